	.target	sm_90a

	.elftype	@"ET_EXEC"


//--------------------- .note.nv.tkinfo           --------------------------
	.section	.note.nv.tkinfo,"",@"SHT_NOTE"
	.sectionflags	@"SHF_NOTE_NV_TKINFO"
	.tkinfo
        /*0018*/ 	.word	0x00000002
        /*0030*/ 	.string	""
        /*0030*/ 	.string	"ptxas"
        /*0030*/ 	.string	"Cuda compilation tools, release 13.0, V13.0.88"
        /*0030*/ 	.string	"Build cuda_13.0.r13.0/compiler.36424714_0"
        /*0030*/ 	.string	"-arch sm_90a -m 64 "



//--------------------- .note.nv.cuinfo           --------------------------
	.section	.note.nv.cuinfo,"",@"SHT_NOTE"
	.sectionflags	@"SHF_NOTE_NV_CUINFO"
        /*0018*/ 	.short	0x0002
        /*001a*/ 	.short	0x005a
        /*001c*/ 	.short	0x0082
	.zero		2


//--------------------- .nv.info                  --------------------------
	.section	.nv.info,"",@"SHT_CUDA_INFO"
	.align	4


	//----- nvinfo : EIATTR_REGCOUNT
	.align		4
        /*0000*/ 	.byte	0x04, 0x2f
        /*0002*/ 	.short	(.L_29 - .L_28)
	.align		4
.L_28:
        /*0004*/ 	.word	index@(_ZN2at6native49_GLOBAL__N__3489678a_16_AveragePool2d_cu_fb80407630avg_pool2d_out_cuda_frame_nhwcIddEEviPKT_llliiiiiiiiPS3_ibb)
        /*0008*/ 	.word	0x0000002a


	//----- nvinfo : EIATTR_FRAME_SIZE
	.align		4
.L_29:
        /*000c*/ 	.byte	0x04, 0x11
        /*000e*/ 	.short	(.L_31 - .L_30)
	.align		4
.L_30:
        /*0010*/ 	.word	index@($__internal_29_$__cuda_sm20_div_s64)
        /*0014*/ 	.word	0x00000000


	//----- nvinfo : EIATTR_FRAME_SIZE
	.align		4
.L_31:
        /*0018*/ 	.byte	0x04, 0x11
        /*001a*/ 	.short	(.L_33 - .L_32)
	.align		4
.L_32:
        /*001c*/ 	.word	index@($__internal_28_$__cuda_sm20_div_rn_f64_full)
        /*0020*/ 	.word	0x00000000


	//----- nvinfo : EIATTR_FRAME_SIZE
	.align		4
.L_33:
        /*0024*/ 	.byte	0x04, 0x11
        /*0026*/ 	.short	(.L_35 - .L_34)
	.align		4
.L_34:
        /*0028*/ 	.word	index@(_ZN2at6native49_GLOBAL__N__3489678a_16_AveragePool2d_cu_fb80407630avg_pool2d_out_cuda_frame_nhwcIddEEviPKT_llliiiiiiiiPS3_ibb)
        /*002c*/ 	.word	0x00000000


	//----- nvinfo : EIATTR_REGCOUNT
	.align		4
.L_35:
        /*0030*/ 	.byte	0x04, 0x2f
        /*0032*/ 	.short	(.L_37 - .L_36)
	.align		4
.L_36:
        /*0034*/ 	.word	index@(_ZN2at6native49_GLOBAL__N__3489678a_16_AveragePool2d_cu_fb80407625avg_pool2d_out_cuda_frameIddEEviPKT_lllliiiiiiiPS3_ibb)
        /*0038*/ 	.word	0x00000020


	//----- nvinfo : EIATTR_FRAME_SIZE
	.align		4
.L_37:
        /*003c*/ 	.byte	0x04, 0x11
        /*003e*/ 	.short	(.L_39 - .L_38)
	.align		4
.L_38:
        /*0040*/ 	.word	index@($__internal_27_$__cuda_sm20_div_s64)
        /*0044*/ 	.word	0x00000000


	//----- nvinfo : EIATTR_FRAME_SIZE
	.align		4
.L_39:
        /*0048*/ 	.byte	0x04, 0x11
        /*004a*/ 	.short	(.L_41 - .L_40)
	.align		4
.L_40:
        /*004c*/ 	.word	index@($__internal_26_$__cuda_sm20_div_rn_f64_full)
        /*0050*/ 	.word	0x00000000


	//----- nvinfo : EIATTR_FRAME_SIZE
	.align		4
.L_41:
        /*0054*/ 	.byte	0x04, 0x11
        /*0056*/ 	.short	(.L_43 - .L_42)
	.align		4
.L_42:
        /*0058*/ 	.word	index@(_ZN2at6native49_GLOBAL__N__3489678a_16_AveragePool2d_cu_fb80407625avg_pool2d_out_cuda_frameIddEEviPKT_lllliiiiiiiPS3_ibb)
        /*005c*/ 	.word	0x00000000


	//----- nvinfo : EIATTR_REGCOUNT
	.align		4
.L_43:
        /*0060*/ 	.byte	0x04, 0x2f
        /*0062*/ 	.short	(.L_45 - .L_44)
	.align		4
.L_44:
        /*0064*/ 	.word	index@(_ZN2at6native49_GLOBAL__N__3489678a_16_AveragePool2d_cu_fb80407630avg_pool2d_out_cuda_frame_nhwcIffEEviPKT_llliiiiiiiiPS3_ibb)
        /*0068*/ 	.word	0x00000028


	//----- nvinfo : EIATTR_FRAME_SIZE
	.align		4
.L_45:
        /*006c*/ 	.byte	0x04, 0x11
        /*006e*/ 	.short	(.L_47 - .L_46)
	.align		4
.L_46:
        /*0070*/ 	.word	index@($__internal_25_$__cuda_sm20_div_s64)
        /*0074*/ 	.word	0x00000000


	//----- nvinfo : EIATTR_FRAME_SIZE
	.align		4
.L_47:
        /*0078*/ 	.byte	0x04, 0x11
        /*007a*/ 	.short	(.L_49 - .L_48)
	.align		4
.L_48:
        /*007c*/ 	.word	index@(_ZN2at6native49_GLOBAL__N__3489678a_16_AveragePool2d_cu_fb80407630avg_pool2d_out_cuda_frame_nhwcIffEEviPKT_llliiiiiiiiPS3_ibb)
        /*0080*/ 	.word	0x00000000


	//----- nvinfo : EIATTR_REGCOUNT
	.align		4
.L_49:
        /*0084*/ 	.byte	0x04, 0x2f
        /*0086*/ 	.short	(.L_51 - .L_50)
	.align		4
.L_50:
        /*0088*/ 	.word	index@(_ZN2at6native49_GLOBAL__N__3489678a_16_AveragePool2d_cu_fb80407625avg_pool2d_out_cuda_frameIffEEviPKT_lllliiiiiiiPS3_ibb)
        /*008c*/ 	.word	0x00000020


	//----- nvinfo : EIATTR_FRAME_SIZE
	.align		4
.L_51:
        /*0090*/ 	.byte	0x04, 0x11
        /*0092*/ 	.short	(.L_53 - .L_52)
	.align		4
.L_52:
        /*0094*/ 	.word	index@($__internal_24_$__cuda_sm20_div_s64)
        /*0098*/ 	.word	0x00000000


	//----- nvinfo : EIATTR_FRAME_SIZE
	.align		4
.L_53:
        /*009c*/ 	.byte	0x04, 0x11
        /*009e*/ 	.short	(.L_55 - .L_54)
	.align		4
.L_54:
        /*00a0*/ 	.word	index@(_ZN2at6native49_GLOBAL__N__3489678a_16_AveragePool2d_cu_fb80407625avg_pool2d_out_cuda_frameIffEEviPKT_lllliiiiiiiPS3_ibb)
        /*00a4*/ 	.word	0x00000000


	//----- nvinfo : EIATTR_REGCOUNT
	.align		4
.L_55:
        /*00a8*/ 	.byte	0x04, 0x2f
        /*00aa*/ 	.short	(.L_57 - .L_56)
	.align		4
.L_56:
        /*00ac*/ 	.word	index@(_ZN2at6native49_GLOBAL__N__3489678a_16_AveragePool2d_cu_fb80407630avg_pool2d_out_cuda_frame_nhwcIN3c104HalfEfEEviPKT_llliiiiiiiiPS5_ibb)
        /*00b0*/ 	.word	0x00000028


	//----- nvinfo : EIATTR_FRAME_SIZE
	.align		4
.L_57:
        /*00b4*/ 	.byte	0x04, 0x11
        /*00b6*/ 	.short	(.L_59 - .L_58)
	.align		4
.L_58:
        /*00b8*/ 	.word	index@($__internal_23_$__cuda_sm20_div_s64)
        /*00bc*/ 	.word	0x00000000


	//----- nvinfo : EIATTR_FRAME_SIZE
	.align		4
.L_59:
        /*00c0*/ 	.byte	0x04, 0x11
        /*00c2*/ 	.short	(.L_61 - .L_60)
	.align		4
.L_60:
        /*00c4*/ 	.word	index@(_ZN2at6native49_GLOBAL__N__3489678a_16_AveragePool2d_cu_fb80407630avg_pool2d_out_cuda_frame_nhwcIN3c104HalfEfEEviPKT_llliiiiiiiiPS5_ibb)
        /*00c8*/ 	.word	0x00000000


	//----- nvinfo : EIATTR_REGCOUNT
	.align		4
.L_61:
        /*00cc*/ 	.byte	0x04, 0x2f
        /*00ce*/ 	.short	(.L_63 - .L_62)
	.align		4
.L_62:
        /*00d0*/ 	.word	index@(_ZN2at6native49_GLOBAL__N__3489678a_16_AveragePool2d_cu_fb80407625avg_pool2d_out_cuda_frameIN3c104HalfEfEEviPKT_lllliiiiiiiPS5_ibb)
        /*00d4*/ 	.word	0x00000020


	//----- nvinfo : EIATTR_FRAME_SIZE
	.align		4
.L_63:
        /*00d8*/ 	.byte	0x04, 0x11
        /*00da*/ 	.short	(.L_65 - .L_64)
	.align		4
.L_64:
        /*00dc*/ 	.word	index@($__internal_22_$__cuda_sm20_div_s64)
        /*00e0*/ 	.word	0x00000000


	//----- nvinfo : EIATTR_FRAME_SIZE
	.align		4
.L_65:
        /*00e4*/ 	.byte	0x04, 0x11
        /*00e6*/ 	.short	(.L_67 - .L_66)
	.align		4
.L_66:
        /*00e8*/ 	.word	index@(_ZN2at6native49_GLOBAL__N__3489678a_16_AveragePool2d_cu_fb80407625avg_pool2d_out_cuda_frameIN3c104HalfEfEEviPKT_lllliiiiiiiPS5_ibb)
        /*00ec*/ 	.word	0x00000000


	//----- nvinfo : EIATTR_REGCOUNT
	.align		4
.L_67:
        /*00f0*/ 	.byte	0x04, 0x2f
        /*00f2*/ 	.short	(.L_69 - .L_68)
	.align		4
.L_68:
        /*00f4*/ 	.word	index@(_ZN2at6native49_GLOBAL__N__3489678a_16_AveragePool2d_cu_fb80407630avg_pool2d_out_cuda_frame_nhwcIN3c108BFloat16EfEEviPKT_llliiiiiiiiPS5_ibb)
        /*00f8*/ 	.word	0x00000028


	//----- nvinfo : EIATTR_FRAME_SIZE
	.align		4
.L_69:
        /*00fc*/ 	.byte	0x04, 0x11
        /*00fe*/ 	.short	(.L_71 - .L_70)
	.align		4
.L_70:
        /*0100*/ 	.word	index@($__internal_21_$__cuda_sm20_div_s64)
        /*0104*/ 	.word	0x00000000


	//----- nvinfo : EIATTR_FRAME_SIZE
	.align		4
.L_71:
        /*0108*/ 	.byte	0x04, 0x11
        /*010a*/ 	.short	(.L_73 - .L_72)
	.align		4
.L_72:
        /*010c*/ 	.word	index@(_ZN2at6native49_GLOBAL__N__3489678a_16_AveragePool2d_cu_fb80407630avg_pool2d_out_cuda_frame_nhwcIN3c108BFloat16EfEEviPKT_llliiiiiiiiPS5_ibb)
        /*0110*/ 	.word	0x00000000


	//----- nvinfo : EIATTR_REGCOUNT
	.align		4
.L_73:
        /*0114*/ 	.byte	0x04, 0x2f
        /*0116*/ 	.short	(.L_75 - .L_74)
	.align		4
.L_74:
        /*0118*/ 	.word	index@(_ZN2at6native49_GLOBAL__N__3489678a_16_AveragePool2d_cu_fb80407625avg_pool2d_out_cuda_frameIN3c108BFloat16EfEEviPKT_lllliiiiiiiPS5_ibb)
        /*011c*/ 	.word	0x00000020


	//----- nvinfo : EIATTR_FRAME_SIZE
	.align		4
.L_75:
        /*0120*/ 	.byte	0x04, 0x11
        /*0122*/ 	.short	(.L_77 - .L_76)
	.align		4
.L_76:
        /*0124*/ 	.word	index@($__internal_20_$__cuda_sm20_div_s64)
        /*0128*/ 	.word	0x00000000


	//----- nvinfo : EIATTR_FRAME_SIZE
	.align		4
.L_77:
        /*012c*/ 	.byte	0x04, 0x11
        /*012e*/ 	.short	(.L_79 - .L_78)
	.align		4
.L_78:
        /*0130*/ 	.word	index@(_ZN2at6native49_GLOBAL__N__3489678a_16_AveragePool2d_cu_fb80407625avg_pool2d_out_cuda_frameIN3c108BFloat16EfEEviPKT_lllliiiiiiiPS5_ibb)
        /*0134*/ 	.word	0x00000000


	//----- nvinfo : EIATTR_REGCOUNT
	.align		4
.L_79:
        /*0138*/ 	.byte	0x04, 0x2f
        /*013a*/ 	.short	(.L_81 - .L_80)
	.align		4
.L_80:
        /*013c*/ 	.word	index@(_ZN2at6native49_GLOBAL__N__3489678a_16_AveragePool2d_cu_fb80407639avg_pool2d_backward_out_cuda_frame_nhwcIddiEEvT1_PKT_llliiiiiiiiPS4_ibb)
        /*0140*/ 	.word	0x0000003b


	//----- nvinfo : EIATTR_FRAME_SIZE
	.align		4
.L_81:
        /*0144*/ 	.byte	0x04, 0x11
        /*0146*/ 	.short	(.L_83 - .L_82)
	.align		4
.L_82:
        /*0148*/ 	.word	index@($__internal_19_$__cuda_sm20_div_s64)
        /*014c*/ 	.word	0x00000000


	//----- nvinfo : EIATTR_FRAME_SIZE
	.align		4
.L_83:
        /*0150*/ 	.byte	0x04, 0x11
        /*0152*/ 	.short	(.L_85 - .L_84)
	.align		4
.L_84:
        /*0154*/ 	.word	index@($__internal_18_$__cuda_sm20_div_rn_f64_full)
        /*0158*/ 	.word	0x00000000


	//----- nvinfo : EIATTR_FRAME_SIZE
	.align		4
.L_85:
        /*015c*/ 	.byte	0x04, 0x11
        /*015e*/ 	.short	(.L_87 - .L_86)
	.align		4
.L_86:
        /*0160*/ 	.word	index@(_ZN2at6native49_GLOBAL__N__3489678a_16_AveragePool2d_cu_fb80407639avg_pool2d_backward_out_cuda_frame_nhwcIddiEEvT1_PKT_llliiiiiiiiPS4_ibb)
        /*0164*/ 	.word	0x00000000


	//----- nvinfo : EIATTR_REGCOUNT
	.align		4
.L_87:
        /*0168*/ 	.byte	0x04, 0x2f
        /*016a*/ 	.short	(.L_89 - .L_88)
	.align		4
.L_88:
        /*016c*/ 	.word	index@(_ZN2at6native49_GLOBAL__N__3489678a_16_AveragePool2d_cu_fb80407634avg_pool2d_backward_out_cuda_frameIddiEEvT1_PKT_llllliiiiiiPS4_ibb)
        /*0170*/ 	.word	0x00000038


	//----- nvinfo : EIATTR_FRAME_SIZE
	.align		4
.L_89:
        /*0174*/ 	.byte	0x04, 0x11
        /*0176*/ 	.short	(.L_91 - .L_90)
	.align		4
.L_90:
        /*0178*/ 	.word	index@($__internal_17_$__cuda_sm20_div_s64)
        /*017c*/ 	.word	0x00000000


	//----- nvinfo : EIATTR_FRAME_SIZE
	.align		4
.L_91:
        /*0180*/ 	.byte	0x04, 0x11
        /*0182*/ 	.short	(.L_93 - .L_92)
	.align		4
.L_92:
        /*0184*/ 	.word	index@($__internal_16_$__cuda_sm20_div_rn_f64_full)
        /*0188*/ 	.word	0x00000000


	//----- nvinfo : EIATTR_FRAME_SIZE
	.align		4
.L_93:
        /*018c*/ 	.byte	0x04, 0x11
        /*018e*/ 	.short	(.L_95 - .L_94)
	.align		4
.L_94:
        /*0190*/ 	.word	index@(_ZN2at6native49_GLOBAL__N__3489678a_16_AveragePool2d_cu_fb80407634avg_pool2d_backward_out_cuda_frameIddiEEvT1_PKT_llllliiiiiiPS4_ibb)
        /*0194*/ 	.word	0x00000000


	//----- nvinfo : EIATTR_REGCOUNT
	.align		4
.L_95:
        /*0198*/ 	.byte	0x04, 0x2f
        /*019a*/ 	.short	(.L_97 - .L_96)
	.align		4
.L_96:
        /*019c*/ 	.word	index@(_ZN2at6native49_GLOBAL__N__3489678a_16_AveragePool2d_cu_fb80407639avg_pool2d_backward_out_cuda_frame_nhwcIddlEEvT1_PKT_llliiiiiiiiPS4_ibb)
        /*01a0*/ 	.word	0x0000003b


	//----- nvinfo : EIATTR_FRAME_SIZE
	.align		4
.L_97:
        /*01a4*/ 	.byte	0x04, 0x11
        /*01a6*/ 	.short	(.L_99 - .L_98)
	.align		4
.L_98:
        /*01a8*/ 	.word	index@($__internal_15_$__cuda_sm20_div_s64)
        /*01ac*/ 	.word	0x00000000


	//----- nvinfo : EIATTR_FRAME_SIZE
	.align		4
.L_99:
        /*01b0*/ 	.byte	0x04, 0x11
        /*01b2*/ 	.short	(.L_101 - .L_100)
	.align		4
.L_100:
        /*01b4*/ 	.word	index@($__internal_14_$__cuda_sm20_div_rn_f64_full)
        /*01b8*/ 	.word	0x00000000


	//----- nvinfo : EIATTR_FRAME_SIZE
	.align		4
.L_101:
        /*01bc*/ 	.byte	0x04, 0x11
        /*01be*/ 	.short	(.L_103 - .L_102)
	.align		4
.L_102:
        /*01c0*/ 	.word	index@(_ZN2at6native49_GLOBAL__N__3489678a_16_AveragePool2d_cu_fb80407639avg_pool2d_backward_out_cuda_frame_nhwcIddlEEvT1_PKT_llliiiiiiiiPS4_ibb)
        /*01c4*/ 	.word	0x00000000


	//----- nvinfo : EIATTR_REGCOUNT
	.align		4
.L_103:
        /*01c8*/ 	.byte	0x04, 0x2f
        /*01ca*/ 	.short	(.L_105 - .L_104)
	.align		4
.L_104:
        /*01cc*/ 	.word	index@(_ZN2at6native49_GLOBAL__N__3489678a_16_AveragePool2d_cu_fb80407634avg_pool2d_backward_out_cuda_frameIddlEEvT1_PKT_llllliiiiiiPS4_ibb)
        /*01d0*/ 	.word	0x00000038


	//----- nvinfo : EIATTR_FRAME_SIZE
	.align		4
.L_105:
        /*01d4*/ 	.byte	0x04, 0x11
        /*01d6*/ 	.short	(.L_107 - .L_106)
	.align		4
.L_106:
        /*01d8*/ 	.word	index@($__internal_13_$__cuda_sm20_div_s64)
        /*01dc*/ 	.word	0x00000000


	//----- nvinfo : EIATTR_FRAME_SIZE
	.align		4
.L_107:
        /*01e0*/ 	.byte	0x04, 0x11
        /*01e2*/ 	.short	(.L_109 - .L_108)
	.align		4
.L_108:
        /*01e4*/ 	.word	index@($__internal_12_$__cuda_sm20_div_rn_f64_full)
        /*01e8*/ 	.word	0x00000000


	//----- nvinfo : EIATTR_FRAME_SIZE
	.align		4
.L_109:
        /*01ec*/ 	.byte	0x04, 0x11
        /*01ee*/ 	.short	(.L_111 - .L_110)
	.align		4
.L_110:
        /*01f0*/ 	.word	index@(_ZN2at6native49_GLOBAL__N__3489678a_16_AveragePool2d_cu_fb80407634avg_pool2d_backward_out_cuda_frameIddlEEvT1_PKT_llllliiiiiiPS4_ibb)
        /*01f4*/ 	.word	0x00000000


	//----- nvinfo : EIATTR_REGCOUNT
	.align		4
.L_111:
        /*01f8*/ 	.byte	0x04, 0x2f
        /*01fa*/ 	.short	(.L_113 - .L_112)
	.align		4
.L_112:
        /*01fc*/ 	.word	index@(_ZN2at6native49_GLOBAL__N__3489678a_16_AveragePool2d_cu_fb80407639avg_pool2d_backward_out_cuda_frame_nhwcIffiEEvT1_PKT_llliiiiiiiiPS4_ibb)
        /*0200*/ 	.word	0x00000030


	//----- nvinfo : EIATTR_FRAME_SIZE
	.align		4
.L_113:
        /*0204*/ 	.byte	0x04, 0x11
        /*0206*/ 	.short	(.L_115 - .L_114)
	.align		4
.L_114:
        /*0208*/ 	.word	index@($__internal_11_$__cuda_sm20_div_s64)
        /*020c*/ 	.word	0x00000000


	//----- nvinfo : EIATTR_FRAME_SIZE
	.align		4
.L_115:
        /*0210*/ 	.byte	0x04, 0x11
        /*0212*/ 	.short	(.L_117 - .L_116)
	.align		4
.L_116:
        /*0214*/ 	.word	index@(_ZN2at6native49_GLOBAL__N__3489678a_16_AveragePool2d_cu_fb80407639avg_pool2d_backward_out_cuda_frame_nhwcIffiEEvT1_PKT_llliiiiiiiiPS4_ibb)
        /*0218*/ 	.word	0x00000000


	//----- nvinfo : EIATTR_REGCOUNT
	.align		4
.L_117:
        /*021c*/ 	.byte	0x04, 0x2f
        /*021e*/ 	.short	(.L_119 - .L_118)
	.align		4
.L_118:
        /*0220*/ 	.word	index@(_ZN2at6native49_GLOBAL__N__3489678a_16_AveragePool2d_cu_fb80407634avg_pool2d_backward_out_cuda_frameIffiEEvT1_PKT_llllliiiiiiPS4_ibb)
        /*0224*/ 	.word	0x00000028


	//----- nvinfo : EIATTR_FRAME_SIZE
	.align		4
.L_119:
        /*0228*/ 	.byte	0x04, 0x11
        /*022a*/ 	.short	(.L_121 - .L_120)
	.align		4
.L_120:
        /*022c*/ 	.word	index@($__internal_10_$__cuda_sm20_div_s64)
        /*0230*/ 	.word	0x00000000


	//----- nvinfo : EIATTR_FRAME_SIZE
	.align		4
.L_121:
        /*0234*/ 	.byte	0x04, 0x11
        /*0236*/ 	.short	(.L_123 - .L_122)
	.align		4
.L_122:
        /*0238*/ 	.word	index@(_ZN2at6native49_GLOBAL__N__3489678a_16_AveragePool2d_cu_fb80407634avg_pool2d_backward_out_cuda_frameIffiEEvT1_PKT_llllliiiiiiPS4_ibb)
        /*023c*/ 	.word	0x00000000


	//----- nvinfo : EIATTR_REGCOUNT
	.align		4
.L_123:
        /*0240*/ 	.byte	0x04, 0x2f
        /*0242*/ 	.short	(.L_125 - .L_124)
	.align		4
.L_124:
        /*0244*/ 	.word	index@(_ZN2at6native49_GLOBAL__N__3489678a_16_AveragePool2d_cu_fb80407639avg_pool2d_backward_out_cuda_frame_nhwcIfflEEvT1_PKT_llliiiiiiiiPS4_ibb)
        /*0248*/ 	.word	0x00000030


	//----- nvinfo : EIATTR_FRAME_SIZE
	.align		4
.L_125:
        /*024c*/ 	.byte	0x04, 0x11
        /*024e*/ 	.short	(.L_127 - .L_126)
	.align		4
.L_126:
        /*0250*/ 	.word	index@($__internal_9_$__cuda_sm20_div_s64)
        /*0254*/ 	.word	0x00000000


	//----- nvinfo : EIATTR_FRAME_SIZE
	.align		4
.L_127:
        /*0258*/ 	.byte	0x04, 0x11
        /*025a*/ 	.short	(.L_129 - .L_128)
	.align		4
.L_128:
        /*025c*/ 	.word	index@(_ZN2at6native49_GLOBAL__N__3489678a_16_AveragePool2d_cu_fb80407639avg_pool2d_backward_out_cuda_frame_nhwcIfflEEvT1_PKT_llliiiiiiiiPS4_ibb)
        /*0260*/ 	.word	0x00000000


	//----- nvinfo : EIATTR_REGCOUNT
	.align		4
.L_129:
        /*0264*/ 	.byte	0x04, 0x2f
        /*0266*/ 	.short	(.L_131 - .L_130)
	.align		4
.L_130:
        /*0268*/ 	.word	index@(_ZN2at6native49_GLOBAL__N__3489678a_16_AveragePool2d_cu_fb80407634avg_pool2d_backward_out_cuda_frameIfflEEvT1_PKT_llllliiiiiiPS4_ibb)
        /*026c*/ 	.word	0x00000028


	//----- nvinfo : EIATTR_FRAME_SIZE
	.align		4
.L_131:
        /*0270*/ 	.byte	0x04, 0x11
        /*0272*/ 	.short	(.L_133 - .L_132)
	.align		4
.L_132:
        /*0274*/ 	.word	index@($__internal_8_$__cuda_sm20_div_s64)
        /*0278*/ 	.word	0x00000000


	//----- nvinfo : EIATTR_FRAME_SIZE
	.align		4
.L_133:
        /*027c*/ 	.byte	0x04, 0x11
        /*027e*/ 	.short	(.L_135 - .L_134)
	.align		4
.L_134:
        /*0280*/ 	.word	index@(_ZN2at6native49_GLOBAL__N__3489678a_16_AveragePool2d_cu_fb80407634avg_pool2d_backward_out_cuda_frameIfflEEvT1_PKT_llllliiiiiiPS4_ibb)
        /*0284*/ 	.word	0x00000000


	//----- nvinfo : EIATTR_REGCOUNT
	.align		4
.L_135:
        /*0288*/ 	.byte	0x04, 0x2f
        /*028a*/ 	.short	(.L_137 - .L_136)
	.align		4
.L_136:
        /*028c*/ 	.word	index@(_ZN2at6native49_GLOBAL__N__3489678a_16_AveragePool2d_cu_fb80407639avg_pool2d_backward_out_cuda_frame_nhwcIN3c104HalfEfiEEvT1_PKT_llliiiiiiiiPS6_ibb)
        /*0290*/ 	.word	0x00000030


	//----- nvinfo : EIATTR_FRAME_SIZE
	.align		4
.L_137:
        /*0294*/ 	.byte	0x04, 0x11
        /*0296*/ 	.short	(.L_139 - .L_138)
	.align		4
.L_138:
        /*0298*/ 	.word	index@($__internal_7_$__cuda_sm20_div_s64)
        /*029c*/ 	.word	0x00000000


	//----- nvinfo : EIATTR_FRAME_SIZE
	.align		4
.L_139:
        /*02a0*/ 	.byte	0x04, 0x11
        /*02a2*/ 	.short	(.L_141 - .L_140)
	.align		4
.L_140:
        /*02a4*/ 	.word	index@(_ZN2at6native49_GLOBAL__N__3489678a_16_AveragePool2d_cu_fb80407639avg_pool2d_backward_out_cuda_frame_nhwcIN3c104HalfEfiEEvT1_PKT_llliiiiiiiiPS6_ibb)
        /*02a8*/ 	.word	0x00000000


	//----- nvinfo : EIATTR_REGCOUNT
	.align		4
.L_141:
        /*02ac*/ 	.byte	0x04, 0x2f
        /*02ae*/ 	.short	(.L_143 - .L_142)
	.align		4
.L_142:
        /*02b0*/ 	.word	index@(_ZN2at6native49_GLOBAL__N__3489678a_16_AveragePool2d_cu_fb80407634avg_pool2d_backward_out_cuda_frameIN3c104HalfEfiEEvT1_PKT_llllliiiiiiPS6_ibb)
        /*02b4*/ 	.word	0x00000028


	//----- nvinfo : EIATTR_FRAME_SIZE
	.align		4
.L_143:
        /*02b8*/ 	.byte	0x04, 0x11
        /*02ba*/ 	.short	(.L_145 - .L_144)
	.align		4
.L_144:
        /*02bc*/ 	.word	index@($__internal_6_$__cuda_sm20_div_s64)
        /*02c0*/ 	.word	0x00000000


	//----- nvinfo : EIATTR_FRAME_SIZE
	.align		4
.L_145:
        /*02c4*/ 	.byte	0x04, 0x11
        /*02c6*/ 	.short	(.L_147 - .L_146)
	.align		4
.L_146:
        /*02c8*/ 	.word	index@(_ZN2at6native49_GLOBAL__N__3489678a_16_AveragePool2d_cu_fb80407634avg_pool2d_backward_out_cuda_frameIN3c104HalfEfiEEvT1_PKT_llllliiiiiiPS6_ibb)
        /*02cc*/ 	.word	0x00000000


	//----- nvinfo : EIATTR_REGCOUNT
	.align		4
.L_147:
        /*02d0*/ 	.byte	0x04, 0x2f
        /*02d2*/ 	.short	(.L_149 - .L_148)
	.align		4
.L_148:
        /*02d4*/ 	.word	index@(_ZN2at6native49_GLOBAL__N__3489678a_16_AveragePool2d_cu_fb80407639avg_pool2d_backward_out_cuda_frame_nhwcIN3c104HalfEflEEvT1_PKT_llliiiiiiiiPS6_ibb)
        /*02d8*/ 	.word	0x00000030


	//----- nvinfo : EIATTR_FRAME_SIZE
	.align		4
.L_149:
        /*02dc*/ 	.byte	0x04, 0x11
        /*02de*/ 	.short	(.L_151 - .L_150)
	.align		4
.L_150:
        /*02e0*/ 	.word	index@($__internal_5_$__cuda_sm20_div_s64)
        /*02e4*/ 	.word	0x00000000


	//----- nvinfo : EIATTR_FRAME_SIZE
	.align		4
.L_151:
        /*02e8*/ 	.byte	0x04, 0x11
        /*02ea*/ 	.short	(.L_153 - .L_152)
	.align		4
.L_152:
        /*02ec*/ 	.word	index@(_ZN2at6native49_GLOBAL__N__3489678a_16_AveragePool2d_cu_fb80407639avg_pool2d_backward_out_cuda_frame_nhwcIN3c104HalfEflEEvT1_PKT_llliiiiiiiiPS6_ibb)
        /*02f0*/ 	.word	0x00000000


	//----- nvinfo : EIATTR_REGCOUNT
	.align		4
.L_153:
        /*02f4*/ 	.byte	0x04, 0x2f
        /*02f6*/ 	.short	(.L_155 - .L_154)
	.align		4
.L_154:
        /*02f8*/ 	.word	index@(_ZN2at6native49_GLOBAL__N__3489678a_16_AveragePool2d_cu_fb80407634avg_pool2d_backward_out_cuda_frameIN3c104HalfEflEEvT1_PKT_llllliiiiiiPS6_ibb)
        /*02fc*/ 	.word	0x00000028


	//----- nvinfo : EIATTR_FRAME_SIZE
	.align		4
.L_155:
        /*0300*/ 	.byte	0x04, 0x11
        /*0302*/ 	.short	(.L_157 - .L_156)
	.align		4
.L_156:
        /*0304*/ 	.word	index@($__internal_4_$__cuda_sm20_div_s64)
        /*0308*/ 	.word	0x00000000


	//----- nvinfo : EIATTR_FRAME_SIZE
	.align		4
.L_157:
        /*030c*/ 	.byte	0x04, 0x11
        /*030e*/ 	.short	(.L_159 - .L_158)
	.align		4
.L_158:
        /*0310*/ 	.word	index@(_ZN2at6native49_GLOBAL__N__3489678a_16_AveragePool2d_cu_fb80407634avg_pool2d_backward_out_cuda_frameIN3c104HalfEflEEvT1_PKT_llllliiiiiiPS6_ibb)
        /*0314*/ 	.word	0x00000000


	//----- nvinfo : EIATTR_REGCOUNT
	.align		4
.L_159:
        /*0318*/ 	.byte	0x04, 0x2f
        /*031a*/ 	.short	(.L_161 - .L_160)
	.align		4
.L_160:
        /*031c*/ 	.word	index@(_ZN2at6native49_GLOBAL__N__3489678a_16_AveragePool2d_cu_fb80407639avg_pool2d_backward_out_cuda_frame_nhwcIN3c108BFloat16EfiEEvT1_PKT_llliiiiiiiiPS6_ibb)
        /*0320*/ 	.word	0x00000030


	//----- nvinfo : EIATTR_FRAME_SIZE
	.align		4
.L_161:
        /*0324*/ 	.byte	0x04, 0x11
        /*0326*/ 	.short	(.L_163 - .L_162)
	.align		4
.L_162:
        /*0328*/ 	.word	index@($__internal_3_$__cuda_sm20_div_s64)
        /*032c*/ 	.word	0x00000000


	//----- nvinfo : EIATTR_FRAME_SIZE
	.align		4
.L_163:
        /*0330*/ 	.byte	0x04, 0x11
        /*0332*/ 	.short	(.L_165 - .L_164)
	.align		4
.L_164:
        /*0334*/ 	.word	index@(_ZN2at6native49_GLOBAL__N__3489678a_16_AveragePool2d_cu_fb80407639avg_pool2d_backward_out_cuda_frame_nhwcIN3c108BFloat16EfiEEvT1_PKT_llliiiiiiiiPS6_ibb)
        /*0338*/ 	.word	0x00000000


	//----- nvinfo : EIATTR_REGCOUNT
	.align		4
.L_165:
        /*033c*/ 	.byte	0x04, 0x2f
        /*033e*/ 	.short	(.L_167 - .L_166)
	.align		4
.L_166:
        /*0340*/ 	.word	index@(_ZN2at6native49_GLOBAL__N__3489678a_16_AveragePool2d_cu_fb80407634avg_pool2d_backward_out_cuda_frameIN3c108BFloat16EfiEEvT1_PKT_llllliiiiiiPS6_ibb)
        /*0344*/ 	.word	0x00000028


	//----- nvinfo : EIATTR_FRAME_SIZE
	.align		4
.L_167:
        /*0348*/ 	.byte	0x04, 0x11
        /*034a*/ 	.short	(.L_169 - .L_168)
	.align		4
.L_168:
        /*034c*/ 	.word	index@($__internal_2_$__cuda_sm20_div_s64)
        /*0350*/ 	.word	0x00000000


	//----- nvinfo : EIATTR_FRAME_SIZE
	.align		4
.L_169:
        /*0354*/ 	.byte	0x04, 0x11
        /*0356*/ 	.short	(.L_171 - .L_170)
	.align		4
.L_170:
        /*0358*/ 	.word	index@(_ZN2at6native49_GLOBAL__N__3489678a_16_AveragePool2d_cu_fb80407634avg_pool2d_backward_out_cuda_frameIN3c108BFloat16EfiEEvT1_PKT_llllliiiiiiPS6_ibb)
        /*035c*/ 	.word	0x00000000


	//----- nvinfo : EIATTR_REGCOUNT
	.align		4
.L_171:
        /*0360*/ 	.byte	0x04, 0x2f
        /*0362*/ 	.short	(.L_173 - .L_172)
	.align		4
.L_172:
        /*0364*/ 	.word	index@(_ZN2at6native49_GLOBAL__N__3489678a_16_AveragePool2d_cu_fb80407639avg_pool2d_backward_out_cuda_frame_nhwcIN3c108BFloat16EflEEvT1_PKT_llliiiiiiiiPS6_ibb)
        /*0368*/ 	.word	0x00000030


	//----- nvinfo : EIATTR_FRAME_SIZE
	.align		4
.L_173:
        /*036c*/ 	.byte	0x04, 0x11
        /*036e*/ 	.short	(.L_175 - .L_174)
	.align		4
.L_174:
        /*0370*/ 	.word	index@($__internal_1_$__cuda_sm20_div_s64)
        /*0374*/ 	.word	0x00000000


	//----- nvinfo : EIATTR_FRAME_SIZE
	.align		4
.L_175:
        /*0378*/ 	.byte	0x04, 0x11
        /*037a*/ 	.short	(.L_177 - .L_176)
	.align		4
.L_176:
        /*037c*/ 	.word	index@(_ZN2at6native49_GLOBAL__N__3489678a_16_AveragePool2d_cu_fb80407639avg_pool2d_backward_out_cuda_frame_nhwcIN3c108BFloat16EflEEvT1_PKT_llliiiiiiiiPS6_ibb)
        /*0380*/ 	.word	0x00000000


	//----- nvinfo : EIATTR_REGCOUNT
	.align		4
.L_177:
        /*0384*/ 	.byte	0x04, 0x2f
        /*0386*/ 	.short	(.L_179 - .L_178)
	.align		4
.L_178:
        /*0388*/ 	.word	index@(_ZN2at6native49_GLOBAL__N__3489678a_16_AveragePool2d_cu_fb80407634avg_pool2d_backward_out_cuda_frameIN3c108BFloat16EflEEvT1_PKT_llllliiiiiiPS6_ibb)
        /*038c*/ 	.word	0x00000028


	//----- nvinfo : EIATTR_FRAME_SIZE
	.align		4
.L_179:
        /*0390*/ 	.byte	0x04, 0x11
        /*0392*/ 	.short	(.L_181 - .L_180)
	.align		4
.L_180:
        /*0394*/ 	.word	index@($__internal_0_$__cuda_sm20_div_s64)
        /*0398*/ 	.word	0x00000000


	//----- nvinfo : EIATTR_FRAME_SIZE
	.align		4
.L_181:
        /*039c*/ 	.byte	0x04, 0x11
        /*039e*/ 	.short	(.L_183 - .L_182)
	.align		4
.L_182:
        /*03a0*/ 	.word	index@(_ZN2at6native49_GLOBAL__N__3489678a_16_AveragePool2d_cu_fb80407634avg_pool2d_backward_out_cuda_frameIN3c108BFloat16EflEEvT1_PKT_llllliiiiiiPS6_ibb)
        /*03a4*/ 	.word	0x00000000


	//----- nvinfo : EIATTR_MIN_STACK_SIZE
	.align		4
.L_183:
        /*03a8*/ 	.byte	0x04, 0x12
        /*03aa*/ 	.short	(.L_185 - .L_184)
	.align		4
.L_184:
        /*03ac*/ 	.word	index@(_ZN2at6native49_GLOBAL__N__3489678a_16_AveragePool2d_cu_fb80407634avg_pool2d_backward_out_cuda_frameIN3c108BFloat16EflEEvT1_PKT_llllliiiiiiPS6_ibb)
        /*03b0*/ 	.word	0x00000000


	//----- nvinfo : EIATTR_MIN_STACK_SIZE
	.align		4
.L_185:
        /*03b4*/ 	.byte	0x04, 0x12
        /*03b6*/ 	.short	(.L_187 - .L_186)
	.align		4
.L_186:
        /*03b8*/ 	.word	index@(_ZN2at6native49_GLOBAL__N__3489678a_16_AveragePool2d_cu_fb80407639avg_pool2d_backward_out_cuda_frame_nhwcIN3c108BFloat16EflEEvT1_PKT_llliiiiiiiiPS6_ibb)
        /*03bc*/ 	.word	0x00000000


	//----- nvinfo : EIATTR_MIN_STACK_SIZE
	.align		4
.L_187:
        /*03c0*/ 	.byte	0x04, 0x12
        /*03c2*/ 	.short	(.L_189 - .L_188)
	.align		4
.L_188:
        /*03c4*/ 	.word	index@(_ZN2at6native49_GLOBAL__N__3489678a_16_AveragePool2d_cu_fb80407634avg_pool2d_backward_out_cuda_frameIN3c108BFloat16EfiEEvT1_PKT_llllliiiiiiPS6_ibb)
        /*03c8*/ 	.word	0x00000000


	//----- nvinfo : EIATTR_MIN_STACK_SIZE
	.align		4
.L_189:
        /*03cc*/ 	.byte	0x04, 0x12
        /*03ce*/ 	.short	(.L_191 - .L_190)
	.align		4
.L_190:
        /*03d0*/ 	.word	index@(_ZN2at6native49_GLOBAL__N__3489678a_16_AveragePool2d_cu_fb80407639avg_pool2d_backward_out_cuda_frame_nhwcIN3c108BFloat16EfiEEvT1_PKT_llliiiiiiiiPS6_ibb)
        /*03d4*/ 	.word	0x00000000


	//----- nvinfo : EIATTR_MIN_STACK_SIZE
	.align		4
.L_191:
        /*03d8*/ 	.byte	0x04, 0x12
        /*03da*/ 	.short	(.L_193 - .L_192)
	.align		4
.L_192:
        /*03dc*/ 	.word	index@(_ZN2at6native49_GLOBAL__N__3489678a_16_AveragePool2d_cu_fb80407634avg_pool2d_backward_out_cuda_frameIN3c104HalfEflEEvT1_PKT_llllliiiiiiPS6_ibb)
        /*03e0*/ 	.word	0x00000000


	//----- nvinfo : EIATTR_MIN_STACK_SIZE
	.align		4
.L_193:
        /*03e4*/ 	.byte	0x04, 0x12
        /*03e6*/ 	.short	(.L_195 - .L_194)
	.align		4
.L_194:
        /*03e8*/ 	.word	index@(_ZN2at6native49_GLOBAL__N__3489678a_16_AveragePool2d_cu_fb80407639avg_pool2d_backward_out_cuda_frame_nhwcIN3c104HalfEflEEvT1_PKT_llliiiiiiiiPS6_ibb)
        /*03ec*/ 	.word	0x00000000


	//----- nvinfo : EIATTR_MIN_STACK_SIZE
	.align		4
.L_195:
        /*03f0*/ 	.byte	0x04, 0x12
        /*03f2*/ 	.short	(.L_197 - .L_196)
	.align		4
.L_196:
        /*03f4*/ 	.word	index@(_ZN2at6native49_GLOBAL__N__3489678a_16_AveragePool2d_cu_fb80407634avg_pool2d_backward_out_cuda_frameIN3c104HalfEfiEEvT1_PKT_llllliiiiiiPS6_ibb)
        /*03f8*/ 	.word	0x00000000


	//----- nvinfo : EIATTR_MIN_STACK_SIZE
	.align		4
.L_197:
        /*03fc*/ 	.byte	0x04, 0x12
        /*03fe*/ 	.short	(.L_199 - .L_198)
	.align		4
.L_198:
        /*0400*/ 	.word	index@(_ZN2at6native49_GLOBAL__N__3489678a_16_AveragePool2d_cu_fb80407639avg_pool2d_backward_out_cuda_frame_nhwcIN3c104HalfEfiEEvT1_PKT_llliiiiiiiiPS6_ibb)
        /*0404*/ 	.word	0x00000000


	//----- nvinfo : EIATTR_MIN_STACK_SIZE
	.align		4
.L_199:
        /*0408*/ 	.byte	0x04, 0x12
        /*040a*/ 	.short	(.L_201 - .L_200)
	.align		4
.L_200:
        /*040c*/ 	.word	index@(_ZN2at6native49_GLOBAL__N__3489678a_16_AveragePool2d_cu_fb80407634avg_pool2d_backward_out_cuda_frameIfflEEvT1_PKT_llllliiiiiiPS4_ibb)
        /*0410*/ 	.word	0x00000000


	//----- nvinfo : EIATTR_MIN_STACK_SIZE
	.align		4
.L_201:
        /*0414*/ 	.byte	0x04, 0x12
        /*0416*/ 	.short	(.L_203 - .L_202)
	.align		4
.L_202:
        /*0418*/ 	.word	index@(_ZN2at6native49_GLOBAL__N__3489678a_16_AveragePool2d_cu_fb80407639avg_pool2d_backward_out_cuda_frame_nhwcIfflEEvT1_PKT_llliiiiiiiiPS4_ibb)
        /*041c*/ 	.word	0x00000000


	//----- nvinfo : EIATTR_MIN_STACK_SIZE
	.align		4
.L_203:
        /*0420*/ 	.byte	0x04, 0x12
        /*0422*/ 	.short	(.L_205 - .L_204)
	.align		4
.L_204:
        /*0424*/ 	.word	index@(_ZN2at6native49_GLOBAL__N__3489678a_16_AveragePool2d_cu_fb80407634avg_pool2d_backward_out_cuda_frameIffiEEvT1_PKT_llllliiiiiiPS4_ibb)
        /*0428*/ 	.word	0x00000000


	//----- nvinfo : EIATTR_MIN_STACK_SIZE
	.align		4
.L_205:
        /*042c*/ 	.byte	0x04, 0x12
        /*042e*/ 	.short	(.L_207 - .L_206)
	.align		4
.L_206:
        /*0430*/ 	.word	index@(_ZN2at6native49_GLOBAL__N__3489678a_16_AveragePool2d_cu_fb80407639avg_pool2d_backward_out_cuda_frame_nhwcIffiEEvT1_PKT_llliiiiiiiiPS4_ibb)
        /*0434*/ 	.word	0x00000000


	//----- nvinfo : EIATTR_MIN_STACK_SIZE
	.align		4
.L_207:
        /*0438*/ 	.byte	0x04, 0x12
        /*043a*/ 	.short	(.L_209 - .L_208)
	.align		4
.L_208:
        /*043c*/ 	.word	index@(_ZN2at6native49_GLOBAL__N__3489678a_16_AveragePool2d_cu_fb80407634avg_pool2d_backward_out_cuda_frameIddlEEvT1_PKT_llllliiiiiiPS4_ibb)
        /*0440*/ 	.word	0x00000000


	//----- nvinfo : EIATTR_MIN_STACK_SIZE
	.align		4
.L_209:
        /*0444*/ 	.byte	0x04, 0x12
        /*0446*/ 	.short	(.L_211 - .L_210)
	.align		4
.L_210:
        /*0448*/ 	.word	index@(_ZN2at6native49_GLOBAL__N__3489678a_16_AveragePool2d_cu_fb80407639avg_pool2d_backward_out_cuda_frame_nhwcIddlEEvT1_PKT_llliiiiiiiiPS4_ibb)
        /*044c*/ 	.word	0x00000000


	//----- nvinfo : EIATTR_MIN_STACK_SIZE
	.align		4
.L_211:
        /*0450*/ 	.byte	0x04, 0x12
        /*0452*/ 	.short	(.L_213 - .L_212)
	.align		4
.L_212:
        /*0454*/ 	.word	index@(_ZN2at6native49_GLOBAL__N__3489678a_16_AveragePool2d_cu_fb80407634avg_pool2d_backward_out_cuda_frameIddiEEvT1_PKT_llllliiiiiiPS4_ibb)
        /*0458*/ 	.word	0x00000000


	//----- nvinfo : EIATTR_MIN_STACK_SIZE
	.align		4
.L_213:
        /*045c*/ 	.byte	0x04, 0x12
        /*045e*/ 	.short	(.L_215 - .L_214)
	.align		4
.L_214:
        /*0460*/ 	.word	index@(_ZN2at6native49_GLOBAL__N__3489678a_16_AveragePool2d_cu_fb80407639avg_pool2d_backward_out_cuda_frame_nhwcIddiEEvT1_PKT_llliiiiiiiiPS4_ibb)
        /*0464*/ 	.word	0x00000000


	//----- nvinfo : EIATTR_MIN_STACK_SIZE
	.align		4
.L_215:
        /*0468*/ 	.byte	0x04, 0x12
        /*046a*/ 	.short	(.L_217 - .L_216)
	.align		4
.L_216:
        /*046c*/ 	.word	index@(_ZN2at6native49_GLOBAL__N__3489678a_16_AveragePool2d_cu_fb80407625avg_pool2d_out_cuda_frameIN3c108BFloat16EfEEviPKT_lllliiiiiiiPS5_ibb)
        /*0470*/ 	.word	0x00000000


	//----- nvinfo : EIATTR_MIN_STACK_SIZE
	.align		4
.L_217:
        /*0474*/ 	.byte	0x04, 0x12
        /*0476*/ 	.short	(.L_219 - .L_218)
	.align		4
.L_218:
        /*0478*/ 	.word	index@(_ZN2at6native49_GLOBAL__N__3489678a_16_AveragePool2d_cu_fb80407630avg_pool2d_out_cuda_frame_nhwcIN3c108BFloat16EfEEviPKT_llliiiiiiiiPS5_ibb)
        /*047c*/ 	.word	0x00000000


	//----- nvinfo : EIATTR_MIN_STACK_SIZE
	.align		4
.L_219:
        /*0480*/ 	.byte	0x04, 0x12
        /*0482*/ 	.short	(.L_221 - .L_220)
	.align		4
.L_220:
        /*0484*/ 	.word	index@(_ZN2at6native49_GLOBAL__N__3489678a_16_AveragePool2d_cu_fb80407625avg_pool2d_out_cuda_frameIN3c104HalfEfEEviPKT_lllliiiiiiiPS5_ibb)
        /*0488*/ 	.word	0x00000000


	//----- nvinfo : EIATTR_MIN_STACK_SIZE
	.align		4
.L_221:
        /*048c*/ 	.byte	0x04, 0x12
        /*048e*/ 	.short	(.L_223 - .L_222)
	.align		4
.L_222:
        /*0490*/ 	.word	index@(_ZN2at6native49_GLOBAL__N__3489678a_16_AveragePool2d_cu_fb80407630avg_pool2d_out_cuda_frame_nhwcIN3c104HalfEfEEviPKT_llliiiiiiiiPS5_ibb)
        /*0494*/ 	.word	0x00000000


	//----- nvinfo : EIATTR_MIN_STACK_SIZE
	.align		4
.L_223:
        /*0498*/ 	.byte	0x04, 0x12
        /*049a*/ 	.short	(.L_225 - .L_224)
	.align		4
.L_224:
        /*049c*/ 	.word	index@(_ZN2at6native49_GLOBAL__N__3489678a_16_AveragePool2d_cu_fb80407625avg_pool2d_out_cuda_frameIffEEviPKT_lllliiiiiiiPS3_ibb)
        /*04a0*/ 	.word	0x00000000


	//----- nvinfo : EIATTR_MIN_STACK_SIZE
	.align		4
.L_225:
        /*04a4*/ 	.byte	0x04, 0x12
        /*04a6*/ 	.short	(.L_227 - .L_226)
	.align		4
.L_226:
        /*04a8*/ 	.word	index@(_ZN2at6native49_GLOBAL__N__3489678a_16_AveragePool2d_cu_fb80407630avg_pool2d_out_cuda_frame_nhwcIffEEviPKT_llliiiiiiiiPS3_ibb)
        /*04ac*/ 	.word	0x00000000


	//----- nvinfo : EIATTR_MIN_STACK_SIZE
	.align		4
.L_227:
        /*04b0*/ 	.byte	0x04, 0x12
        /*04b2*/ 	.short	(.L_229 - .L_228)
	.align		4
.L_228:
        /*04b4*/ 	.word	index@(_ZN2at6native49_GLOBAL__N__3489678a_16_AveragePool2d_cu_fb80407625avg_pool2d_out_cuda_frameIddEEviPKT_lllliiiiiiiPS3_ibb)
        /*04b8*/ 	.word	0x00000000


	//----- nvinfo : EIATTR_MIN_STACK_SIZE
	.align		4
.L_229:
        /*04bc*/ 	.byte	0x04, 0x12
        /*04be*/ 	.short	(.L_231 - .L_230)
	.align		4
.L_230:
        /*04c0*/ 	.word	index@(_ZN2at6native49_GLOBAL__N__3489678a_16_AveragePool2d_cu_fb80407630avg_pool2d_out_cuda_frame_nhwcIddEEviPKT_llliiiiiiiiPS3_ibb)
        /*04c4*/ 	.word	0x00000000
.L_231:


//--------------------- .nv.compat                --------------------------
	.section	.nv.compat,"",@"SHT_CUDA_COMPAT_INFO"
	.align	4
        /*0000*/ 	.byte	0x02, 0x09, 0x01, 0x00, 0x02, 0x02, 0x01, 0x00, 0x02, 0x05, 0x05, 0x00, 0x03, 0x07, 0x01, 0x01
        /*0010*/ 	.byte	0x02, 0x03, 0x00, 0x00, 0x02, 0x06, 0x01, 0x00, 0x04, 0x0b, 0x08, 0x00, 0x00, 0x00, 0x00, 0x00
        /*0020*/ 	.byte	0x00, 0x00, 0x00, 0x00


//--------------------- .nv.info._ZN2at6native49_GLOBAL__N__3489678a_16_AveragePool2d_cu_fb80407634avg_pool2d_backward_out_cuda_frameIN3c108BFloat16EflEEvT1_PKT_llllliiiiiiPS6_ibb --------------------------
	.section	.nv.info._ZN2at6native49_GLOBAL__N__3489678a_16_AveragePool2d_cu_fb80407634avg_pool2d_backward_out_cuda_frameIN3c108BFloat16EflEEvT1_PKT_llllliiiiiiPS6_ibb,"",@"SHT_CUDA_INFO"
	.sectionflags	@""
	.align	4


	//----- nvinfo : EIATTR_CUDA_API_VERSION
	.align		4
        /*0000*/ 	.byte	0x04, 0x37
        /*0002*/ 	.short	(.L_233 - .L_232)
.L_232:
        /*0004*/ 	.word	0x00000082


	//----- nvinfo : EIATTR_KPARAM_INFO
	.align		4
.L_233:
        /*0008*/ 	.byte	0x04, 0x17
        /*000a*/ 	.short	(.L_235 - .L_234)
.L_234:
        /*000c*/ 	.word	0x00000000
        /*0010*/ 	.short	0x0010
        /*0012*/ 	.short	0x005d
        /*0014*/ 	.byte	0x00, 0xf0, 0x05, 0x00


	//----- nvinfo : EIATTR_KPARAM_INFO
	.align		4
.L_235:
        /*0018*/ 	.byte	0x04, 0x17
        /*001a*/ 	.short	(.L_237 - .L_236)
.L_236:
        /*001c*/ 	.word	0x00000000
        /*0020*/ 	.short	0x000f
        /*0022*/ 	.short	0x005c
        /*0024*/ 	.byte	0x00, 0xf0, 0x05, 0x00


	//----- nvinfo : EIATTR_KPARAM_INFO
	.align		4
.L_237:
        /*0028*/ 	.byte	0x04, 0x17
        /*002a*/ 	.short	(.L_239 - .L_238)
.L_238:
        /*002c*/ 	.word	0x00000000
        /*0030*/ 	.short	0x000e
        /*0032*/ 	.short	0x0058
        /*0034*/ 	.byte	0x00, 0xf0, 0x11, 0x00


	//----- nvinfo : EIATTR_KPARAM_INFO
	.align		4
.L_239:
        /*0038*/ 	.byte	0x04, 0x17
        /*003a*/ 	.short	(.L_241 - .L_240)
.L_240:
        /*003c*/ 	.word	0x00000000
        /*0040*/ 	.short	0x000d
        /*0042*/ 	.short	0x0050
        /*0044*/ 	.byte	0x00, 0xf0, 0x21, 0x00


	//----- nvinfo : EIATTR_KPARAM_INFO
	.align		4
.L_241:
        /*0048*/ 	.byte	0x04, 0x17
        /*004a*/ 	.short	(.L_243 - .L_242)
.L_242:
        /*004c*/ 	.word	0x00000000
        /*0050*/ 	.short	0x000c
        /*0052*/ 	.short	0x004c
        /*0054*/ 	.byte	0x00, 0xf0, 0x11, 0x00


	//----- nvinfo : EIATTR_KPARAM_INFO
	.align		4
.L_243:
        /*0058*/ 	.byte	0x04, 0x17
        /*005a*/ 	.short	(.L_245 - .L_244)
.L_244:
        /*005c*/ 	.word	0x00000000
        /*0060*/ 	.short	0x000b
        /*0062*/ 	.short	0x0048
        /*0064*/ 	.byte	0x00, 0xf0, 0x11, 0x00


	//----- nvinfo : EIATTR_KPARAM_INFO
	.align		4
.L_245:
        /*0068*/ 	.byte	0x04, 0x17
        /*006a*/ 	.short	(.L_247 - .L_246)
.L_246:
        /*006c*/ 	.word	0x00000000
        /*0070*/ 	.short	0x000a
        /*0072*/ 	.short	0x0044
        /*0074*/ 	.byte	0x00, 0xf0, 0x11, 0x00


	//----- nvinfo : EIATTR_KPARAM_INFO
	.align		4
.L_247:
        /*0078*/ 	.byte	0x04, 0x17
        /*007a*/ 	.short	(.L_249 - .L_248)
.L_248:
        /*007c*/ 	.word	0x00000000
        /*0080*/ 	.short	0x0009
        /*0082*/ 	.short	0x0040
        /*0084*/ 	.byte	0x00, 0xf0, 0x11, 0x00


	//----- nvinfo : EIATTR_KPARAM_INFO
	.align		4
.L_249:
        /*0088*/ 	.byte	0x04, 0x17
        /*008a*/ 	.short	(.L_251 - .L_250)
.L_250:
        /*008c*/ 	.word	0x00000000
        /*0090*/ 	.short	0x0008
        /*0092*/ 	.short	0x003c
        /*0094*/ 	.byte	0x00, 0xf0, 0x11, 0x00


	//----- nvinfo : EIATTR_KPARAM_INFO
	.align		4
.L_251:
        /*0098*/ 	.byte	0x04, 0x17
        /*009a*/ 	.short	(.L_253 - .L_252)
.L_252:
        /*009c*/ 	.word	0x00000000
        /*00a0*/ 	.short	0x0007
        /*00a2*/ 	.short	0x0038
        /*00a4*/ 	.byte	0x00, 0xf0, 0x11, 0x00


	//----- nvinfo : EIATTR_KPARAM_INFO
	.align		4
.L_253:
        /*00a8*/ 	.byte	0x04, 0x17
        /*00aa*/ 	.short	(.L_255 - .L_254)
.L_254:
        /*00ac*/ 	.word	0x00000000
        /*00b0*/ 	.short	0x0006
        /*00b2*/ 	.short	0x0030
        /*00b4*/ 	.byte	0x00, 0xf0, 0x21, 0x00


	//----- nvinfo : EIATTR_KPARAM_INFO
	.align		4
.L_255:
        /*00b8*/ 	.byte	0x04, 0x17
        /*00ba*/ 	.short	(.L_257 - .L_256)
.L_256:
        /*00bc*/ 	.word	0x00000000
        /*00c0*/ 	.short	0x0005
        /*00c2*/ 	.short	0x0028
        /*00c4*/ 	.byte	0x00, 0xf0, 0x21, 0x00


	//----- nvinfo : EIATTR_KPARAM_INFO
	.align		4
.L_257:
        /*00c8*/ 	.byte	0x04, 0x17
        /*00ca*/ 	.short	(.L_259 - .L_258)
.L_258:
        /*00cc*/ 	.word	0x00000000
        /*00d0*/ 	.short	0x0004
        /*00d2*/ 	.short	0x0020
        /*00d4*/ 	.byte	0x00, 0xf0, 0x21, 0x00


	//----- nvinfo : EIATTR_KPARAM_INFO
	.align		4
.L_259:
        /*00d8*/ 	.byte	0x04, 0x17
        /*00da*/ 	.short	(.L_261 - .L_260)
.L_260:
        /*00dc*/ 	.word	0x00000000
        /*00e0*/ 	.short	0x0003
        /*00e2*/ 	.short	0x0018
        /*00e4*/ 	.byte	0x00, 0xf0, 0x21, 0x00


	//----- nvinfo : EIATTR_KPARAM_INFO
	.align		4
.L_261:
        /*00e8*/ 	.byte	0x04, 0x17
        /*00ea*/ 	.short	(.L_263 - .L_262)
.L_262:
        /*00ec*/ 	.word	0x00000000
        /*00f0*/ 	.short	0x0002
        /*00f2*/ 	.short	0x0010
        /*00f4*/ 	.byte	0x00, 0xf0, 0x21, 0x00


	//----- nvinfo : EIATTR_KPARAM_INFO
	.align		4
.L_263:
        /*00f8*/ 	.byte	0x04, 0x17
        /*00fa*/ 	.short	(.L_265 - .L_264)
.L_264:
        /*00fc*/ 	.word	0x00000000
        /*0100*/ 	.short	0x0001
        /*0102*/ 	.short	0x0008
        /*0104*/ 	.byte	0x00, 0xf0, 0x21, 0x00


	//----- nvinfo : EIATTR_KPARAM_INFO
	.align		4
.L_265:
        /*0108*/ 	.byte	0x04, 0x17
        /*010a*/ 	.short	(.L_267 - .L_266)
.L_266:
        /*010c*/ 	.word	0x00000000
        /*0110*/ 	.short	0x0000
        /*0112*/ 	.short	0x0000
        /*0114*/ 	.byte	0x00, 0xf0, 0x21, 0x00


	//----- nvinfo : EIATTR_SPARSE_MMA_MASK
	.align		4
.L_267:
        /*0118*/ 	.byte	0x03, 0x50
        /*011a*/ 	.short	0x0000


	//----- nvinfo : EIATTR_MAXREG_COUNT
	.align		4
        /*011c*/ 	.byte	0x03, 0x1b
        /*011e*/ 	.short	0x00ff


	//----- nvinfo : EIATTR_MERCURY_ISA_VERSION
	.align		4
        /*0120*/ 	.byte	0x03, 0x5f
        /*0122*/ 	.short	0x0101


	//----- nvinfo : EIATTR_EXIT_INSTR_OFFSETS
	.align		4
        /*0124*/ 	.byte	0x04, 0x1c
        /*0126*/ 	.short	(.L_269 - .L_268)


	//   ....[0]....
.L_268:
        /*0128*/ 	.word	0x000000a0


	//   ....[1]....
        /*012c*/ 	.word	0x00003d80


	//----- nvinfo : EIATTR_CRS_STACK_SIZE
	.align		4
.L_269:
        /*0130*/ 	.byte	0x04, 0x1e
        /*0132*/ 	.short	(.L_271 - .L_270)
.L_270:
        /*0134*/ 	.word	0x00000000


	//----- nvinfo : EIATTR_CBANK_PARAM_SIZE
	.align		4
.L_271:
        /*0138*/ 	.byte	0x03, 0x19
        /*013a*/ 	.short	0x005e


	//----- nvinfo : EIATTR_PARAM_CBANK
	.align		4
        /*013c*/ 	.byte	0x04, 0x0a
        /*013e*/ 	.short	(.L_273 - .L_272)
	.align		4
.L_272:
        /*0140*/ 	.word	index@(.nv.constant0._ZN2at6native49_GLOBAL__N__3489678a_16_AveragePool2d_cu_fb80407634avg_pool2d_backward_out_cuda_frameIN3c108BFloat16EflEEvT1_PKT_llllliiiiiiPS6_ibb)
        /*0144*/ 	.short	0x0210
        /*0146*/ 	.short	0x005e


	//----- nvinfo : EIATTR_SW_WAR
	.align		4
.L_273:
        /*0148*/ 	.byte	0x04, 0x36
        /*014a*/ 	.short	(.L_275 - .L_274)
.L_274:
        /*014c*/ 	.word	0x00000008
.L_275:


//--------------------- .nv.info._ZN2at6native49_GLOBAL__N__3489678a_16_AveragePool2d_cu_fb80407639avg_pool2d_backward_out_cuda_frame_nhwcIN3c108BFloat16EflEEvT1_PKT_llliiiiiiiiPS6_ibb --------------------------
	.section	.nv.info._ZN2at6native49_GLOBAL__N__3489678a_16_AveragePool2d_cu_fb80407639avg_pool2d_backward_out_cuda_frame_nhwcIN3c108BFloat16EflEEvT1_PKT_llliiiiiiiiPS6_ibb,"",@"SHT_CUDA_INFO"
	.sectionflags	@""
	.align	4


	//----- nvinfo : EIATTR_CUDA_API_VERSION
	.align		4
        /*0000*/ 	.byte	0x04, 0x37
        /*0002*/ 	.short	(.L_277 - .L_276)
.L_276:
        /*0004*/ 	.word	0x00000082


	//----- nvinfo : EIATTR_KPARAM_INFO
	.align		4
.L_277:
        /*0008*/ 	.byte	0x04, 0x17
        /*000a*/ 	.short	(.L_279 - .L_278)
.L_278:
        /*000c*/ 	.word	0x00000000
        /*0010*/ 	.short	0x0010
        /*0012*/ 	.short	0x0055
        /*0014*/ 	.byte	0x00, 0xf0, 0x05, 0x00


	//----- nvinfo : EIATTR_KPARAM_INFO
	.align		4
.L_279:
        /*0018*/ 	.byte	0x04, 0x17
        /*001a*/ 	.short	(.L_281 - .L_280)
.L_280:
        /*001c*/ 	.word	0x00000000
        /*0020*/ 	.short	0x000f
        /*0022*/ 	.short	0x0054
        /*0024*/ 	.byte	0x00, 0xf0, 0x05, 0x00


	//----- nvinfo : EIATTR_KPARAM_INFO
	.align		4
.L_281:
        /*0028*/ 	.byte	0x04, 0x17
        /*002a*/ 	.short	(.L_283 - .L_282)
.L_282:
        /*002c*/ 	.word	0x00000000
        /*0030*/ 	.short	0x000e
        /*0032*/ 	.short	0x0050
        /*0034*/ 	.byte	0x00, 0xf0, 0x11, 0x00


	//----- nvinfo : EIATTR_KPARAM_INFO
	.align		4
.L_283:
        /*0038*/ 	.byte	0x04, 0x17
        /*003a*/ 	.short	(.L_285 - .L_284)
.L_284:
        /*003c*/ 	.word	0x00000000
        /*0040*/ 	.short	0x000d
        /*0042*/ 	.short	0x0048
        /*0044*/ 	.byte	0x00, 0xf0, 0x21, 0x00


	//----- nvinfo : EIATTR_KPARAM_INFO
	.align		4
.L_285:
        /*0048*/ 	.byte	0x04, 0x17
        /*004a*/ 	.short	(.L_287 - .L_286)
.L_286:
        /*004c*/ 	.word	0x00000000
        /*0050*/ 	.short	0x000c
        /*0052*/ 	.short	0x0044
        /*0054*/ 	.byte	0x00, 0xf0, 0x11, 0x00


	//----- nvinfo : EIATTR_KPARAM_INFO
	.align		4
.L_287:
        /*0058*/ 	.byte	0x04, 0x17
        /*005a*/ 	.short	(.L_289 - .L_288)
.L_288:
        /*005c*/ 	.word	0x00000000
        /*0060*/ 	.short	0x000b
        /*0062*/ 	.short	0x0040
        /*0064*/ 	.byte	0x00, 0xf0, 0x11, 0x00


	//----- nvinfo : EIATTR_KPARAM_INFO
	.align		4
.L_289:
        /*0068*/ 	.byte	0x04, 0x17
        /*006a*/ 	.short	(.L_291 - .L_290)
.L_290:
        /*006c*/ 	.word	0x00000000
        /*0070*/ 	.short	0x000a
        /*0072*/ 	.short	0x003c
        /*0074*/ 	.byte	0x00, 0xf0, 0x11, 0x00


	//----- nvinfo : EIATTR_KPARAM_INFO
	.align		4
.L_291:
        /*0078*/ 	.byte	0x04, 0x17
        /*007a*/ 	.short	(.L_293 - .L_292)
.L_292:
        /*007c*/ 	.word	0x00000000
        /*0080*/ 	.short	0x0009
        /*0082*/ 	.short	0x0038
        /*0084*/ 	.byte	0x00, 0xf0, 0x11, 0x00


	//----- nvinfo : EIATTR_KPARAM_INFO
	.align		4
.L_293:
        /*0088*/ 	.byte	0x04, 0x17
        /*008a*/ 	.short	(.L_295 - .L_294)
.L_294:
        /*008c*/ 	.word	0x00000000
        /*0090*/ 	.short	0x0008
        /*0092*/ 	.short	0x0034
        /*0094*/ 	.byte	0x00, 0xf0, 0x11, 0x00


	//----- nvinfo : EIATTR_KPARAM_INFO
	.align		4
.L_295:
        /*0098*/ 	.byte	0x04, 0x17
        /*009a*/ 	.short	(.L_297 - .L_296)
.L_296:
        /*009c*/ 	.word	0x00000000
        /*00a0*/ 	.short	0x0007
        /*00a2*/ 	.short	0x0030
        /*00a4*/ 	.byte	0x00, 0xf0, 0x11, 0x00


	//----- nvinfo : EIATTR_KPARAM_INFO
	.align		4
.L_297:
        /*00a8*/ 	.byte	0x04, 0x17
        /*00aa*/ 	.short	(.L_299 - .L_298)
.L_298:
        /*00ac*/ 	.word	0x00000000
        /*00b0*/ 	.short	0x0006
        /*00b2*/ 	.short	0x002c
        /*00b4*/ 	.byte	0x00, 0xf0, 0x11, 0x00


	//----- nvinfo : EIATTR_KPARAM_INFO
	.align		4
.L_299:
        /*00b8*/ 	.byte	0x04, 0x17
        /*00ba*/ 	.short	(.L_301 - .L_300)
.L_300:
        /*00bc*/ 	.word	0x00000000
        /*00c0*/ 	.short	0x0005
        /*00c2*/ 	.short	0x0028
        /*00c4*/ 	.byte	0x00, 0xf0, 0x11, 0x00


	//----- nvinfo : EIATTR_KPARAM_INFO
	.align		4
.L_301:
        /*00c8*/ 	.byte	0x04, 0x17
        /*00ca*/ 	.short	(.L_303 - .L_302)
.L_302:
        /*00cc*/ 	.word	0x00000000
        /*00d0*/ 	.short	0x0004
        /*00d2*/ 	.short	0x0020
        /*00d4*/ 	.byte	0x00, 0xf0, 0x21, 0x00


	//----- nvinfo : EIATTR_KPARAM_INFO
	.align		4
.L_303:
        /*00d8*/ 	.byte	0x04, 0x17
        /*00da*/ 	.short	(.L_305 - .L_304)
.L_304:
        /*00dc*/ 	.word	0x00000000
        /*00e0*/ 	.short	0x0003
        /*00e2*/ 	.short	0x0018
        /*00e4*/ 	.byte	0x00, 0xf0, 0x21, 0x00


	//----- nvinfo : EIATTR_KPARAM_INFO
	.align		4
.L_305:
        /*00e8*/ 	.byte	0x04, 0x17
        /*00ea*/ 	.short	(.L_307 - .L_306)
.L_306:
        /*00ec*/ 	.word	0x00000000
        /*00f0*/ 	.short	0x0002
        /*00f2*/ 	.short	0x0010
        /*00f4*/ 	.byte	0x00, 0xf0, 0x21, 0x00


	//----- nvinfo : EIATTR_KPARAM_INFO
	.align		4
.L_307:
        /*00f8*/ 	.byte	0x04, 0x17
        /*00fa*/ 	.short	(.L_309 - .L_308)
.L_308:
        /*00fc*/ 	.word	0x00000000
        /*0100*/ 	.short	0x0001
        /*0102*/ 	.short	0x0008
        /*0104*/ 	.byte	0x00, 0xf0, 0x21, 0x00


	//----- nvinfo : EIATTR_KPARAM_INFO
	.align		4
.L_309:
        /*0108*/ 	.byte	0x04, 0x17
        /*010a*/ 	.short	(.L_311 - .L_310)
.L_310:
        /*010c*/ 	.word	0x00000000
        /*0110*/ 	.short	0x0000
        /*0112*/ 	.short	0x0000
        /*0114*/ 	.byte	0x00, 0xf0, 0x21, 0x00


	//----- nvinfo : EIATTR_SPARSE_MMA_MASK
	.align		4
.L_311:
        /*0118*/ 	.byte	0x03, 0x50
        /*011a*/ 	.short	0x0000


	//----- nvinfo : EIATTR_MAXREG_COUNT
	.align		4
        /*011c*/ 	.byte	0x03, 0x1b
        /*011e*/ 	.short	0x00ff


	//----- nvinfo : EIATTR_MERCURY_ISA_VERSION
	.align		4
        /*0120*/ 	.byte	0x03, 0x5f
        /*0122*/ 	.short	0x0101


	//----- nvinfo : EIATTR_EXIT_INSTR_OFFSETS
	.align		4
        /*0124*/ 	.byte	0x04, 0x1c
        /*0126*/ 	.short	(.L_313 - .L_312)


	//   ....[0]....
.L_312:
        /*0128*/ 	.word	0x00000090


	//   ....[1]....
        /*012c*/ 	.word	0x00004ce0


	//----- nvinfo : EIATTR_CRS_STACK_SIZE
	.align		4
.L_313:
        /*0130*/ 	.byte	0x04, 0x1e
        /*0132*/ 	.short	(.L_315 - .L_314)
.L_314:
        /*0134*/ 	.word	0x00000000


	//----- nvinfo : EIATTR_CBANK_PARAM_SIZE
	.align		4
.L_315:
        /*0138*/ 	.byte	0x03, 0x19
        /*013a*/ 	.short	0x0056


	//----- nvinfo : EIATTR_PARAM_CBANK
	.align		4
        /*013c*/ 	.byte	0x04, 0x0a
        /*013e*/ 	.short	(.L_317 - .L_316)
	.align		4
.L_316:
        /*0140*/ 	.word	index@(.nv.constant0._ZN2at6native49_GLOBAL__N__3489678a_16_AveragePool2d_cu_fb80407639avg_pool2d_backward_out_cuda_frame_nhwcIN3c108BFloat16EflEEvT1_PKT_llliiiiiiiiPS6_ibb)
        /*0144*/ 	.short	0x0210
        /*0146*/ 	.short	0x0056


	//----- nvinfo : EIATTR_SW_WAR
	.align		4
.L_317:
        /*0148*/ 	.byte	0x04, 0x36
        /*014a*/ 	.short	(.L_319 - .L_318)
.L_318:
        /*014c*/ 	.word	0x00000008
.L_319:


//--------------------- .nv.info._ZN2at6native49_GLOBAL__N__3489678a_16_AveragePool2d_cu_fb80407634avg_pool2d_backward_out_cuda_frameIN3c108BFloat16EfiEEvT1_PKT_llllliiiiiiPS6_ibb --------------------------
	.section	.nv.info._ZN2at6native49_GLOBAL__N__3489678a_16_AveragePool2d_cu_fb80407634avg_pool2d_backward_out_cuda_frameIN3c108BFloat16EfiEEvT1_PKT_llllliiiiiiPS6_ibb,"",@"SHT_CUDA_INFO"
	.sectionflags	@""
	.align	4


	//----- nvinfo : EIATTR_CUDA_API_VERSION
	.align		4
        /*0000*/ 	.byte	0x04, 0x37
        /*0002*/ 	.short	(.L_321 - .L_320)
.L_320:
        /*0004*/ 	.word	0x00000082


	//----- nvinfo : EIATTR_KPARAM_INFO
	.align		4
.L_321:
        /*0008*/ 	.byte	0x04, 0x17
        /*000a*/ 	.short	(.L_323 - .L_322)
.L_322:
        /*000c*/ 	.word	0x00000000
        /*0010*/ 	.short	0x0010
        /*0012*/ 	.short	0x005d
        /*0014*/ 	.byte	0x00, 0xf0, 0x05, 0x00


	//----- nvinfo : EIATTR_KPARAM_INFO
	.align		4
.L_323:
        /*0018*/ 	.byte	0x04, 0x17
        /*001a*/ 	.short	(.L_325 - .L_324)
.L_324:
        /*001c*/ 	.word	0x00000000
        /*0020*/ 	.short	0x000f
        /*0022*/ 	.short	0x005c
        /*0024*/ 	.byte	0x00, 0xf0, 0x05, 0x00


	//----- nvinfo : EIATTR_KPARAM_INFO
	.align		4
.L_325:
        /*0028*/ 	.byte	0x04, 0x17
        /*002a*/ 	.short	(.L_327 - .L_326)
.L_326:
        /*002c*/ 	.word	0x00000000
        /*0030*/ 	.short	0x000e
        /*0032*/ 	.short	0x0058
        /*0034*/ 	.byte	0x00, 0xf0, 0x11, 0x00


	//----- nvinfo : EIATTR_KPARAM_INFO
	.align		4
.L_327:
        /*0038*/ 	.byte	0x04, 0x17
        /*003a*/ 	.short	(.L_329 - .L_328)
.L_328:
        /*003c*/ 	.word	0x00000000
        /*0040*/ 	.short	0x000d
        /*0042*/ 	.short	0x0050
        /*0044*/ 	.byte	0x00, 0xf0, 0x21, 0x00


	//----- nvinfo : EIATTR_KPARAM_INFO
	.align		4
.L_329:
        /*0048*/ 	.byte	0x04, 0x17
        /*004a*/ 	.short	(.L_331 - .L_330)
.L_330:
        /*004c*/ 	.word	0x00000000
        /*0050*/ 	.short	0x000c
        /*0052*/ 	.short	0x004c
        /*0054*/ 	.byte	0x00, 0xf0, 0x11, 0x00


	//----- nvinfo : EIATTR_KPARAM_INFO
	.align		4
.L_331:
        /*0058*/ 	.byte	0x04, 0x17
        /*005a*/ 	.short	(.L_333 - .L_332)
.L_332:
        /*005c*/ 	.word	0x00000000
        /*0060*/ 	.short	0x000b
        /*0062*/ 	.short	0x0048
        /*0064*/ 	.byte	0x00, 0xf0, 0x11, 0x00


	//----- nvinfo : EIATTR_KPARAM_INFO
	.align		4
.L_333:
        /*0068*/ 	.byte	0x04, 0x17
        /*006a*/ 	.short	(.L_335 - .L_334)
.L_334:
        /*006c*/ 	.word	0x00000000
        /*0070*/ 	.short	0x000a
        /*0072*/ 	.short	0x0044
        /*0074*/ 	.byte	0x00, 0xf0, 0x11, 0x00


	//----- nvinfo : EIATTR_KPARAM_INFO
	.align		4
.L_335:
        /*0078*/ 	.byte	0x04, 0x17
        /*007a*/ 	.short	(.L_337 - .L_336)
.L_336:
        /*007c*/ 	.word	0x00000000
        /*0080*/ 	.short	0x0009
        /*0082*/ 	.short	0x0040
        /*0084*/ 	.byte	0x00, 0xf0, 0x11, 0x00


	//----- nvinfo : EIATTR_KPARAM_INFO
	.align		4
.L_337:
        /*0088*/ 	.byte	0x04, 0x17
        /*008a*/ 	.short	(.L_339 - .L_338)
.L_338:
        /*008c*/ 	.word	0x00000000
        /*0090*/ 	.short	0x0008
        /*0092*/ 	.short	0x003c
        /*0094*/ 	.byte	0x00, 0xf0, 0x11, 0x00


	//----- nvinfo : EIATTR_KPARAM_INFO
	.align		4
.L_339:
        /*0098*/ 	.byte	0x04, 0x17
        /*009a*/ 	.short	(.L_341 - .L_340)
.L_340:
        /*009c*/ 	.word	0x00000000
        /*00a0*/ 	.short	0x0007
        /*00a2*/ 	.short	0x0038
        /*00a4*/ 	.byte	0x00, 0xf0, 0x11, 0x00


	//----- nvinfo : EIATTR_KPARAM_INFO
	.align		4
.L_341:
        /*00a8*/ 	.byte	0x04, 0x17
        /*00aa*/ 	.short	(.L_343 - .L_342)
.L_342:
        /*00ac*/ 	.word	0x00000000
        /*00b0*/ 	.short	0x0006
        /*00b2*/ 	.short	0x0030
        /*00b4*/ 	.byte	0x00, 0xf0, 0x21, 0x00


	//----- nvinfo : EIATTR_KPARAM_INFO
	.align		4
.L_343:
        /*00b8*/ 	.byte	0x04, 0x17
        /*00ba*/ 	.short	(.L_345 - .L_344)
.L_344:
        /*00bc*/ 	.word	0x00000000
        /*00c0*/ 	.short	0x0005
        /*00c2*/ 	.short	0x0028
        /*00c4*/ 	.byte	0x00, 0xf0, 0x21, 0x00


	//----- nvinfo : EIATTR_KPARAM_INFO
	.align		4
.L_345:
        /*00c8*/ 	.byte	0x04, 0x17
        /*00ca*/ 	.short	(.L_347 - .L_346)
.L_346:
        /*00cc*/ 	.word	0x00000000
        /*00d0*/ 	.short	0x0004
        /*00d2*/ 	.short	0x0020
        /*00d4*/ 	.byte	0x00, 0xf0, 0x21, 0x00


	//----- nvinfo : EIATTR_KPARAM_INFO
	.align		4
.L_347:
        /*00d8*/ 	.byte	0x04, 0x17
        /*00da*/ 	.short	(.L_349 - .L_348)
.L_348:
        /*00dc*/ 	.word	0x00000000
        /*00e0*/ 	.short	0x0003
        /*00e2*/ 	.short	0x0018
        /*00e4*/ 	.byte	0x00, 0xf0, 0x21, 0x00


	//----- nvinfo : EIATTR_KPARAM_INFO
	.align		4
.L_349:
        /*00e8*/ 	.byte	0x04, 0x17
        /*00ea*/ 	.short	(.L_351 - .L_350)
.L_350:
        /*00ec*/ 	.word	0x00000000
        /*00f0*/ 	.short	0x0002
        /*00f2*/ 	.short	0x0010
        /*00f4*/ 	.byte	0x00, 0xf0, 0x21, 0x00


	//----- nvinfo : EIATTR_KPARAM_INFO
	.align		4
.L_351:
        /*00f8*/ 	.byte	0x04, 0x17
        /*00fa*/ 	.short	(.L_353 - .L_352)
.L_352:
        /*00fc*/ 	.word	0x00000000
        /*0100*/ 	.short	0x0001
        /*0102*/ 	.short	0x0008
        /*0104*/ 	.byte	0x00, 0xf0, 0x21, 0x00


	//----- nvinfo : EIATTR_KPARAM_INFO
	.align		4
.L_353:
        /*0108*/ 	.byte	0x04, 0x17
        /*010a*/ 	.short	(.L_355 - .L_354)
.L_354:
        /*010c*/ 	.word	0x00000000
        /*0110*/ 	.short	0x0000
        /*0112*/ 	.short	0x0000
        /*0114*/ 	.byte	0x00, 0xf0, 0x11, 0x00


	//----- nvinfo : EIATTR_SPARSE_MMA_MASK
	.align		4
.L_355:
        /*0118*/ 	.byte	0x03, 0x50
        /*011a*/ 	.short	0x0000


	//----- nvinfo : EIATTR_MAXREG_COUNT
	.align		4
        /*011c*/ 	.byte	0x03, 0x1b
        /*011e*/ 	.short	0x00ff


	//----- nvinfo : EIATTR_MERCURY_ISA_VERSION
	.align		4
        /*0120*/ 	.byte	0x03, 0x5f
        /*0122*/ 	.short	0x0101


	//----- nvinfo : EIATTR_EXIT_INSTR_OFFSETS
	.align		4
        /*0124*/ 	.byte	0x04, 0x1c
        /*0126*/ 	.short	(.L_357 - .L_356)


	//   ....[0]....
.L_356:
        /*0128*/ 	.word	0x000000b0


	//   ....[1]....
        /*012c*/ 	.word	0x00003db0


	//----- nvinfo : EIATTR_CRS_STACK_SIZE
	.align		4
.L_357:
        /*0130*/ 	.byte	0x04, 0x1e
        /*0132*/ 	.short	(.L_359 - .L_358)
.L_358:
        /*0134*/ 	.word	0x00000000


	//----- nvinfo : EIATTR_CBANK_PARAM_SIZE
	.align		4
.L_359:
        /*0138*/ 	.byte	0x03, 0x19
        /*013a*/ 	.short	0x005e


	//----- nvinfo : EIATTR_PARAM_CBANK
	.align		4
        /*013c*/ 	.byte	0x04, 0x0a
        /*013e*/ 	.short	(.L_361 - .L_360)
	.align		4
.L_360:
        /*0140*/ 	.word	index@(.nv.constant0._ZN2at6native49_GLOBAL__N__3489678a_16_AveragePool2d_cu_fb80407634avg_pool2d_backward_out_cuda_frameIN3c108BFloat16EfiEEvT1_PKT_llllliiiiiiPS6_ibb)
        /*0144*/ 	.short	0x0210
        /*0146*/ 	.short	0x005e


	//----- nvinfo : EIATTR_SW_WAR
	.align		4
.L_361:
        /*0148*/ 	.byte	0x04, 0x36
        /*014a*/ 	.short	(.L_363 - .L_362)
.L_362:
        /*014c*/ 	.word	0x00000008
.L_363:


//--------------------- .nv.info._ZN2at6native49_GLOBAL__N__3489678a_16_AveragePool2d_cu_fb80407639avg_pool2d_backward_out_cuda_frame_nhwcIN3c108BFloat16EfiEEvT1_PKT_llliiiiiiiiPS6_ibb --------------------------
	.section	.nv.info._ZN2at6native49_GLOBAL__N__3489678a_16_AveragePool2d_cu_fb80407639avg_pool2d_backward_out_cuda_frame_nhwcIN3c108BFloat16EfiEEvT1_PKT_llliiiiiiiiPS6_ibb,"",@"SHT_CUDA_INFO"
	.sectionflags	@""
	.align	4


	//----- nvinfo : EIATTR_CUDA_API_VERSION
	.align		4
        /*0000*/ 	.byte	0x04, 0x37
        /*0002*/ 	.short	(.L_365 - .L_364)
.L_364:
        /*0004*/ 	.word	0x00000082


	//----- nvinfo : EIATTR_KPARAM_INFO
	.align		4
.L_365:
        /*0008*/ 	.byte	0x04, 0x17
        /*000a*/ 	.short	(.L_367 - .L_366)
.L_366:
        /*000c*/ 	.word	0x00000000
        /*0010*/ 	.short	0x0010
        /*0012*/ 	.short	0x0055
        /*0014*/ 	.byte	0x00, 0xf0, 0x05, 0x00


	//----- nvinfo : EIATTR_KPARAM_INFO
	.align		4
.L_367:
        /*0018*/ 	.byte	0x04, 0x17
        /*001a*/ 	.short	(.L_369 - .L_368)
.L_368:
        /*001c*/ 	.word	0x00000000
        /*0020*/ 	.short	0x000f
        /*0022*/ 	.short	0x0054
        /*0024*/ 	.byte	0x00, 0xf0, 0x05, 0x00


	//----- nvinfo : EIATTR_KPARAM_INFO
	.align		4
.L_369:
        /*0028*/ 	.byte	0x04, 0x17
        /*002a*/ 	.short	(.L_371 - .L_370)
.L_370:
        /*002c*/ 	.word	0x00000000
        /*0030*/ 	.short	0x000e
        /*0032*/ 	.short	0x0050
        /*0034*/ 	.byte	0x00, 0xf0, 0x11, 0x00


	//----- nvinfo : EIATTR_KPARAM_INFO
	.align		4
.L_371:
        /*0038*/ 	.byte	0x04, 0x17
        /*003a*/ 	.short	(.L_373 - .L_372)
.L_372:
        /*003c*/ 	.word	0x00000000
        /*0040*/ 	.short	0x000d
        /*0042*/ 	.short	0x0048
        /*0044*/ 	.byte	0x00, 0xf0, 0x21, 0x00


	//----- nvinfo : EIATTR_KPARAM_INFO
	.align		4
.L_373:
        /*0048*/ 	.byte	0x04, 0x17
        /*004a*/ 	.short	(.L_375 - .L_374)
.L_374:
        /*004c*/ 	.word	0x00000000
        /*0050*/ 	.short	0x000c
        /*0052*/ 	.short	0x0044
        /*0054*/ 	.byte	0x00, 0xf0, 0x11, 0x00


	//----- nvinfo : EIATTR_KPARAM_INFO
	.align		4
.L_375:
        /*0058*/ 	.byte	0x04, 0x17
        /*005a*/ 	.short	(.L_377 - .L_376)
.L_376:
        /*005c*/ 	.word	0x00000000
        /*0060*/ 	.short	0x000b
        /*0062*/ 	.short	0x0040
        /*0064*/ 	.byte	0x00, 0xf0, 0x11, 0x00


	//----- nvinfo : EIATTR_KPARAM_INFO
	.align		4
.L_377:
        /*0068*/ 	.byte	0x04, 0x17
        /*006a*/ 	.short	(.L_379 - .L_378)
.L_378:
        /*006c*/ 	.word	0x00000000
        /*0070*/ 	.short	0x000a
        /*0072*/ 	.short	0x003c
        /*0074*/ 	.byte	0x00, 0xf0, 0x11, 0x00


	//----- nvinfo : EIATTR_KPARAM_INFO
	.align		4
.L_379:
        /*0078*/ 	.byte	0x04, 0x17
        /*007a*/ 	.short	(.L_381 - .L_380)
.L_380:
        /*007c*/ 	.word	0x00000000
        /*0080*/ 	.short	0x0009
        /*0082*/ 	.short	0x0038
        /*0084*/ 	.byte	0x00, 0xf0, 0x11, 0x00


	//----- nvinfo : EIATTR_KPARAM_INFO
	.align		4
.L_381:
        /*0088*/ 	.byte	0x04, 0x17
        /*008a*/ 	.short	(.L_383 - .L_382)
.L_382:
        /*008c*/ 	.word	0x00000000
        /*0090*/ 	.short	0x0008
        /*0092*/ 	.short	0x0034
        /*0094*/ 	.byte	0x00, 0xf0, 0x11, 0x00


	//----- nvinfo : EIATTR_KPARAM_INFO
	.align		4
.L_383:
        /*0098*/ 	.byte	0x04, 0x17
        /*009a*/ 	.short	(.L_385 - .L_384)
.L_384:
        /*009c*/ 	.word	0x00000000
        /*00a0*/ 	.short	0x0007
        /*00a2*/ 	.short	0x0030
        /*00a4*/ 	.byte	0x00, 0xf0, 0x11, 0x00


	//----- nvinfo : EIATTR_KPARAM_INFO
	.align		4
.L_385:
        /*00a8*/ 	.byte	0x04, 0x17
        /*00aa*/ 	.short	(.L_387 - .L_386)
.L_386:
        /*00ac*/ 	.word	0x00000000
        /*00b0*/ 	.short	0x0006
        /*00b2*/ 	.short	0x002c
        /*00b4*/ 	.byte	0x00, 0xf0, 0x11, 0x00


	//----- nvinfo : EIATTR_KPARAM_INFO
	.align		4
.L_387:
        /*00b8*/ 	.byte	0x04, 0x17
        /*00ba*/ 	.short	(.L_389 - .L_388)
.L_388:
        /*00bc*/ 	.word	0x00000000
        /*00c0*/ 	.short	0x0005
        /*00c2*/ 	.short	0x0028
        /*00c4*/ 	.byte	0x00, 0xf0, 0x11, 0x00


	//----- nvinfo : EIATTR_KPARAM_INFO
	.align		4
.L_389:
        /*00c8*/ 	.byte	0x04, 0x17
        /*00ca*/ 	.short	(.L_391 - .L_390)
.L_390:
        /*00cc*/ 	.word	0x00000000
        /*00d0*/ 	.short	0x0004
        /*00d2*/ 	.short	0x0020
        /*00d4*/ 	.byte	0x00, 0xf0, 0x21, 0x00


	//----- nvinfo : EIATTR_KPARAM_INFO
	.align		4
.L_391:
        /*00d8*/ 	.byte	0x04, 0x17
        /*00da*/ 	.short	(.L_393 - .L_392)
.L_392:
        /*00dc*/ 	.word	0x00000000
        /*00e0*/ 	.short	0x0003
        /*00e2*/ 	.short	0x0018
        /*00e4*/ 	.byte	0x00, 0xf0, 0x21, 0x00


	//----- nvinfo : EIATTR_KPARAM_INFO
	.align		4
.L_393:
        /*00e8*/ 	.byte	0x04, 0x17
        /*00ea*/ 	.short	(.L_395 - .L_394)
.L_394:
        /*00ec*/ 	.word	0x00000000
        /*00f0*/ 	.short	0x0002
        /*00f2*/ 	.short	0x0010
        /*00f4*/ 	.byte	0x00, 0xf0, 0x21, 0x00


	//----- nvinfo : EIATTR_KPARAM_INFO
	.align		4
.L_395:
        /*00f8*/ 	.byte	0x04, 0x17
        /*00fa*/ 	.short	(.L_397 - .L_396)
.L_396:
        /*00fc*/ 	.word	0x00000000
        /*0100*/ 	.short	0x0001
        /*0102*/ 	.short	0x0008
        /*0104*/ 	.byte	0x00, 0xf0, 0x21, 0x00


	//----- nvinfo : EIATTR_KPARAM_INFO
	.align		4
.L_397:
        /*0108*/ 	.byte	0x04, 0x17
        /*010a*/ 	.short	(.L_399 - .L_398)
.L_398:
        /*010c*/ 	.word	0x00000000
        /*0110*/ 	.short	0x0000
        /*0112*/ 	.short	0x0000
        /*0114*/ 	.byte	0x00, 0xf0, 0x11, 0x00


	//----- nvinfo : EIATTR_SPARSE_MMA_MASK
	.align		4
.L_399:
        /*0118*/ 	.byte	0x03, 0x50
        /*011a*/ 	.short	0x0000


	//----- nvinfo : EIATTR_MAXREG_COUNT
	.align		4
        /*011c*/ 	.byte	0x03, 0x1b
        /*011e*/ 	.short	0x00ff


	//----- nvinfo : EIATTR_MERCURY_ISA_VERSION
	.align		4
        /*0120*/ 	.byte	0x03, 0x5f
        /*0122*/ 	.short	0x0101


	//----- nvinfo : EIATTR_EXIT_INSTR_OFFSETS
	.align		4
        /*0124*/ 	.byte	0x04, 0x1c
        /*0126*/ 	.short	(.L_401 - .L_400)


	//   ....[0]....
.L_400:
        /*0128*/ 	.word	0x000000a0


	//   ....[1]....
        /*012c*/ 	.word	0x00004d10


	//----- nvinfo : EIATTR_CRS_STACK_SIZE
	.align		4
.L_401:
        /*0130*/ 	.byte	0x04, 0x1e
        /*0132*/ 	.short	(.L_403 - .L_402)
.L_402:
        /*0134*/ 	.word	0x00000000


	//----- nvinfo : EIATTR_CBANK_PARAM_SIZE
	.align		4
.L_403:
        /*0138*/ 	.byte	0x03, 0x19
        /*013a*/ 	.short	0x0056


	//----- nvinfo : EIATTR_PARAM_CBANK
	.align		4
        /*013c*/ 	.byte	0x04, 0x0a
        /*013e*/ 	.short	(.L_405 - .L_404)
	.align		4
.L_404:
        /*0140*/ 	.word	index@(.nv.constant0._ZN2at6native49_GLOBAL__N__3489678a_16_AveragePool2d_cu_fb80407639avg_pool2d_backward_out_cuda_frame_nhwcIN3c108BFloat16EfiEEvT1_PKT_llliiiiiiiiPS6_ibb)
        /*0144*/ 	.short	0x0210
        /*0146*/ 	.short	0x0056


	//----- nvinfo : EIATTR_SW_WAR
	.align		4
.L_405:
        /*0148*/ 	.byte	0x04, 0x36
        /*014a*/ 	.short	(.L_407 - .L_406)
.L_406:
        /*014c*/ 	.word	0x00000008
.L_407:


//--------------------- .nv.info._ZN2at6native49_GLOBAL__N__3489678a_16_AveragePool2d_cu_fb80407634avg_pool2d_backward_out_cuda_frameIN3c104HalfEflEEvT1_PKT_llllliiiiiiPS6_ibb --------------------------
	.section	.nv.info._ZN2at6native49_GLOBAL__N__3489678a_16_AveragePool2d_cu_fb80407634avg_pool2d_backward_out_cuda_frameIN3c104HalfEflEEvT1_PKT_llllliiiiiiPS6_ibb,"",@"SHT_CUDA_INFO"
	.sectionflags	@""
	.align	4


	//----- nvinfo : EIATTR_CUDA_API_VERSION
	.align		4
        /*0000*/ 	.byte	0x04, 0x37
        /*0002*/ 	.short	(.L_409 - .L_408)
.L_408:
        /*0004*/ 	.word	0x00000082


	//----- nvinfo : EIATTR_KPARAM_INFO
	.align		4
.L_409:
        /*0008*/ 	.byte	0x04, 0x17
        /*000a*/ 	.short	(.L_411 - .L_410)
.L_410:
        /*000c*/ 	.word	0x00000000
        /*0010*/ 	.short	0x0010
        /*0012*/ 	.short	0x005d
        /*0014*/ 	.byte	0x00, 0xf0, 0x05, 0x00


	//----- nvinfo : EIATTR_KPARAM_INFO
	.align		4
.L_411:
        /*0018*/ 	.byte	0x04, 0x17
        /*001a*/ 	.short	(.L_413 - .L_412)
.L_412:
        /*001c*/ 	.word	0x00000000
        /*0020*/ 	.short	0x000f
        /*0022*/ 	.short	0x005c
        /*0024*/ 	.byte	0x00, 0xf0, 0x05, 0x00


	//----- nvinfo : EIATTR_KPARAM_INFO
	.align		4
.L_413:
        /*0028*/ 	.byte	0x04, 0x17
        /*002a*/ 	.short	(.L_415 - .L_414)
.L_414:
        /*002c*/ 	.word	0x00000000
        /*0030*/ 	.short	0x000e
        /*0032*/ 	.short	0x0058
        /*0034*/ 	.byte	0x00, 0xf0, 0x11, 0x00


	//----- nvinfo : EIATTR_KPARAM_INFO
	.align		4
.L_415:
        /*0038*/ 	.byte	0x04, 0x17
        /*003a*/ 	.short	(.L_417 - .L_416)
.L_416:
        /*003c*/ 	.word	0x00000000
        /*0040*/ 	.short	0x000d
        /*0042*/ 	.short	0x0050
        /*0044*/ 	.byte	0x00, 0xf0, 0x21, 0x00


	//----- nvinfo : EIATTR_KPARAM_INFO
	.align		4
.L_417:
        /*0048*/ 	.byte	0x04, 0x17
        /*004a*/ 	.short	(.L_419 - .L_418)
.L_418:
        /*004c*/ 	.word	0x00000000
        /*0050*/ 	.short	0x000c
        /*0052*/ 	.short	0x004c
        /*0054*/ 	.byte	0x00, 0xf0, 0x11, 0x00


	//----- nvinfo : EIATTR_KPARAM_INFO
	.align		4
.L_419:
        /*0058*/ 	.byte	0x04, 0x17
        /*005a*/ 	.short	(.L_421 - .L_420)
.L_420:
        /*005c*/ 	.word	0x00000000
        /*0060*/ 	.short	0x000b
        /*0062*/ 	.short	0x0048
        /*0064*/ 	.byte	0x00, 0xf0, 0x11, 0x00


	//----- nvinfo : EIATTR_KPARAM_INFO
	.align		4
.L_421:
        /*0068*/ 	.byte	0x04, 0x17
        /*006a*/ 	.short	(.L_423 - .L_422)
.L_422:
        /*006c*/ 	.word	0x00000000
        /*0070*/ 	.short	0x000a
        /*0072*/ 	.short	0x0044
        /*0074*/ 	.byte	0x00, 0xf0, 0x11, 0x00


	//----- nvinfo : EIATTR_KPARAM_INFO
	.align		4
.L_423:
        /*0078*/ 	.byte	0x04, 0x17
        /*007a*/ 	.short	(.L_425 - .L_424)
.L_424:
        /*007c*/ 	.word	0x00000000
        /*0080*/ 	.short	0x0009
        /*0082*/ 	.short	0x0040
        /*0084*/ 	.byte	0x00, 0xf0, 0x11, 0x00


	//----- nvinfo : EIATTR_KPARAM_INFO
	.align		4
.L_425:
        /*0088*/ 	.byte	0x04, 0x17
        /*008a*/ 	.short	(.L_427 - .L_426)
.L_426:
        /*008c*/ 	.word	0x00000000
        /*0090*/ 	.short	0x0008
        /*0092*/ 	.short	0x003c
        /*0094*/ 	.byte	0x00, 0xf0, 0x11, 0x00


	//----- nvinfo : EIATTR_KPARAM_INFO
	.align		4
.L_427:
        /*0098*/ 	.byte	0x04, 0x17
        /*009a*/ 	.short	(.L_429 - .L_428)
.L_428:
        /*009c*/ 	.word	0x00000000
        /*00a0*/ 	.short	0x0007
        /*00a2*/ 	.short	0x0038
        /*00a4*/ 	.byte	0x00, 0xf0, 0x11, 0x00


	//----- nvinfo : EIATTR_KPARAM_INFO
	.align		4
.L_429:
        /*00a8*/ 	.byte	0x04, 0x17
        /*00aa*/ 	.short	(.L_431 - .L_430)
.L_430:
        /*00ac*/ 	.word	0x00000000
        /*00b0*/ 	.short	0x0006
        /*00b2*/ 	.short	0x0030
        /*00b4*/ 	.byte	0x00, 0xf0, 0x21, 0x00


	//----- nvinfo : EIATTR_KPARAM_INFO
	.align		4
.L_431:
        /*00b8*/ 	.byte	0x04, 0x17
        /*00ba*/ 	.short	(.L_433 - .L_432)
.L_432:
        /*00bc*/ 	.word	0x00000000
        /*00c0*/ 	.short	0x0005
        /*00c2*/ 	.short	0x0028
        /*00c4*/ 	.byte	0x00, 0xf0, 0x21, 0x00


	//----- nvinfo : EIATTR_KPARAM_INFO
	.align		4
.L_433:
        /*00c8*/ 	.byte	0x04, 0x17
        /*00ca*/ 	.short	(.L_435 - .L_434)
.L_434:
        /*00cc*/ 	.word	0x00000000
        /*00d0*/ 	.short	0x0004
        /*00d2*/ 	.short	0x0020
        /*00d4*/ 	.byte	0x00, 0xf0, 0x21, 0x00


	//----- nvinfo : EIATTR_KPARAM_INFO
	.align		4
.L_435:
        /*00d8*/ 	.byte	0x04, 0x17
        /*00da*/ 	.short	(.L_437 - .L_436)
.L_436:
        /*00dc*/ 	.word	0x00000000
        /*00e0*/ 	.short	0x0003
        /*00e2*/ 	.short	0x0018
        /*00e4*/ 	.byte	0x00, 0xf0, 0x21, 0x00


	//----- nvinfo : EIATTR_KPARAM_INFO
	.align		4
.L_437:
        /*00e8*/ 	.byte	0x04, 0x17
        /*00ea*/ 	.short	(.L_439 - .L_438)
.L_438:
        /*00ec*/ 	.word	0x00000000
        /*00f0*/ 	.short	0x0002
        /*00f2*/ 	.short	0x0010
        /*00f4*/ 	.byte	0x00, 0xf0, 0x21, 0x00


	//----- nvinfo : EIATTR_KPARAM_INFO
	.align		4
.L_439:
        /*00f8*/ 	.byte	0x04, 0x17
        /*00fa*/ 	.short	(.L_441 - .L_440)
.L_440:
        /*00fc*/ 	.word	0x00000000
        /*0100*/ 	.short	0x0001
        /*0102*/ 	.short	0x0008
        /*0104*/ 	.byte	0x00, 0xf0, 0x21, 0x00


	//----- nvinfo : EIATTR_KPARAM_INFO
	.align		4
.L_441:
        /*0108*/ 	.byte	0x04, 0x17
        /*010a*/ 	.short	(.L_443 - .L_442)
.L_442:
        /*010c*/ 	.word	0x00000000
        /*0110*/ 	.short	0x0000
        /*0112*/ 	.short	0x0000
        /*0114*/ 	.byte	0x00, 0xf0, 0x21, 0x00


	//----- nvinfo : EIATTR_SPARSE_MMA_MASK
	.align		4
.L_443:
        /*0118*/ 	.byte	0x03, 0x50
        /*011a*/ 	.short	0x0000


	//----- nvinfo : EIATTR_MAXREG_COUNT
	.align		4
        /*011c*/ 	.byte	0x03, 0x1b
        /*011e*/ 	.short	0x00ff


	//----- nvinfo : EIATTR_MERCURY_ISA_VERSION
	.align		4
        /*0120*/ 	.byte	0x03, 0x5f
        /*0122*/ 	.short	0x0101


	//----- nvinfo : EIATTR_EXIT_INSTR_OFFSETS
	.align		4
        /*0124*/ 	.byte	0x04, 0x1c
        /*0126*/ 	.short	(.L_445 - .L_444)


	//   ....[0]....
.L_444:
        /*0128*/ 	.word	0x000000a0


	//   ....[1]....
        /*012c*/ 	.word	0x00003d80


	//----- nvinfo : EIATTR_CRS_STACK_SIZE
	.align		4
.L_445:
        /*0130*/ 	.byte	0x04, 0x1e
        /*0132*/ 	.short	(.L_447 - .L_446)
.L_446:
        /*0134*/ 	.word	0x00000000


	//----- nvinfo : EIATTR_CBANK_PARAM_SIZE
	.align		4
.L_447:
        /*0138*/ 	.byte	0x03, 0x19
        /*013a*/ 	.short	0x005e


	//----- nvinfo : EIATTR_PARAM_CBANK
	.align		4
        /*013c*/ 	.byte	0x04, 0x0a
        /*013e*/ 	.short	(.L_449 - .L_448)
	.align		4
.L_448:
        /*0140*/ 	.word	index@(.nv.constant0._ZN2at6native49_GLOBAL__N__3489678a_16_AveragePool2d_cu_fb80407634avg_pool2d_backward_out_cuda_frameIN3c104HalfEflEEvT1_PKT_llllliiiiiiPS6_ibb)
        /*0144*/ 	.short	0x0210
        /*0146*/ 	.short	0x005e


	//----- nvinfo : EIATTR_SW_WAR
	.align		4
.L_449:
        /*0148*/ 	.byte	0x04, 0x36
        /*014a*/ 	.short	(.L_451 - .L_450)
.L_450:
        /*014c*/ 	.word	0x00000008
.L_451:


//--------------------- .nv.info._ZN2at6native49_GLOBAL__N__3489678a_16_AveragePool2d_cu_fb80407639avg_pool2d_backward_out_cuda_frame_nhwcIN3c104HalfEflEEvT1_PKT_llliiiiiiiiPS6_ibb --------------------------
	.section	.nv.info._ZN2at6native49_GLOBAL__N__3489678a_16_AveragePool2d_cu_fb80407639avg_pool2d_backward_out_cuda_frame_nhwcIN3c104HalfEflEEvT1_PKT_llliiiiiiiiPS6_ibb,"",@"SHT_CUDA_INFO"
	.sectionflags	@""
	.align	4


	//----- nvinfo : EIATTR_CUDA_API_VERSION
	.align		4
        /*0000*/ 	.byte	0x04, 0x37
        /*0002*/ 	.short	(.L_453 - .L_452)
.L_452:
        /*0004*/ 	.word	0x00000082


	//----- nvinfo : EIATTR_KPARAM_INFO
	.align		4
.L_453:
        /*0008*/ 	.byte	0x04, 0x17
        /*000a*/ 	.short	(.L_455 - .L_454)
.L_454:
        /*000c*/ 	.word	0x00000000
        /*0010*/ 	.short	0x0010
        /*0012*/ 	.short	0x0055
        /*0014*/ 	.byte	0x00, 0xf0, 0x05, 0x00


	//----- nvinfo : EIATTR_KPARAM_INFO
	.align		4
.L_455:
        /*0018*/ 	.byte	0x04, 0x17
        /*001a*/ 	.short	(.L_457 - .L_456)
.L_456:
        /*001c*/ 	.word	0x00000000
        /*0020*/ 	.short	0x000f
        /*0022*/ 	.short	0x0054
        /*0024*/ 	.byte	0x00, 0xf0, 0x05, 0x00


	//----- nvinfo : EIATTR_KPARAM_INFO
	.align		4
.L_457:
        /*0028*/ 	.byte	0x04, 0x17
        /*002a*/ 	.short	(.L_459 - .L_458)
.L_458:
        /*002c*/ 	.word	0x00000000
        /*0030*/ 	.short	0x000e
        /*0032*/ 	.short	0x0050
        /*0034*/ 	.byte	0x00, 0xf0, 0x11, 0x00


	//----- nvinfo : EIATTR_KPARAM_INFO
	.align		4
.L_459:
        /*0038*/ 	.byte	0x04, 0x17
        /*003a*/ 	.short	(.L_461 - .L_460)
.L_460:
        /*003c*/ 	.word	0x00000000
        /*0040*/ 	.short	0x000d
        /*0042*/ 	.short	0x0048
        /*0044*/ 	.byte	0x00, 0xf0, 0x21, 0x00


	//----- nvinfo : EIATTR_KPARAM_INFO
	.align		4
.L_461:
        /*0048*/ 	.byte	0x04, 0x17
        /*004a*/ 	.short	(.L_463 - .L_462)
.L_462:
        /*004c*/ 	.word	0x00000000
        /*0050*/ 	.short	0x000c
        /*0052*/ 	.short	0x0044
        /*0054*/ 	.byte	0x00, 0xf0, 0x11, 0x00


	//----- nvinfo : EIATTR_KPARAM_INFO
	.align		4
.L_463:
        /*0058*/ 	.byte	0x04, 0x17
        /*005a*/ 	.short	(.L_465 - .L_464)
.L_464:
        /*005c*/ 	.word	0x00000000
        /*0060*/ 	.short	0x000b
        /*0062*/ 	.short	0x0040
        /*0064*/ 	.byte	0x00, 0xf0, 0x11, 0x00


	//----- nvinfo : EIATTR_KPARAM_INFO
	.align		4
.L_465:
        /*0068*/ 	.byte	0x04, 0x17
        /*006a*/ 	.short	(.L_467 - .L_466)
.L_466:
        /*006c*/ 	.word	0x00000000
        /*0070*/ 	.short	0x000a
        /*0072*/ 	.short	0x003c
        /*0074*/ 	.byte	0x00, 0xf0, 0x11, 0x00


	//----- nvinfo : EIATTR_KPARAM_INFO
	.align		4
.L_467:
        /*0078*/ 	.byte	0x04, 0x17
        /*007a*/ 	.short	(.L_469 - .L_468)
.L_468:
        /*007c*/ 	.word	0x00000000
        /*0080*/ 	.short	0x0009
        /*0082*/ 	.short	0x0038
        /*0084*/ 	.byte	0x00, 0xf0, 0x11, 0x00


	//----- nvinfo : EIATTR_KPARAM_INFO
	.align		4
.L_469:
        /*0088*/ 	.byte	0x04, 0x17
        /*008a*/ 	.short	(.L_471 - .L_470)
.L_470:
        /*008c*/ 	.word	0x00000000
        /*0090*/ 	.short	0x0008
        /*0092*/ 	.short	0x0034
        /*0094*/ 	.byte	0x00, 0xf0, 0x11, 0x00


	//----- nvinfo : EIATTR_KPARAM_INFO
	.align		4
.L_471:
        /*0098*/ 	.byte	0x04, 0x17
        /*009a*/ 	.short	(.L_473 - .L_472)
.L_472:
        /*009c*/ 	.word	0x00000000
        /*00a0*/ 	.short	0x0007
        /*00a2*/ 	.short	0x0030
        /*00a4*/ 	.byte	0x00, 0xf0, 0x11, 0x00


	//----- nvinfo : EIATTR_KPARAM_INFO
	.align		4
.L_473:
        /*00a8*/ 	.byte	0x04, 0x17
        /*00aa*/ 	.short	(.L_475 - .L_474)
.L_474:
        /*00ac*/ 	.word	0x00000000
        /*00b0*/ 	.short	0x0006
        /*00b2*/ 	.short	0x002c
        /*00b4*/ 	.byte	0x00, 0xf0, 0x11, 0x00


	//----- nvinfo : EIATTR_KPARAM_INFO
	.align		4
.L_475:
        /*00b8*/ 	.byte	0x04, 0x17
        /*00ba*/ 	.short	(.L_477 - .L_476)
.L_476:
        /*00bc*/ 	.word	0x00000000
        /*00c0*/ 	.short	0x0005
        /*00c2*/ 	.short	0x0028
        /*00c4*/ 	.byte	0x00, 0xf0, 0x11, 0x00


	//----- nvinfo : EIATTR_KPARAM_INFO
	.align		4
.L_477:
        /*00c8*/ 	.byte	0x04, 0x17
        /*00ca*/ 	.short	(.L_479 - .L_478)
.L_478:
        /*00cc*/ 	.word	0x00000000
        /*00d0*/ 	.short	0x0004
        /*00d2*/ 	.short	0x0020
        /*00d4*/ 	.byte	0x00, 0xf0, 0x21, 0x00


	//----- nvinfo : EIATTR_KPARAM_INFO
	.align		4
.L_479:
        /*00d8*/ 	.byte	0x04, 0x17
        /*00da*/ 	.short	(.L_481 - .L_480)
.L_480:
        /*00dc*/ 	.word	0x00000000
        /*00e0*/ 	.short	0x0003
        /*00e2*/ 	.short	0x0018
        /*00e4*/ 	.byte	0x00, 0xf0, 0x21, 0x00


	//----- nvinfo : EIATTR_KPARAM_INFO
	.align		4
.L_481:
        /*00e8*/ 	.byte	0x04, 0x17
        /*00ea*/ 	.short	(.L_483 - .L_482)
.L_482:
        /*00ec*/ 	.word	0x00000000
        /*00f0*/ 	.short	0x0002
        /*00f2*/ 	.short	0x0010
        /*00f4*/ 	.byte	0x00, 0xf0, 0x21, 0x00


	//----- nvinfo : EIATTR_KPARAM_INFO
	.align		4
.L_483:
        /*00f8*/ 	.byte	0x04, 0x17
        /*00fa*/ 	.short	(.L_485 - .L_484)
.L_484:
        /*00fc*/ 	.word	0x00000000
        /*0100*/ 	.short	0x0001
        /*0102*/ 	.short	0x0008
        /*0104*/ 	.byte	0x00, 0xf0, 0x21, 0x00


	//----- nvinfo : EIATTR_KPARAM_INFO
	.align		4
.L_485:
        /*0108*/ 	.byte	0x04, 0x17
        /*010a*/ 	.short	(.L_487 - .L_486)
.L_486:
        /*010c*/ 	.word	0x00000000
        /*0110*/ 	.short	0x0000
        /*0112*/ 	.short	0x0000
        /*0114*/ 	.byte	0x00, 0xf0, 0x21, 0x00


	//----- nvinfo : EIATTR_SPARSE_MMA_MASK
	.align		4
.L_487:
        /*0118*/ 	.byte	0x03, 0x50
        /*011a*/ 	.short	0x0000


	//----- nvinfo : EIATTR_MAXREG_COUNT
	.align		4
        /*011c*/ 	.byte	0x03, 0x1b
        /*011e*/ 	.short	0x00ff


	//----- nvinfo : EIATTR_MERCURY_ISA_VERSION
	.align		4
        /*0120*/ 	.byte	0x03, 0x5f
        /*0122*/ 	.short	0x0101


	//----- nvinfo : EIATTR_EXIT_INSTR_OFFSETS
	.align		4
        /*0124*/ 	.byte	0x04, 0x1c
        /*0126*/ 	.short	(.L_489 - .L_488)


	//   ....[0]....
.L_488:
        /*0128*/ 	.word	0x00000090


	//   ....[1]....
        /*012c*/ 	.word	0x00004cc0


	//----- nvinfo : EIATTR_CRS_STACK_SIZE
	.align		4
.L_489:
        /*0130*/ 	.byte	0x04, 0x1e
        /*0132*/ 	.short	(.L_491 - .L_490)
.L_490:
        /*0134*/ 	.word	0x00000000


	//----- nvinfo : EIATTR_CBANK_PARAM_SIZE
	.align		4
.L_491:
        /*0138*/ 	.byte	0x03, 0x19
        /*013a*/ 	.short	0x0056


	//----- nvinfo : EIATTR_PARAM_CBANK
	.align		4
        /*013c*/ 	.byte	0x04, 0x0a
        /*013e*/ 	.short	(.L_493 - .L_492)
	.align		4
.L_492:
        /*0140*/ 	.word	index@(.nv.constant0._ZN2at6native49_GLOBAL__N__3489678a_16_AveragePool2d_cu_fb80407639avg_pool2d_backward_out_cuda_frame_nhwcIN3c104HalfEflEEvT1_PKT_llliiiiiiiiPS6_ibb)
        /*0144*/ 	.short	0x0210
        /*0146*/ 	.short	0x0056


	//----- nvinfo : EIATTR_SW_WAR
	.align		4
.L_493:
        /*0148*/ 	.byte	0x04, 0x36
        /*014a*/ 	.short	(.L_495 - .L_494)
.L_494:
        /*014c*/ 	.word	0x00000008
.L_495:


//--------------------- .nv.info._ZN2at6native49_GLOBAL__N__3489678a_16_AveragePool2d_cu_fb80407634avg_pool2d_backward_out_cuda_frameIN3c104HalfEfiEEvT1_PKT_llllliiiiiiPS6_ibb --------------------------
	.section	.nv.info._ZN2at6native49_GLOBAL__N__3489678a_16_AveragePool2d_cu_fb80407634avg_pool2d_backward_out_cuda_frameIN3c104HalfEfiEEvT1_PKT_llllliiiiiiPS6_ibb,"",@"SHT_CUDA_INFO"
	.sectionflags	@""
	.align	4


	//----- nvinfo : EIATTR_CUDA_API_VERSION
	.align		4
        /*0000*/ 	.byte	0x04, 0x37
        /*0002*/ 	.short	(.L_497 - .L_496)
.L_496:
        /*0004*/ 	.word	0x00000082


	//----- nvinfo : EIATTR_KPARAM_INFO
	.align		4
.L_497:
        /*0008*/ 	.byte	0x04, 0x17
        /*000a*/ 	.short	(.L_499 - .L_498)
.L_498:
        /*000c*/ 	.word	0x00000000
        /*0010*/ 	.short	0x0010
        /*0012*/ 	.short	0x005d
        /*0014*/ 	.byte	0x00, 0xf0, 0x05, 0x00


	//----- nvinfo : EIATTR_KPARAM_INFO
	.align		4
.L_499:
        /*0018*/ 	.byte	0x04, 0x17
        /*001a*/ 	.short	(.L_501 - .L_500)
.L_500:
        /*001c*/ 	.word	0x00000000
        /*0020*/ 	.short	0x000f
        /*0022*/ 	.short	0x005c
        /*0024*/ 	.byte	0x00, 0xf0, 0x05, 0x00


	//----- nvinfo : EIATTR_KPARAM_INFO
	.align		4
.L_501:
        /*0028*/ 	.byte	0x04, 0x17
        /*002a*/ 	.short	(.L_503 - .L_502)
.L_502:
        /*002c*/ 	.word	0x00000000
        /*0030*/ 	.short	0x000e
        /*0032*/ 	.short	0x0058
        /*0034*/ 	.byte	0x00, 0xf0, 0x11, 0x00


	//----- nvinfo : EIATTR_KPARAM_INFO
	.align		4
.L_503:
        /*0038*/ 	.byte	0x04, 0x17
        /*003a*/ 	.short	(.L_505 - .L_504)
.L_504:
        /*003c*/ 	.word	0x00000000
        /*0040*/ 	.short	0x000d
        /*0042*/ 	.short	0x0050
        /*0044*/ 	.byte	0x00, 0xf0, 0x21, 0x00


	//----- nvinfo : EIATTR_KPARAM_INFO
	.align		4
.L_505:
        /*0048*/ 	.byte	0x04, 0x17
        /*004a*/ 	.short	(.L_507 - .L_506)
.L_506:
        /*004c*/ 	.word	0x00000000
        /*0050*/ 	.short	0x000c
        /*0052*/ 	.short	0x004c
        /*0054*/ 	.byte	0x00, 0xf0, 0x11, 0x00


	//----- nvinfo : EIATTR_KPARAM_INFO
	.align		4
.L_507:
        /*0058*/ 	.byte	0x04, 0x17
        /*005a*/ 	.short	(.L_509 - .L_508)
.L_508:
        /*005c*/ 	.word	0x00000000
        /*0060*/ 	.short	0x000b
        /*0062*/ 	.short	0x0048
        /*0064*/ 	.byte	0x00, 0xf0, 0x11, 0x00


	//----- nvinfo : EIATTR_KPARAM_INFO
	.align		4
.L_509:
        /*0068*/ 	.byte	0x04, 0x17
        /*006a*/ 	.short	(.L_511 - .L_510)
.L_510:
        /*006c*/ 	.word	0x00000000
        /*0070*/ 	.short	0x000a
        /*0072*/ 	.short	0x0044
        /*0074*/ 	.byte	0x00, 0xf0, 0x11, 0x00


	//----- nvinfo : EIATTR_KPARAM_INFO
	.align		4
.L_511:
        /*0078*/ 	.byte	0x04, 0x17
        /*007a*/ 	.short	(.L_513 - .L_512)
.L_512:
        /*007c*/ 	.word	0x00000000
        /*0080*/ 	.short	0x0009
        /*0082*/ 	.short	0x0040
        /*0084*/ 	.byte	0x00, 0xf0, 0x11, 0x00


	//----- nvinfo : EIATTR_KPARAM_INFO
	.align		4
.L_513:
        /*0088*/ 	.byte	0x04, 0x17
        /*008a*/ 	.short	(.L_515 - .L_514)
.L_514:
        /*008c*/ 	.word	0x00000000
        /*0090*/ 	.short	0x0008
        /*0092*/ 	.short	0x003c
        /*0094*/ 	.byte	0x00, 0xf0, 0x11, 0x00


	//----- nvinfo : EIATTR_KPARAM_INFO
	.align		4
.L_515:
        /*0098*/ 	.byte	0x04, 0x17
        /*009a*/ 	.short	(.L_517 - .L_516)
.L_516:
        /*009c*/ 	.word	0x00000000
        /*00a0*/ 	.short	0x0007
        /*00a2*/ 	.short	0x0038
        /*00a4*/ 	.byte	0x00, 0xf0, 0x11, 0x00


	//----- nvinfo : EIATTR_KPARAM_INFO
	.align		4
.L_517:
        /*00a8*/ 	.byte	0x04, 0x17
        /*00aa*/ 	.short	(.L_519 - .L_518)
.L_518:
        /*00ac*/ 	.word	0x00000000
        /*00b0*/ 	.short	0x0006
        /*00b2*/ 	.short	0x0030
        /*00b4*/ 	.byte	0x00, 0xf0, 0x21, 0x00


	//----- nvinfo : EIATTR_KPARAM_INFO
	.align		4
.L_519:
        /*00b8*/ 	.byte	0x04, 0x17
        /*00ba*/ 	.short	(.L_521 - .L_520)
.L_520:
        /*00bc*/ 	.word	0x00000000
        /*00c0*/ 	.short	0x0005
        /*00c2*/ 	.short	0x0028
        /*00c4*/ 	.byte	0x00, 0xf0, 0x21, 0x00


	//----- nvinfo : EIATTR_KPARAM_INFO
	.align		4
.L_521:
        /*00c8*/ 	.byte	0x04, 0x17
        /*00ca*/ 	.short	(.L_523 - .L_522)
.L_522:
        /*00cc*/ 	.word	0x00000000
        /*00d0*/ 	.short	0x0004
        /*00d2*/ 	.short	0x0020
        /*00d4*/ 	.byte	0x00, 0xf0, 0x21, 0x00


	//----- nvinfo : EIATTR_KPARAM_INFO
	.align		4
.L_523:
        /*00d8*/ 	.byte	0x04, 0x17
        /*00da*/ 	.short	(.L_525 - .L_524)
.L_524:
        /*00dc*/ 	.word	0x00000000
        /*00e0*/ 	.short	0x0003
        /*00e2*/ 	.short	0x0018
        /*00e4*/ 	.byte	0x00, 0xf0, 0x21, 0x00


	//----- nvinfo : EIATTR_KPARAM_INFO
	.align		4
.L_525:
        /*00e8*/ 	.byte	0x04, 0x17
        /*00ea*/ 	.short	(.L_527 - .L_526)
.L_526:
        /*00ec*/ 	.word	0x00000000
        /*00f0*/ 	.short	0x0002
        /*00f2*/ 	.short	0x0010
        /*00f4*/ 	.byte	0x00, 0xf0, 0x21, 0x00


	//----- nvinfo : EIATTR_KPARAM_INFO
	.align		4
.L_527:
        /*00f8*/ 	.byte	0x04, 0x17
        /*00fa*/ 	.short	(.L_529 - .L_528)
.L_528:
        /*00fc*/ 	.word	0x00000000
        /*0100*/ 	.short	0x0001
        /*0102*/ 	.short	0x0008
        /*0104*/ 	.byte	0x00, 0xf0, 0x21, 0x00


	//----- nvinfo : EIATTR_KPARAM_INFO
	.align		4
.L_529:
        /*0108*/ 	.byte	0x04, 0x17
        /*010a*/ 	.short	(.L_531 - .L_530)
.L_530:
        /*010c*/ 	.word	0x00000000
        /*0110*/ 	.short	0x0000
        /*0112*/ 	.short	0x0000
        /*0114*/ 	.byte	0x00, 0xf0, 0x11, 0x00


	//----- nvinfo : EIATTR_SPARSE_MMA_MASK
	.align		4
.L_531:
        /*0118*/ 	.byte	0x03, 0x50
        /*011a*/ 	.short	0x0000


	//----- nvinfo : EIATTR_MAXREG_COUNT
	.align		4
        /*011c*/ 	.byte	0x03, 0x1b
        /*011e*/ 	.short	0x00ff


	//----- nvinfo : EIATTR_MERCURY_ISA_VERSION
	.align		4
        /*0120*/ 	.byte	0x03, 0x5f
        /*0122*/ 	.short	0x0101


	//----- nvinfo : EIATTR_EXIT_INSTR_OFFSETS
	.align		4
        /*0124*/ 	.byte	0x04, 0x1c
        /*0126*/ 	.short	(.L_533 - .L_532)


	//   ....[0]....
.L_532:
        /*0128*/ 	.word	0x000000b0


	//   ....[1]....
        /*012c*/ 	.word	0x00003db0


	//----- nvinfo : EIATTR_CRS_STACK_SIZE
	.align		4
.L_533:
        /*0130*/ 	.byte	0x04, 0x1e
        /*0132*/ 	.short	(.L_535 - .L_534)
.L_534:
        /*0134*/ 	.word	0x00000000


	//----- nvinfo : EIATTR_CBANK_PARAM_SIZE
	.align		4
.L_535:
        /*0138*/ 	.byte	0x03, 0x19
        /*013a*/ 	.short	0x005e


	//----- nvinfo : EIATTR_PARAM_CBANK
	.align		4
        /*013c*/ 	.byte	0x04, 0x0a
        /*013e*/ 	.short	(.L_537 - .L_536)
	.align		4
.L_536:
        /*0140*/ 	.word	index@(.nv.constant0._ZN2at6native49_GLOBAL__N__3489678a_16_AveragePool2d_cu_fb80407634avg_pool2d_backward_out_cuda_frameIN3c104HalfEfiEEvT1_PKT_llllliiiiiiPS6_ibb)
        /*0144*/ 	.short	0x0210
        /*0146*/ 	.short	0x005e


	//----- nvinfo : EIATTR_SW_WAR
	.align		4
.L_537:
        /*0148*/ 	.byte	0x04, 0x36
        /*014a*/ 	.short	(.L_539 - .L_538)
.L_538:
        /*014c*/ 	.word	0x00000008
.L_539:


//--------------------- .nv.info._ZN2at6native49_GLOBAL__N__3489678a_16_AveragePool2d_cu_fb80407639avg_pool2d_backward_out_cuda_frame_nhwcIN3c104HalfEfiEEvT1_PKT_llliiiiiiiiPS6_ibb --------------------------
	.section	.nv.info._ZN2at6native49_GLOBAL__N__3489678a_16_AveragePool2d_cu_fb80407639avg_pool2d_backward_out_cuda_frame_nhwcIN3c104HalfEfiEEvT1_PKT_llliiiiiiiiPS6_ibb,"",@"SHT_CUDA_INFO"
	.sectionflags	@""
	.align	4


	//----- nvinfo : EIATTR_CUDA_API_VERSION
	.align		4
        /*0000*/ 	.byte	0x04, 0x37
        /*0002*/ 	.short	(.L_541 - .L_540)
.L_540:
        /*0004*/ 	.word	0x00000082


	//----- nvinfo : EIATTR_KPARAM_INFO
	.align		4
.L_541:
        /*0008*/ 	.byte	0x04, 0x17
        /*000a*/ 	.short	(.L_543 - .L_542)
.L_542:
        /*000c*/ 	.word	0x00000000
        /*0010*/ 	.short	0x0010
        /*0012*/ 	.short	0x0055
        /*0014*/ 	.byte	0x00, 0xf0, 0x05, 0x00


	//----- nvinfo : EIATTR_KPARAM_INFO
	.align		4
.L_543:
        /*0018*/ 	.byte	0x04, 0x17
        /*001a*/ 	.short	(.L_545 - .L_544)
.L_544:
        /*001c*/ 	.word	0x00000000
        /*0020*/ 	.short	0x000f
        /*0022*/ 	.short	0x0054
        /*0024*/ 	.byte	0x00, 0xf0, 0x05, 0x00


	//----- nvinfo : EIATTR_KPARAM_INFO
	.align		4
.L_545:
        /*0028*/ 	.byte	0x04, 0x17
        /*002a*/ 	.short	(.L_547 - .L_546)
.L_546:
        /*002c*/ 	.word	0x00000000
        /*0030*/ 	.short	0x000e
        /*0032*/ 	.short	0x0050
        /*0034*/ 	.byte	0x00, 0xf0, 0x11, 0x00


	//----- nvinfo : EIATTR_KPARAM_INFO
	.align		4
.L_547:
        /*0038*/ 	.byte	0x04, 0x17
        /*003a*/ 	.short	(.L_549 - .L_548)
.L_548:
        /*003c*/ 	.word	0x00000000
        /*0040*/ 	.short	0x000d
        /*0042*/ 	.short	0x0048
        /*0044*/ 	.byte	0x00, 0xf0, 0x21, 0x00


	//----- nvinfo : EIATTR_KPARAM_INFO
	.align		4
.L_549:
        /*0048*/ 	.byte	0x04, 0x17
        /*004a*/ 	.short	(.L_551 - .L_550)
.L_550:
        /*004c*/ 	.word	0x00000000
        /*0050*/ 	.short	0x000c
        /*0052*/ 	.short	0x0044
        /*0054*/ 	.byte	0x00, 0xf0, 0x11, 0x00


	//----- nvinfo : EIATTR_KPARAM_INFO
	.align		4
.L_551:
        /*0058*/ 	.byte	0x04, 0x17
        /*005a*/ 	.short	(.L_553 - .L_552)
.L_552:
        /*005c*/ 	.word	0x00000000
        /*0060*/ 	.short	0x000b
        /*0062*/ 	.short	0x0040
        /*0064*/ 	.byte	0x00, 0xf0, 0x11, 0x00


	//----- nvinfo : EIATTR_KPARAM_INFO
	.align		4
.L_553:
        /*0068*/ 	.byte	0x04, 0x17
        /*006a*/ 	.short	(.L_555 - .L_554)
.L_554:
        /*006c*/ 	.word	0x00000000
        /*0070*/ 	.short	0x000a
        /*0072*/ 	.short	0x003c
        /*0074*/ 	.byte	0x00, 0xf0, 0x11, 0x00


	//----- nvinfo : EIATTR_KPARAM_INFO
	.align		4
.L_555:
        /*0078*/ 	.byte	0x04, 0x17
        /*007a*/ 	.short	(.L_557 - .L_556)
.L_556:
        /*007c*/ 	.word	0x00000000
        /*0080*/ 	.short	0x0009
        /*0082*/ 	.short	0x0038
        /*0084*/ 	.byte	0x00, 0xf0, 0x11, 0x00


	//----- nvinfo : EIATTR_KPARAM_INFO
	.align		4
.L_557:
        /*0088*/ 	.byte	0x04, 0x17
        /*008a*/ 	.short	(.L_559 - .L_558)
.L_558:
        /*008c*/ 	.word	0x00000000
        /*0090*/ 	.short	0x0008
        /*0092*/ 	.short	0x0034
        /*0094*/ 	.byte	0x00, 0xf0, 0x11, 0x00


	//----- nvinfo : EIATTR_KPARAM_INFO
	.align		4
.L_559:
        /*0098*/ 	.byte	0x04, 0x17
        /*009a*/ 	.short	(.L_561 - .L_560)
.L_560:
        /*009c*/ 	.word	0x00000000
        /*00a0*/ 	.short	0x0007
        /*00a2*/ 	.short	0x0030
        /*00a4*/ 	.byte	0x00, 0xf0, 0x11, 0x00


	//----- nvinfo : EIATTR_KPARAM_INFO
	.align		4
.L_561:
        /*00a8*/ 	.byte	0x04, 0x17
        /*00aa*/ 	.short	(.L_563 - .L_562)
.L_562:
        /*00ac*/ 	.word	0x00000000
        /*00b0*/ 	.short	0x0006
        /*00b2*/ 	.short	0x002c
        /*00b4*/ 	.byte	0x00, 0xf0, 0x11, 0x00


	//----- nvinfo : EIATTR_KPARAM_INFO
	.align		4
.L_563:
        /*00b8*/ 	.byte	0x04, 0x17
        /*00ba*/ 	.short	(.L_565 - .L_564)
.L_564:
        /*00bc*/ 	.word	0x00000000
        /*00c0*/ 	.short	0x0005
        /*00c2*/ 	.short	0x0028
        /*00c4*/ 	.byte	0x00, 0xf0, 0x11, 0x00


	//----- nvinfo : EIATTR_KPARAM_INFO
	.align		4
.L_565:
        /*00c8*/ 	.byte	0x04, 0x17
        /*00ca*/ 	.short	(.L_567 - .L_566)
.L_566:
        /*00cc*/ 	.word	0x00000000
        /*00d0*/ 	.short	0x0004
        /*00d2*/ 	.short	0x0020
        /*00d4*/ 	.byte	0x00, 0xf0, 0x21, 0x00


	//----- nvinfo : EIATTR_KPARAM_INFO
	.align		4
.L_567:
        /*00d8*/ 	.byte	0x04, 0x17
        /*00da*/ 	.short	(.L_569 - .L_568)
.L_568:
        /*00dc*/ 	.word	0x00000000
        /*00e0*/ 	.short	0x0003
        /*00e2*/ 	.short	0x0018
        /*00e4*/ 	.byte	0x00, 0xf0, 0x21, 0x00


	//----- nvinfo : EIATTR_KPARAM_INFO
	.align		4
.L_569:
        /*00e8*/ 	.byte	0x04, 0x17
        /*00ea*/ 	.short	(.L_571 - .L_570)
.L_570:
        /*00ec*/ 	.word	0x00000000
        /*00f0*/ 	.short	0x0002
        /*00f2*/ 	.short	0x0010
        /*00f4*/ 	.byte	0x00, 0xf0, 0x21, 0x00


	//----- nvinfo : EIATTR_KPARAM_INFO
	.align		4
.L_571:
        /*00f8*/ 	.byte	0x04, 0x17
        /*00fa*/ 	.short	(.L_573 - .L_572)
.L_572:
        /*00fc*/ 	.word	0x00000000
        /*0100*/ 	.short	0x0001
        /*0102*/ 	.short	0x0008
        /*0104*/ 	.byte	0x00, 0xf0, 0x21, 0x00


	//----- nvinfo : EIATTR_KPARAM_INFO
	.align		4
.L_573:
        /*0108*/ 	.byte	0x04, 0x17
        /*010a*/ 	.short	(.L_575 - .L_574)
.L_574:
        /*010c*/ 	.word	0x00000000
        /*0110*/ 	.short	0x0000
        /*0112*/ 	.short	0x0000
        /*0114*/ 	.byte	0x00, 0xf0, 0x11, 0x00


	//----- nvinfo : EIATTR_SPARSE_MMA_MASK
	.align		4
.L_575:
        /*0118*/ 	.byte	0x03, 0x50
        /*011a*/ 	.short	0x0000


	//----- nvinfo : EIATTR_MAXREG_COUNT
	.align		4
        /*011c*/ 	.byte	0x03, 0x1b
        /*011e*/ 	.short	0x00ff


	//----- nvinfo : EIATTR_MERCURY_ISA_VERSION
	.align		4
        /*0120*/ 	.byte	0x03, 0x5f
        /*0122*/ 	.short	0x0101


	//----- nvinfo : EIATTR_EXIT_INSTR_OFFSETS
	.align		4
        /*0124*/ 	.byte	0x04, 0x1c
        /*0126*/ 	.short	(.L_577 - .L_576)


	//   ....[0]....
.L_576:
        /*0128*/ 	.word	0x000000a0


	//   ....[1]....
        /*012c*/ 	.word	0x00004cf0


	//----- nvinfo : EIATTR_CRS_STACK_SIZE
	.align		4
.L_577:
        /*0130*/ 	.byte	0x04, 0x1e
        /*0132*/ 	.short	(.L_579 - .L_578)
.L_578:
        /*0134*/ 	.word	0x00000000


	//----- nvinfo : EIATTR_CBANK_PARAM_SIZE
	.align		4
.L_579:
        /*0138*/ 	.byte	0x03, 0x19
        /*013a*/ 	.short	0x0056


	//----- nvinfo : EIATTR_PARAM_CBANK
	.align		4
        /*013c*/ 	.byte	0x04, 0x0a
        /*013e*/ 	.short	(.L_581 - .L_580)
	.align		4
.L_580:
        /*0140*/ 	.word	index@(.nv.constant0._ZN2at6native49_GLOBAL__N__3489678a_16_AveragePool2d_cu_fb80407639avg_pool2d_backward_out_cuda_frame_nhwcIN3c104HalfEfiEEvT1_PKT_llliiiiiiiiPS6_ibb)
        /*0144*/ 	.short	0x0210
        /*0146*/ 	.short	0x0056


	//----- nvinfo : EIATTR_SW_WAR
	.align		4
.L_581:
        /*0148*/ 	.byte	0x04, 0x36
        /*014a*/ 	.short	(.L_583 - .L_582)
.L_582:
        /*014c*/ 	.word	0x00000008
.L_583:


//--------------------- .nv.info._ZN2at6native49_GLOBAL__N__3489678a_16_AveragePool2d_cu_fb80407634avg_pool2d_backward_out_cuda_frameIfflEEvT1_PKT_llllliiiiiiPS4_ibb --------------------------
	.section	.nv.info._ZN2at6native49_GLOBAL__N__3489678a_16_AveragePool2d_cu_fb80407634avg_pool2d_backward_out_cuda_frameIfflEEvT1_PKT_llllliiiiiiPS4_ibb,"",@"SHT_CUDA_INFO"
	.sectionflags	@""
	.align	4


	//----- nvinfo : EIATTR_CUDA_API_VERSION
	.align		4
        /*0000*/ 	.byte	0x04, 0x37
        /*0002*/ 	.short	(.L_585 - .L_584)
.L_584:
        /*0004*/ 	.word	0x00000082


	//----- nvinfo : EIATTR_KPARAM_INFO
	.align		4
.L_585:
        /*0008*/ 	.byte	0x04, 0x17
        /*000a*/ 	.short	(.L_587 - .L_586)
.L_586:
        /*000c*/ 	.word	0x00000000
        /*0010*/ 	.short	0x0010
        /*0012*/ 	.short	0x005d
        /*0014*/ 	.byte	0x00, 0xf0, 0x05, 0x00


	//----- nvinfo : EIATTR_KPARAM_INFO
	.align		4
.L_587:
        /*0018*/ 	.byte	0x04, 0x17
        /*001a*/ 	.short	(.L_589 - .L_588)
.L_588:
        /*001c*/ 	.word	0x00000000
        /*0020*/ 	.short	0x000f
        /*0022*/ 	.short	0x005c
        /*0024*/ 	.byte	0x00, 0xf0, 0x05, 0x00


	//----- nvinfo : EIATTR_KPARAM_INFO
	.align		4
.L_589:
        /*0028*/ 	.byte	0x04, 0x17
        /*002a*/ 	.short	(.L_591 - .L_590)
.L_590:
        /*002c*/ 	.word	0x00000000
        /*0030*/ 	.short	0x000e
        /*0032*/ 	.short	0x0058
        /*0034*/ 	.byte	0x00, 0xf0, 0x11, 0x00


	//----- nvinfo : EIATTR_KPARAM_INFO
	.align		4
.L_591:
        /*0038*/ 	.byte	0x04, 0x17
        /*003a*/ 	.short	(.L_593 - .L_592)
.L_592:
        /*003c*/ 	.word	0x00000000
        /*0040*/ 	.short	0x000d
        /*0042*/ 	.short	0x0050
        /*0044*/ 	.byte	0x00, 0xf0, 0x21, 0x00


	//----- nvinfo : EIATTR_KPARAM_INFO
	.align		4
.L_593:
        /*0048*/ 	.byte	0x04, 0x17
        /*004a*/ 	.short	(.L_595 - .L_594)
.L_594:
        /*004c*/ 	.word	0x00000000
        /*0050*/ 	.short	0x000c
        /*0052*/ 	.short	0x004c
        /*0054*/ 	.byte	0x00, 0xf0, 0x11, 0x00


	//----- nvinfo : EIATTR_KPARAM_INFO
	.align		4
.L_595:
        /*0058*/ 	.byte	0x04, 0x17
        /*005a*/ 	.short	(.L_597 - .L_596)
.L_596:
        /*005c*/ 	.word	0x00000000
        /*0060*/ 	.short	0x000b
        /*0062*/ 	.short	0x0048
        /*0064*/ 	.byte	0x00, 0xf0, 0x11, 0x00


	//----- nvinfo : EIATTR_KPARAM_INFO
	.align		4
.L_597:
        /*0068*/ 	.byte	0x04, 0x17
        /*006a*/ 	.short	(.L_599 - .L_598)
.L_598:
        /*006c*/ 	.word	0x00000000
        /*0070*/ 	.short	0x000a
        /*0072*/ 	.short	0x0044
        /*0074*/ 	.byte	0x00, 0xf0, 0x11, 0x00


	//----- nvinfo : EIATTR_KPARAM_INFO
	.align		4
.L_599:
        /*0078*/ 	.byte	0x04, 0x17
        /*007a*/ 	.short	(.L_601 - .L_600)
.L_600:
        /*007c*/ 	.word	0x00000000
        /*0080*/ 	.short	0x0009
        /*0082*/ 	.short	0x0040
        /*0084*/ 	.byte	0x00, 0xf0, 0x11, 0x00


	//----- nvinfo : EIATTR_KPARAM_INFO
	.align		4
.L_601:
        /*0088*/ 	.byte	0x04, 0x17
        /*008a*/ 	.short	(.L_603 - .L_602)
.L_602:
        /*008c*/ 	.word	0x00000000
        /*0090*/ 	.short	0x0008
        /*0092*/ 	.short	0x003c
        /*0094*/ 	.byte	0x00, 0xf0, 0x11, 0x00


	//----- nvinfo : EIATTR_KPARAM_INFO
	.align		4
.L_603:
        /*0098*/ 	.byte	0x04, 0x17
        /*009a*/ 	.short	(.L_605 - .L_604)
.L_604:
        /*009c*/ 	.word	0x00000000
        /*00a0*/ 	.short	0x0007
        /*00a2*/ 	.short	0x0038
        /*00a4*/ 	.byte	0x00, 0xf0, 0x11, 0x00


	//----- nvinfo : EIATTR_KPARAM_INFO
	.align		4
.L_605:
        /*00a8*/ 	.byte	0x04, 0x17
        /*00aa*/ 	.short	(.L_607 - .L_606)
.L_606:
        /*00ac*/ 	.word	0x00000000
        /*00b0*/ 	.short	0x0006
        /*00b2*/ 	.short	0x0030
        /*00b4*/ 	.byte	0x00, 0xf0, 0x21, 0x00


	//----- nvinfo : EIATTR_KPARAM_INFO
	.align		4
.L_607:
        /*00b8*/ 	.byte	0x04, 0x17
        /*00ba*/ 	.short	(.L_609 - .L_608)
.L_608:
        /*00bc*/ 	.word	0x00000000
        /*00c0*/ 	.short	0x0005
        /*00c2*/ 	.short	0x0028
        /*00c4*/ 	.byte	0x00, 0xf0, 0x21, 0x00


	//----- nvinfo : EIATTR_KPARAM_INFO
	.align		4
.L_609:
        /*00c8*/ 	.byte	0x04, 0x17
        /*00ca*/ 	.short	(.L_611 - .L_610)
.L_610:
        /*00cc*/ 	.word	0x00000000
        /*00d0*/ 	.short	0x0004
        /*00d2*/ 	.short	0x0020
        /*00d4*/ 	.byte	0x00, 0xf0, 0x21, 0x00


	//----- nvinfo : EIATTR_KPARAM_INFO
	.align		4
.L_611:
        /*00d8*/ 	.byte	0x04, 0x17
        /*00da*/ 	.short	(.L_613 - .L_612)
.L_612:
        /*00dc*/ 	.word	0x00000000
        /*00e0*/ 	.short	0x0003
        /*00e2*/ 	.short	0x0018
        /*00e4*/ 	.byte	0x00, 0xf0, 0x21, 0x00


	//----- nvinfo : EIATTR_KPARAM_INFO
	.align		4
.L_613:
        /*00e8*/ 	.byte	0x04, 0x17
        /*00ea*/ 	.short	(.L_615 - .L_614)
.L_614:
        /*00ec*/ 	.word	0x00000000
        /*00f0*/ 	.short	0x0002
        /*00f2*/ 	.short	0x0010
        /*00f4*/ 	.byte	0x00, 0xf0, 0x21, 0x00


	//----- nvinfo : EIATTR_KPARAM_INFO
	.align		4
.L_615:
        /*00f8*/ 	.byte	0x04, 0x17
        /*00fa*/ 	.short	(.L_617 - .L_616)
.L_616:
        /*00fc*/ 	.word	0x00000000
        /*0100*/ 	.short	0x0001
        /*0102*/ 	.short	0x0008
        /*0104*/ 	.byte	0x00, 0xf0, 0x21, 0x00


	//----- nvinfo : EIATTR_KPARAM_INFO
	.align		4
.L_617:
        /*0108*/ 	.byte	0x04, 0x17
        /*010a*/ 	.short	(.L_619 - .L_618)
.L_618:
        /*010c*/ 	.word	0x00000000
        /*0110*/ 	.short	0x0000
        /*0112*/ 	.short	0x0000
        /*0114*/ 	.byte	0x00, 0xf0, 0x21, 0x00


	//----- nvinfo : EIATTR_SPARSE_MMA_MASK
	.align		4
.L_619:
        /*0118*/ 	.byte	0x03, 0x50
        /*011a*/ 	.short	0x0000


	//----- nvinfo : EIATTR_MAXREG_COUNT
	.align		4
        /*011c*/ 	.byte	0x03, 0x1b
        /*011e*/ 	.short	0x00ff


	//----- nvinfo : EIATTR_MERCURY_ISA_VERSION
	.align		4
        /*0120*/ 	.byte	0x03, 0x5f
        /*0122*/ 	.short	0x0101


	//----- nvinfo : EIATTR_EXIT_INSTR_OFFSETS
	.align		4
        /*0124*/ 	.byte	0x04, 0x1c
        /*0126*/ 	.short	(.L_621 - .L_620)


	//   ....[0]....
.L_620:
        /*0128*/ 	.word	0x000000a0


	//   ....[1]....
        /*012c*/ 	.word	0x000034b0


	//----- nvinfo : EIATTR_CRS_STACK_SIZE
	.align		4
.L_621:
        /*0130*/ 	.byte	0x04, 0x1e
        /*0132*/ 	.short	(.L_623 - .L_622)
.L_622:
        /*0134*/ 	.word	0x00000000


	//----- nvinfo : EIATTR_CBANK_PARAM_SIZE
	.align		4
.L_623:
        /*0138*/ 	.byte	0x03, 0x19
        /*013a*/ 	.short	0x005e


	//----- nvinfo : EIATTR_PARAM_CBANK
	.align		4
        /*013c*/ 	.byte	0x04, 0x0a
        /*013e*/ 	.short	(.L_625 - .L_624)
	.align		4
.L_624:
        /*0140*/ 	.word	index@(.nv.constant0._ZN2at6native49_GLOBAL__N__3489678a_16_AveragePool2d_cu_fb80407634avg_pool2d_backward_out_cuda_frameIfflEEvT1_PKT_llllliiiiiiPS4_ibb)
        /*0144*/ 	.short	0x0210
        /*0146*/ 	.short	0x005e


	//----- nvinfo : EIATTR_SW_WAR
	.align		4
.L_625:
        /*0148*/ 	.byte	0x04, 0x36
        /*014a*/ 	.short	(.L_627 - .L_626)
.L_626:
        /*014c*/ 	.word	0x00000008
.L_627:


//--------------------- .nv.info._ZN2at6native49_GLOBAL__N__3489678a_16_AveragePool2d_cu_fb80407639avg_pool2d_backward_out_cuda_frame_nhwcIfflEEvT1_PKT_llliiiiiiiiPS4_ibb --------------------------
	.section	.nv.info._ZN2at6native49_GLOBAL__N__3489678a_16_AveragePool2d_cu_fb80407639avg_pool2d_backward_out_cuda_frame_nhwcIfflEEvT1_PKT_llliiiiiiiiPS4_ibb,"",@"SHT_CUDA_INFO"
	.sectionflags	@""
	.align	4


	//----- nvinfo : EIATTR_CUDA_API_VERSION
	.align		4
        /*0000*/ 	.byte	0x04, 0x37
        /*0002*/ 	.short	(.L_629 - .L_628)
.L_628:
        /*0004*/ 	.word	0x00000082


	//----- nvinfo : EIATTR_KPARAM_INFO
	.align		4
.L_629:
        /*0008*/ 	.byte	0x04, 0x17
        /*000a*/ 	.short	(.L_631 - .L_630)
.L_630:
        /*000c*/ 	.word	0x00000000
        /*0010*/ 	.short	0x0010
        /*0012*/ 	.short	0x0055
        /*0014*/ 	.byte	0x00, 0xf0, 0x05, 0x00


	//----- nvinfo : EIATTR_KPARAM_INFO
	.align		4
.L_631:
        /*0018*/ 	.byte	0x04, 0x17
        /*001a*/ 	.short	(.L_633 - .L_632)
.L_632:
        /*001c*/ 	.word	0x00000000
        /*0020*/ 	.short	0x000f
        /*0022*/ 	.short	0x0054
        /*0024*/ 	.byte	0x00, 0xf0, 0x05, 0x00


	//----- nvinfo : EIATTR_KPARAM_INFO
	.align		4
.L_633:
        /*0028*/ 	.byte	0x04, 0x17
        /*002a*/ 	.short	(.L_635 - .L_634)
.L_634:
        /*002c*/ 	.word	0x00000000
        /*0030*/ 	.short	0x000e
        /*0032*/ 	.short	0x0050
        /*0034*/ 	.byte	0x00, 0xf0, 0x11, 0x00


	//----- nvinfo : EIATTR_KPARAM_INFO
	.align		4
.L_635:
        /*0038*/ 	.byte	0x04, 0x17
        /*003a*/ 	.short	(.L_637 - .L_636)
.L_636:
        /*003c*/ 	.word	0x00000000
        /*0040*/ 	.short	0x000d
        /*0042*/ 	.short	0x0048
        /*0044*/ 	.byte	0x00, 0xf0, 0x21, 0x00


	//----- nvinfo : EIATTR_KPARAM_INFO
	.align		4
.L_637:
        /*0048*/ 	.byte	0x04, 0x17
        /*004a*/ 	.short	(.L_639 - .L_638)
.L_638:
        /*004c*/ 	.word	0x00000000
        /*0050*/ 	.short	0x000c
        /*0052*/ 	.short	0x0044
        /*0054*/ 	.byte	0x00, 0xf0, 0x11, 0x00


	//----- nvinfo : EIATTR_KPARAM_INFO
	.align		4
.L_639:
        /*0058*/ 	.byte	0x04, 0x17
        /*005a*/ 	.short	(.L_641 - .L_640)
.L_640:
        /*005c*/ 	.word	0x00000000
        /*0060*/ 	.short	0x000b
        /*0062*/ 	.short	0x0040
        /*0064*/ 	.byte	0x00, 0xf0, 0x11, 0x00


	//----- nvinfo : EIATTR_KPARAM_INFO
	.align		4
.L_641:
        /*0068*/ 	.byte	0x04, 0x17
        /*006a*/ 	.short	(.L_643 - .L_642)
.L_642:
        /*006c*/ 	.word	0x00000000
        /*0070*/ 	.short	0x000a
        /*0072*/ 	.short	0x003c
        /*0074*/ 	.byte	0x00, 0xf0, 0x11, 0x00


	//----- nvinfo : EIATTR_KPARAM_INFO
	.align		4
.L_643:
        /*0078*/ 	.byte	0x04, 0x17
        /*007a*/ 	.short	(.L_645 - .L_644)
.L_644:
        /*007c*/ 	.word	0x00000000
        /*0080*/ 	.short	0x0009
        /*0082*/ 	.short	0x0038
        /*0084*/ 	.byte	0x00, 0xf0, 0x11, 0x00


	//----- nvinfo : EIATTR_KPARAM_INFO
	.align		4
.L_645:
        /*0088*/ 	.byte	0x04, 0x17
        /*008a*/ 	.short	(.L_647 - .L_646)
.L_646:
        /*008c*/ 	.word	0x00000000
        /*0090*/ 	.short	0x0008
        /*0092*/ 	.short	0x0034
        /*0094*/ 	.byte	0x00, 0xf0, 0x11, 0x00


	//----- nvinfo : EIATTR_KPARAM_INFO
	.align		4
.L_647:
        /*0098*/ 	.byte	0x04, 0x17
        /*009a*/ 	.short	(.L_649 - .L_648)
.L_648:
        /*009c*/ 	.word	0x00000000
        /*00a0*/ 	.short	0x0007
        /*00a2*/ 	.short	0x0030
        /*00a4*/ 	.byte	0x00, 0xf0, 0x11, 0x00


	//----- nvinfo : EIATTR_KPARAM_INFO
	.align		4
.L_649:
        /*00a8*/ 	.byte	0x04, 0x17
        /*00aa*/ 	.short	(.L_651 - .L_650)
.L_650:
        /*00ac*/ 	.word	0x00000000
        /*00b0*/ 	.short	0x0006
        /*00b2*/ 	.short	0x002c
        /*00b4*/ 	.byte	0x00, 0xf0, 0x11, 0x00


	//----- nvinfo : EIATTR_KPARAM_INFO
	.align		4
.L_651:
        /*00b8*/ 	.byte	0x04, 0x17
        /*00ba*/ 	.short	(.L_653 - .L_652)
.L_652:
        /*00bc*/ 	.word	0x00000000
        /*00c0*/ 	.short	0x0005
        /*00c2*/ 	.short	0x0028
        /*00c4*/ 	.byte	0x00, 0xf0, 0x11, 0x00


	//----- nvinfo : EIATTR_KPARAM_INFO
	.align		4
.L_653:
        /*00c8*/ 	.byte	0x04, 0x17
        /*00ca*/ 	.short	(.L_655 - .L_654)
.L_654:
        /*00cc*/ 	.word	0x00000000
        /*00d0*/ 	.short	0x0004
        /*00d2*/ 	.short	0x0020
        /*00d4*/ 	.byte	0x00, 0xf0, 0x21, 0x00


	//----- nvinfo : EIATTR_KPARAM_INFO
	.align		4
.L_655:
        /*00d8*/ 	.byte	0x04, 0x17
        /*00da*/ 	.short	(.L_657 - .L_656)
.L_656:
        /*00dc*/ 	.word	0x00000000
        /*00e0*/ 	.short	0x0003
        /*00e2*/ 	.short	0x0018
        /*00e4*/ 	.byte	0x00, 0xf0, 0x21, 0x00


	//----- nvinfo : EIATTR_KPARAM_INFO
	.align		4
.L_657:
        /*00e8*/ 	.byte	0x04, 0x17
        /*00ea*/ 	.short	(.L_659 - .L_658)
.L_658:
        /*00ec*/ 	.word	0x00000000
        /*00f0*/ 	.short	0x0002
        /*00f2*/ 	.short	0x0010
        /*00f4*/ 	.byte	0x00, 0xf0, 0x21, 0x00


	//----- nvinfo : EIATTR_KPARAM_INFO
	.align		4
.L_659:
        /*00f8*/ 	.byte	0x04, 0x17
        /*00fa*/ 	.short	(.L_661 - .L_660)
.L_660:
        /*00fc*/ 	.word	0x00000000
        /*0100*/ 	.short	0x0001
        /*0102*/ 	.short	0x0008
        /*0104*/ 	.byte	0x00, 0xf0, 0x21, 0x00


	//----- nvinfo : EIATTR_KPARAM_INFO
	.align		4
.L_661:
        /*0108*/ 	.byte	0x04, 0x17
        /*010a*/ 	.short	(.L_663 - .L_662)
.L_662:
        /*010c*/ 	.word	0x00000000
        /*0110*/ 	.short	0x0000
        /*0112*/ 	.short	0x0000
        /*0114*/ 	.byte	0x00, 0xf0, 0x21, 0x00


	//----- nvinfo : EIATTR_SPARSE_MMA_MASK
	.align		4
.L_663:
        /*0118*/ 	.byte	0x03, 0x50
        /*011a*/ 	.short	0x0000


	//----- nvinfo : EIATTR_MAXREG_COUNT
	.align		4
        /*011c*/ 	.byte	0x03, 0x1b
        /*011e*/ 	.short	0x00ff


	//----- nvinfo : EIATTR_MERCURY_ISA_VERSION
	.align		4
        /*0120*/ 	.byte	0x03, 0x5f
        /*0122*/ 	.short	0x0101


	//----- nvinfo : EIATTR_EXIT_INSTR_OFFSETS
	.align		4
        /*0124*/ 	.byte	0x04, 0x1c
        /*0126*/ 	.short	(.L_665 - .L_664)


	//   ....[0]....
.L_664:
        /*0128*/ 	.word	0x00000090


	//   ....[1]....
        /*012c*/ 	.word	0x000042b0


	//----- nvinfo : EIATTR_CRS_STACK_SIZE
	.align		4
.L_665:
        /*0130*/ 	.byte	0x04, 0x1e
        /*0132*/ 	.short	(.L_667 - .L_666)
.L_666:
        /*0134*/ 	.word	0x00000000


	//----- nvinfo : EIATTR_CBANK_PARAM_SIZE
	.align		4
.L_667:
        /*0138*/ 	.byte	0x03, 0x19
        /*013a*/ 	.short	0x0056


	//----- nvinfo : EIATTR_PARAM_CBANK
	.align		4
        /*013c*/ 	.byte	0x04, 0x0a
        /*013e*/ 	.short	(.L_669 - .L_668)
	.align		4
.L_668:
        /*0140*/ 	.word	index@(.nv.constant0._ZN2at6native49_GLOBAL__N__3489678a_16_AveragePool2d_cu_fb80407639avg_pool2d_backward_out_cuda_frame_nhwcIfflEEvT1_PKT_llliiiiiiiiPS4_ibb)
        /*0144*/ 	.short	0x0210
        /*0146*/ 	.short	0x0056


	//----- nvinfo : EIATTR_SW_WAR
	.align		4
.L_669:
        /*0148*/ 	.byte	0x04, 0x36
        /*014a*/ 	.short	(.L_671 - .L_670)
.L_670:
        /*014c*/ 	.word	0x00000008
.L_671:


//--------------------- .nv.info._ZN2at6native49_GLOBAL__N__3489678a_16_AveragePool2d_cu_fb80407634avg_pool2d_backward_out_cuda_frameIffiEEvT1_PKT_llllliiiiiiPS4_ibb --------------------------
	.section	.nv.info._ZN2at6native49_GLOBAL__N__3489678a_16_AveragePool2d_cu_fb80407634avg_pool2d_backward_out_cuda_frameIffiEEvT1_PKT_llllliiiiiiPS4_ibb,"",@"SHT_CUDA_INFO"
	.sectionflags	@""
	.align	4


	//----- nvinfo : EIATTR_CUDA_API_VERSION
	.align		4
        /*0000*/ 	.byte	0x04, 0x37
        /*0002*/ 	.short	(.L_673 - .L_672)
.L_672:
        /*0004*/ 	.word	0x00000082


	//----- nvinfo : EIATTR_KPARAM_INFO
	.align		4
.L_673:
        /*0008*/ 	.byte	0x04, 0x17
        /*000a*/ 	.short	(.L_675 - .L_674)
.L_674:
        /*000c*/ 	.word	0x00000000
        /*0010*/ 	.short	0x0010
        /*0012*/ 	.short	0x005d
        /*0014*/ 	.byte	0x00, 0xf0, 0x05, 0x00


	//----- nvinfo : EIATTR_KPARAM_INFO
	.align		4
.L_675:
        /*0018*/ 	.byte	0x04, 0x17
        /*001a*/ 	.short	(.L_677 - .L_676)
.L_676:
        /*001c*/ 	.word	0x00000000
        /*0020*/ 	.short	0x000f
        /*0022*/ 	.short	0x005c
        /*0024*/ 	.byte	0x00, 0xf0, 0x05, 0x00


	//----- nvinfo : EIATTR_KPARAM_INFO
	.align		4
.L_677:
        /*0028*/ 	.byte	0x04, 0x17
        /*002a*/ 	.short	(.L_679 - .L_678)
.L_678:
        /*002c*/ 	.word	0x00000000
        /*0030*/ 	.short	0x000e
        /*0032*/ 	.short	0x0058
        /*0034*/ 	.byte	0x00, 0xf0, 0x11, 0x00


	//----- nvinfo : EIATTR_KPARAM_INFO
	.align		4
.L_679:
        /*0038*/ 	.byte	0x04, 0x17
        /*003a*/ 	.short	(.L_681 - .L_680)
.L_680:
        /*003c*/ 	.word	0x00000000
        /*0040*/ 	.short	0x000d
        /*0042*/ 	.short	0x0050
        /*0044*/ 	.byte	0x00, 0xf0, 0x21, 0x00


	//----- nvinfo : EIATTR_KPARAM_INFO
	.align		4
.L_681:
        /*0048*/ 	.byte	0x04, 0x17
        /*004a*/ 	.short	(.L_683 - .L_682)
.L_682:
        /*004c*/ 	.word	0x00000000
        /*0050*/ 	.short	0x000c
        /*0052*/ 	.short	0x004c
        /*0054*/ 	.byte	0x00, 0xf0, 0x11, 0x00


	//----- nvinfo : EIATTR_KPARAM_INFO
	.align		4
.L_683:
        /*0058*/ 	.byte	0x04, 0x17
        /*005a*/ 	.short	(.L_685 - .L_684)
.L_684:
        /*005c*/ 	.word	0x00000000
        /*0060*/ 	.short	0x000b
        /*0062*/ 	.short	0x0048
        /*0064*/ 	.byte	0x00, 0xf0, 0x11, 0x00


	//----- nvinfo : EIATTR_KPARAM_INFO
	.align		4
.L_685:
        /*0068*/ 	.byte	0x04, 0x17
        /*006a*/ 	.short	(.L_687 - .L_686)
.L_686:
        /*006c*/ 	.word	0x00000000
        /*0070*/ 	.short	0x000a
        /*0072*/ 	.short	0x0044
        /*0074*/ 	.byte	0x00, 0xf0, 0x11, 0x00


	//----- nvinfo : EIATTR_KPARAM_INFO
	.align		4
.L_687:
        /*0078*/ 	.byte	0x04, 0x17
        /*007a*/ 	.short	(.L_689 - .L_688)
.L_688:
        /*007c*/ 	.word	0x00000000
        /*0080*/ 	.short	0x0009
        /*0082*/ 	.short	0x0040
        /*0084*/ 	.byte	0x00, 0xf0, 0x11, 0x00


	//----- nvinfo : EIATTR_KPARAM_INFO
	.align		4
.L_689:
        /*0088*/ 	.byte	0x04, 0x17
        /*008a*/ 	.short	(.L_691 - .L_690)
.L_690:
        /*008c*/ 	.word	0x00000000
        /*0090*/ 	.short	0x0008
        /*0092*/ 	.short	0x003c
        /*0094*/ 	.byte	0x00, 0xf0, 0x11, 0x00


	//----- nvinfo : EIATTR_KPARAM_INFO
	.align		4
.L_691:
        /*0098*/ 	.byte	0x04, 0x17
        /*009a*/ 	.short	(.L_693 - .L_692)
.L_692:
        /*009c*/ 	.word	0x00000000
        /*00a0*/ 	.short	0x0007
        /*00a2*/ 	.short	0x0038
        /*00a4*/ 	.byte	0x00, 0xf0, 0x11, 0x00


	//----- nvinfo : EIATTR_KPARAM_INFO
	.align		4
.L_693:
        /*00a8*/ 	.byte	0x04, 0x17
        /*00aa*/ 	.short	(.L_695 - .L_694)
.L_694:
        /*00ac*/ 	.word	0x00000000
        /*00b0*/ 	.short	0x0006
        /*00b2*/ 	.short	0x0030
        /*00b4*/ 	.byte	0x00, 0xf0, 0x21, 0x00


	//----- nvinfo : EIATTR_KPARAM_INFO
	.align		4
.L_695:
        /*00b8*/ 	.byte	0x04, 0x17
        /*00ba*/ 	.short	(.L_697 - .L_696)
.L_696:
        /*00bc*/ 	.word	0x00000000
        /*00c0*/ 	.short	0x0005
        /*00c2*/ 	.short	0x0028
        /*00c4*/ 	.byte	0x00, 0xf0, 0x21, 0x00


	//----- nvinfo : EIATTR_KPARAM_INFO
	.align		4
.L_697:
        /*00c8*/ 	.byte	0x04, 0x17
        /*00ca*/ 	.short	(.L_699 - .L_698)
.L_698:
        /*00cc*/ 	.word	0x00000000
        /*00d0*/ 	.short	0x0004
        /*00d2*/ 	.short	0x0020
        /*00d4*/ 	.byte	0x00, 0xf0, 0x21, 0x00


	//----- nvinfo : EIATTR_KPARAM_INFO
	.align		4
.L_699:
        /*00d8*/ 	.byte	0x04, 0x17
        /*00da*/ 	.short	(.L_701 - .L_700)
.L_700:
        /*00dc*/ 	.word	0x00000000
        /*00e0*/ 	.short	0x0003
        /*00e2*/ 	.short	0x0018
        /*00e4*/ 	.byte	0x00, 0xf0, 0x21, 0x00


	//----- nvinfo : EIATTR_KPARAM_INFO
	.align		4
.L_701:
        /*00e8*/ 	.byte	0x04, 0x17
        /*00ea*/ 	.short	(.L_703 - .L_702)
.L_702:
        /*00ec*/ 	.word	0x00000000
        /*00f0*/ 	.short	0x0002
        /*00f2*/ 	.short	0x0010
        /*00f4*/ 	.byte	0x00, 0xf0, 0x21, 0x00


	//----- nvinfo : EIATTR_KPARAM_INFO
	.align		4
.L_703:
        /*00f8*/ 	.byte	0x04, 0x17
        /*00fa*/ 	.short	(.L_705 - .L_704)
.L_704:
        /*00fc*/ 	.word	0x00000000
        /*0100*/ 	.short	0x0001
        /*0102*/ 	.short	0x0008
        /*0104*/ 	.byte	0x00, 0xf0, 0x21, 0x00


	//----- nvinfo : EIATTR_KPARAM_INFO
	.align		4
.L_705:
        /*0108*/ 	.byte	0x04, 0x17
        /*010a*/ 	.short	(.L_707 - .L_706)
.L_706:
        /*010c*/ 	.word	0x00000000
        /*0110*/ 	.short	0x0000
        /*0112*/ 	.short	0x0000
        /*0114*/ 	.byte	0x00, 0xf0, 0x11, 0x00


	//----- nvinfo : EIATTR_SPARSE_MMA_MASK
	.align		4
.L_707:
        /*0118*/ 	.byte	0x03, 0x50
        /*011a*/ 	.short	0x0000


	//----- nvinfo : EIATTR_MAXREG_COUNT
	.align		4
        /*011c*/ 	.byte	0x03, 0x1b
        /*011e*/ 	.short	0x00ff


	//----- nvinfo : EIATTR_MERCURY_ISA_VERSION
	.align		4
        /*0120*/ 	.byte	0x03, 0x5f
        /*0122*/ 	.short	0x0101


	//----- nvinfo : EIATTR_EXIT_INSTR_OFFSETS
	.align		4
        /*0124*/ 	.byte	0x04, 0x1c
        /*0126*/ 	.short	(.L_709 - .L_708)


	//   ....[0]....
.L_708:
        /*0128*/ 	.word	0x000000b0


	//   ....[1]....
        /*012c*/ 	.word	0x000034e0


	//----- nvinfo : EIATTR_CRS_STACK_SIZE
	.align		4
.L_709:
        /*0130*/ 	.byte	0x04, 0x1e
        /*0132*/ 	.short	(.L_711 - .L_710)
.L_710:
        /*0134*/ 	.word	0x00000000


	//----- nvinfo : EIATTR_CBANK_PARAM_SIZE
	.align		4
.L_711:
        /*0138*/ 	.byte	0x03, 0x19
        /*013a*/ 	.short	0x005e


	//----- nvinfo : EIATTR_PARAM_CBANK
	.align		4
        /*013c*/ 	.byte	0x04, 0x0a
        /*013e*/ 	.short	(.L_713 - .L_712)
	.align		4
.L_712:
        /*0140*/ 	.word	index@(.nv.constant0._ZN2at6native49_GLOBAL__N__3489678a_16_AveragePool2d_cu_fb80407634avg_pool2d_backward_out_cuda_frameIffiEEvT1_PKT_llllliiiiiiPS4_ibb)
        /*0144*/ 	.short	0x0210
        /*0146*/ 	.short	0x005e


	//----- nvinfo : EIATTR_SW_WAR
	.align		4
.L_713:
        /*0148*/ 	.byte	0x04, 0x36
        /*014a*/ 	.short	(.L_715 - .L_714)
.L_714:
        /*014c*/ 	.word	0x00000008
.L_715:


//--------------------- .nv.info._ZN2at6native49_GLOBAL__N__3489678a_16_AveragePool2d_cu_fb80407639avg_pool2d_backward_out_cuda_frame_nhwcIffiEEvT1_PKT_llliiiiiiiiPS4_ibb --------------------------
	.section	.nv.info._ZN2at6native49_GLOBAL__N__3489678a_16_AveragePool2d_cu_fb80407639avg_pool2d_backward_out_cuda_frame_nhwcIffiEEvT1_PKT_llliiiiiiiiPS4_ibb,"",@"SHT_CUDA_INFO"
	.sectionflags	@""
	.align	4


	//----- nvinfo : EIATTR_CUDA_API_VERSION
	.align		4
        /*0000*/ 	.byte	0x04, 0x37
        /*0002*/ 	.short	(.L_717 - .L_716)
.L_716:
        /*0004*/ 	.word	0x00000082


	//----- nvinfo : EIATTR_KPARAM_INFO
	.align		4
.L_717:
        /*0008*/ 	.byte	0x04, 0x17
        /*000a*/ 	.short	(.L_719 - .L_718)
.L_718:
        /*000c*/ 	.word	0x00000000
        /*0010*/ 	.short	0x0010
        /*0012*/ 	.short	0x0055
        /*0014*/ 	.byte	0x00, 0xf0, 0x05, 0x00


	//----- nvinfo : EIATTR_KPARAM_INFO
	.align		4
.L_719:
        /*0018*/ 	.byte	0x04, 0x17
        /*001a*/ 	.short	(.L_721 - .L_720)
.L_720:
        /*001c*/ 	.word	0x00000000
        /*0020*/ 	.short	0x000f
        /*0022*/ 	.short	0x0054
        /*0024*/ 	.byte	0x00, 0xf0, 0x05, 0x00


	//----- nvinfo : EIATTR_KPARAM_INFO
	.align		4
.L_721:
        /*0028*/ 	.byte	0x04, 0x17
        /*002a*/ 	.short	(.L_723 - .L_722)
.L_722:
        /*002c*/ 	.word	0x00000000
        /*0030*/ 	.short	0x000e
        /*0032*/ 	.short	0x0050
        /*0034*/ 	.byte	0x00, 0xf0, 0x11, 0x00


	//----- nvinfo : EIATTR_KPARAM_INFO
	.align		4
.L_723:
        /*0038*/ 	.byte	0x04, 0x17
        /*003a*/ 	.short	(.L_725 - .L_724)
.L_724:
        /*003c*/ 	.word	0x00000000
        /*0040*/ 	.short	0x000d
        /*0042*/ 	.short	0x0048
        /*0044*/ 	.byte	0x00, 0xf0, 0x21, 0x00


	//----- nvinfo : EIATTR_KPARAM_INFO
	.align		4
.L_725:
        /*0048*/ 	.byte	0x04, 0x17
        /*004a*/ 	.short	(.L_727 - .L_726)
.L_726:
        /*004c*/ 	.word	0x00000000
        /*0050*/ 	.short	0x000c
        /*0052*/ 	.short	0x0044
        /*0054*/ 	.byte	0x00, 0xf0, 0x11, 0x00


	//----- nvinfo : EIATTR_KPARAM_INFO
	.align		4
.L_727:
        /*0058*/ 	.byte	0x04, 0x17
        /*005a*/ 	.short	(.L_729 - .L_728)
.L_728:
        /*005c*/ 	.word	0x00000000
        /*0060*/ 	.short	0x000b
        /*0062*/ 	.short	0x0040
        /*0064*/ 	.byte	0x00, 0xf0, 0x11, 0x00


	//----- nvinfo : EIATTR_KPARAM_INFO
	.align		4
.L_729:
        /*0068*/ 	.byte	0x04, 0x17
        /*006a*/ 	.short	(.L_731 - .L_730)
.L_730:
        /*006c*/ 	.word	0x00000000
        /*0070*/ 	.short	0x000a
        /*0072*/ 	.short	0x003c
        /*0074*/ 	.byte	0x00, 0xf0, 0x11, 0x00


	//----- nvinfo : EIATTR_KPARAM_INFO
	.align		4
.L_731:
        /*0078*/ 	.byte	0x04, 0x17
        /*007a*/ 	.short	(.L_733 - .L_732)
.L_732:
        /*007c*/ 	.word	0x00000000
        /*0080*/ 	.short	0x0009
        /*0082*/ 	.short	0x0038
        /*0084*/ 	.byte	0x00, 0xf0, 0x11, 0x00


	//----- nvinfo : EIATTR_KPARAM_INFO
	.align		4
.L_733:
        /*0088*/ 	.byte	0x04, 0x17
        /*008a*/ 	.short	(.L_735 - .L_734)
.L_734:
        /*008c*/ 	.word	0x00000000
        /*0090*/ 	.short	0x0008
        /*0092*/ 	.short	0x0034
        /*0094*/ 	.byte	0x00, 0xf0, 0x11, 0x00


	//----- nvinfo : EIATTR_KPARAM_INFO
	.align		4
.L_735:
        /*0098*/ 	.byte	0x04, 0x17
        /*009a*/ 	.short	(.L_737 - .L_736)
.L_736:
        /*009c*/ 	.word	0x00000000
        /*00a0*/ 	.short	0x0007
        /*00a2*/ 	.short	0x0030
        /*00a4*/ 	.byte	0x00, 0xf0, 0x11, 0x00


	//----- nvinfo : EIATTR_KPARAM_INFO
	.align		4
.L_737:
        /*00a8*/ 	.byte	0x04, 0x17
        /*00aa*/ 	.short	(.L_739 - .L_738)
.L_738:
        /*00ac*/ 	.word	0x00000000
        /*00b0*/ 	.short	0x0006
        /*00b2*/ 	.short	0x002c
        /*00b4*/ 	.byte	0x00, 0xf0, 0x11, 0x00


	//----- nvinfo : EIATTR_KPARAM_INFO
	.align		4
.L_739:
        /*00b8*/ 	.byte	0x04, 0x17
        /*00ba*/ 	.short	(.L_741 - .L_740)
.L_740:
        /*00bc*/ 	.word	0x00000000
        /*00c0*/ 	.short	0x0005
        /*00c2*/ 	.short	0x0028
        /*00c4*/ 	.byte	0x00, 0xf0, 0x11, 0x00


	//----- nvinfo : EIATTR_KPARAM_INFO
	.align		4
.L_741:
        /*00c8*/ 	.byte	0x04, 0x17
        /*00ca*/ 	.short	(.L_743 - .L_742)
.L_742:
        /*00cc*/ 	.word	0x00000000
        /*00d0*/ 	.short	0x0004
        /*00d2*/ 	.short	0x0020
        /*00d4*/ 	.byte	0x00, 0xf0, 0x21, 0x00


	//----- nvinfo : EIATTR_KPARAM_INFO
	.align		4
.L_743:
        /*00d8*/ 	.byte	0x04, 0x17
        /*00da*/ 	.short	(.L_745 - .L_744)
.L_744:
        /*00dc*/ 	.word	0x00000000
        /*00e0*/ 	.short	0x0003
        /*00e2*/ 	.short	0x0018
        /*00e4*/ 	.byte	0x00, 0xf0, 0x21, 0x00


	//----- nvinfo : EIATTR_KPARAM_INFO
	.align		4
.L_745:
        /*00e8*/ 	.byte	0x04, 0x17
        /*00ea*/ 	.short	(.L_747 - .L_746)
.L_746:
        /*00ec*/ 	.word	0x00000000
        /*00f0*/ 	.short	0x0002
        /*00f2*/ 	.short	0x0010
        /*00f4*/ 	.byte	0x00, 0xf0, 0x21, 0x00


	//----- nvinfo : EIATTR_KPARAM_INFO
	.align		4
.L_747:
        /*00f8*/ 	.byte	0x04, 0x17
        /*00fa*/ 	.short	(.L_749 - .L_748)
.L_748:
        /*00fc*/ 	.word	0x00000000
        /*0100*/ 	.short	0x0001
        /*0102*/ 	.short	0x0008
        /*0104*/ 	.byte	0x00, 0xf0, 0x21, 0x00


	//----- nvinfo : EIATTR_KPARAM_INFO
	.align		4
.L_749:
        /*0108*/ 	.byte	0x04, 0x17
        /*010a*/ 	.short	(.L_751 - .L_750)
.L_750:
        /*010c*/ 	.word	0x00000000
        /*0110*/ 	.short	0x0000
        /*0112*/ 	.short	0x0000
        /*0114*/ 	.byte	0x00, 0xf0, 0x11, 0x00


	//----- nvinfo : EIATTR_SPARSE_MMA_MASK
	.align		4
.L_751:
        /*0118*/ 	.byte	0x03, 0x50
        /*011a*/ 	.short	0x0000


	//----- nvinfo : EIATTR_MAXREG_COUNT
	.align		4
        /*011c*/ 	.byte	0x03, 0x1b
        /*011e*/ 	.short	0x00ff


	//----- nvinfo : EIATTR_MERCURY_ISA_VERSION
	.align		4
        /*0120*/ 	.byte	0x03, 0x5f
        /*0122*/ 	.short	0x0101


	//----- nvinfo : EIATTR_EXIT_INSTR_OFFSETS
	.align		4
        /*0124*/ 	.byte	0x04, 0x1c
        /*0126*/ 	.short	(.L_753 - .L_752)


	//   ....[0]....
.L_752:
        /*0128*/ 	.word	0x000000a0


	//   ....[1]....
        /*012c*/ 	.word	0x000042e0


	//----- nvinfo : EIATTR_CRS_STACK_SIZE
	.align		4
.L_753:
        /*0130*/ 	.byte	0x04, 0x1e
        /*0132*/ 	.short	(.L_755 - .L_754)
.L_754:
        /*0134*/ 	.word	0x00000000


	//----- nvinfo : EIATTR_CBANK_PARAM_SIZE
	.align		4
.L_755:
        /*0138*/ 	.byte	0x03, 0x19
        /*013a*/ 	.short	0x0056


	//----- nvinfo : EIATTR_PARAM_CBANK
	.align		4
        /*013c*/ 	.byte	0x04, 0x0a
        /*013e*/ 	.short	(.L_757 - .L_756)
	.align		4
.L_756:
        /*0140*/ 	.word	index@(.nv.constant0._ZN2at6native49_GLOBAL__N__3489678a_16_AveragePool2d_cu_fb80407639avg_pool2d_backward_out_cuda_frame_nhwcIffiEEvT1_PKT_llliiiiiiiiPS4_ibb)
        /*0144*/ 	.short	0x0210
        /*0146*/ 	.short	0x0056


	//----- nvinfo : EIATTR_SW_WAR
	.align		4
.L_757:
        /*0148*/ 	.byte	0x04, 0x36
        /*014a*/ 	.short	(.L_759 - .L_758)
.L_758:
        /*014c*/ 	.word	0x00000008
.L_759:


//--------------------- .nv.info._ZN2at6native49_GLOBAL__N__3489678a_16_AveragePool2d_cu_fb80407634avg_pool2d_backward_out_cuda_frameIddlEEvT1_PKT_llllliiiiiiPS4_ibb --------------------------
	.section	.nv.info._ZN2at6native49_GLOBAL__N__3489678a_16_AveragePool2d_cu_fb80407634avg_pool2d_backward_out_cuda_frameIddlEEvT1_PKT_llllliiiiiiPS4_ibb,"",@"SHT_CUDA_INFO"
	.sectionflags	@""
	.align	4


	//----- nvinfo : EIATTR_CUDA_API_VERSION
	.align		4
        /*0000*/ 	.byte	0x04, 0x37
        /*0002*/ 	.short	(.L_761 - .L_760)
.L_760:
        /*0004*/ 	.word	0x00000082


	//----- nvinfo : EIATTR_KPARAM_INFO
	.align		4
.L_761:
        /*0008*/ 	.byte	0x04, 0x17
        /*000a*/ 	.short	(.L_763 - .L_762)
.L_762:
        /*000c*/ 	.word	0x00000000
        /*0010*/ 	.short	0x0010
        /*0012*/ 	.short	0x005d
        /*0014*/ 	.byte	0x00, 0xf0, 0x05, 0x00


	//----- nvinfo : EIATTR_KPARAM_INFO
	.align		4
.L_763:
        /*0018*/ 	.byte	0x04, 0x17
        /*001a*/ 	.short	(.L_765 - .L_764)
.L_764:
        /*001c*/ 	.word	0x00000000
        /*0020*/ 	.short	0x000f
        /*0022*/ 	.short	0x005c
        /*0024*/ 	.byte	0x00, 0xf0, 0x05, 0x00


	//----- nvinfo : EIATTR_KPARAM_INFO
	.align		4
.L_765:
        /*0028*/ 	.byte	0x04, 0x17
        /*002a*/ 	.short	(.L_767 - .L_766)
.L_766:
        /*002c*/ 	.word	0x00000000
        /*0030*/ 	.short	0x000e
        /*0032*/ 	.short	0x0058
        /*0034*/ 	.byte	0x00, 0xf0, 0x11, 0x00


	//----- nvinfo : EIATTR_KPARAM_INFO
	.align		4
.L_767:
        /*0038*/ 	.byte	0x04, 0x17
        /*003a*/ 	.short	(.L_769 - .L_768)
.L_768:
        /*003c*/ 	.word	0x00000000
        /*0040*/ 	.short	0x000d
        /*0042*/ 	.short	0x0050
        /*0044*/ 	.byte	0x00, 0xf0, 0x21, 0x00


	//----- nvinfo : EIATTR_KPARAM_INFO
	.align		4
.L_769:
        /*0048*/ 	.byte	0x04, 0x17
        /*004a*/ 	.short	(.L_771 - .L_770)
.L_770:
        /*004c*/ 	.word	0x00000000
        /*0050*/ 	.short	0x000c
        /*0052*/ 	.short	0x004c
        /*0054*/ 	.byte	0x00, 0xf0, 0x11, 0x00


	//----- nvinfo : EIATTR_KPARAM_INFO
	.align		4
.L_771:
        /*0058*/ 	.byte	0x04, 0x17
        /*005a*/ 	.short	(.L_773 - .L_772)
.L_772:
        /*005c*/ 	.word	0x00000000
        /*0060*/ 	.short	0x000b
        /*0062*/ 	.short	0x0048
        /*0064*/ 	.byte	0x00, 0xf0, 0x11, 0x00


	//----- nvinfo : EIATTR_KPARAM_INFO
	.align		4
.L_773:
        /*0068*/ 	.byte	0x04, 0x17
        /*006a*/ 	.short	(.L_775 - .L_774)
.L_774:
        /*006c*/ 	.word	0x00000000
        /*0070*/ 	.short	0x000a
        /*0072*/ 	.short	0x0044
        /*0074*/ 	.byte	0x00, 0xf0, 0x11, 0x00


	//----- nvinfo : EIATTR_KPARAM_INFO
	.align		4
.L_775:
        /*0078*/ 	.byte	0x04, 0x17
        /*007a*/ 	.short	(.L_777 - .L_776)
.L_776:
        /*007c*/ 	.word	0x00000000
        /*0080*/ 	.short	0x0009
        /*0082*/ 	.short	0x0040
        /*0084*/ 	.byte	0x00, 0xf0, 0x11, 0x00


	//----- nvinfo : EIATTR_KPARAM_INFO
	.align		4
.L_777:
        /*0088*/ 	.byte	0x04, 0x17
        /*008a*/ 	.short	(.L_779 - .L_778)
.L_778:
        /*008c*/ 	.word	0x00000000
        /*0090*/ 	.short	0x0008
        /*0092*/ 	.short	0x003c
        /*0094*/ 	.byte	0x00, 0xf0, 0x11, 0x00


	//----- nvinfo : EIATTR_KPARAM_INFO
	.align		4
.L_779:
        /*0098*/ 	.byte	0x04, 0x17
        /*009a*/ 	.short	(.L_781 - .L_780)
.L_780:
        /*009c*/ 	.word	0x00000000
        /*00a0*/ 	.short	0x0007
        /*00a2*/ 	.short	0x0038
        /*00a4*/ 	.byte	0x00, 0xf0, 0x11, 0x00


	//----- nvinfo : EIATTR_KPARAM_INFO
	.align		4
.L_781:
        /*00a8*/ 	.byte	0x04, 0x17
        /*00aa*/ 	.short	(.L_783 - .L_782)
.L_782:
        /*00ac*/ 	.word	0x00000000
        /*00b0*/ 	.short	0x0006
        /*00b2*/ 	.short	0x0030
        /*00b4*/ 	.byte	0x00, 0xf0, 0x21, 0x00


	//----- nvinfo : EIATTR_KPARAM_INFO
	.align		4
.L_783:
        /*00b8*/ 	.byte	0x04, 0x17
        /*00ba*/ 	.short	(.L_785 - .L_784)
.L_784:
        /*00bc*/ 	.word	0x00000000
        /*00c0*/ 	.short	0x0005
        /*00c2*/ 	.short	0x0028
        /*00c4*/ 	.byte	0x00, 0xf0, 0x21, 0x00


	//----- nvinfo : EIATTR_KPARAM_INFO
	.align		4
.L_785:
        /*00c8*/ 	.byte	0x04, 0x17
        /*00ca*/ 	.short	(.L_787 - .L_786)
.L_786:
        /*00cc*/ 	.word	0x00000000
        /*00d0*/ 	.short	0x0004
        /*00d2*/ 	.short	0x0020
        /*00d4*/ 	.byte	0x00, 0xf0, 0x21, 0x00


	//----- nvinfo : EIATTR_KPARAM_INFO
	.align		4
.L_787:
        /*00d8*/ 	.byte	0x04, 0x17
        /*00da*/ 	.short	(.L_789 - .L_788)
.L_788:
        /*00dc*/ 	.word	0x00000000
        /*00e0*/ 	.short	0x0003
        /*00e2*/ 	.short	0x0018
        /*00e4*/ 	.byte	0x00, 0xf0, 0x21, 0x00


	//----- nvinfo : EIATTR_KPARAM_INFO
	.align		4
.L_789:
        /*00e8*/ 	.byte	0x04, 0x17
        /*00ea*/ 	.short	(.L_791 - .L_790)
.L_790:
        /*00ec*/ 	.word	0x00000000
        /*00f0*/ 	.short	0x0002
        /*00f2*/ 	.short	0x0010
        /*00f4*/ 	.byte	0x00, 0xf0, 0x21, 0x00


	//----- nvinfo : EIATTR_KPARAM_INFO
	.align		4
.L_791:
        /*00f8*/ 	.byte	0x04, 0x17
        /*00fa*/ 	.short	(.L_793 - .L_792)
.L_792:
        /*00fc*/ 	.word	0x00000000
        /*0100*/ 	.short	0x0001
        /*0102*/ 	.short	0x0008
        /*0104*/ 	.byte	0x00, 0xf0, 0x21, 0x00


	//----- nvinfo : EIATTR_KPARAM_INFO
	.align		4
.L_793:
        /*0108*/ 	.byte	0x04, 0x17
        /*010a*/ 	.short	(.L_795 - .L_794)
.L_794:
        /*010c*/ 	.word	0x00000000
        /*0110*/ 	.short	0x0000
        /*0112*/ 	.short	0x0000
        /*0114*/ 	.byte	0x00, 0xf0, 0x21, 0x00


	//----- nvinfo : EIATTR_SPARSE_MMA_MASK
	.align		4
.L_795:
        /*0118*/ 	.byte	0x03, 0x50
        /*011a*/ 	.short	0x0000


	//----- nvinfo : EIATTR_MAXREG_COUNT
	.align		4
        /*011c*/ 	.byte	0x03, 0x1b
        /*011e*/ 	.short	0x00ff


	//----- nvinfo : EIATTR_MERCURY_ISA_VERSION
	.align		4
        /*0120*/ 	.byte	0x03, 0x5f
        /*0122*/ 	.short	0x0101


	//----- nvinfo : EIATTR_EXIT_INSTR_OFFSETS
	.align		4
        /*0124*/ 	.byte	0x04, 0x1c
        /*0126*/ 	.short	(.L_797 - .L_796)


	//   ....[0]....
.L_796:
        /*0128*/ 	.word	0x00000090


	//   ....[1]....
        /*012c*/ 	.word	0x00005ea0


	//----- nvinfo : EIATTR_CRS_STACK_SIZE
	.align		4
.L_797:
        /*0130*/ 	.byte	0x04, 0x1e
        /*0132*/ 	.short	(.L_799 - .L_798)
.L_798:
        /*0134*/ 	.word	0x00000000


	//----- nvinfo : EIATTR_CBANK_PARAM_SIZE
	.align		4
.L_799:
        /*0138*/ 	.byte	0x03, 0x19
        /*013a*/ 	.short	0x005e


	//----- nvinfo : EIATTR_PARAM_CBANK
	.align		4
        /*013c*/ 	.byte	0x04, 0x0a
        /*013e*/ 	.short	(.L_801 - .L_800)
	.align		4
.L_800:
        /*0140*/ 	.word	index@(.nv.constant0._ZN2at6native49_GLOBAL__N__3489678a_16_AveragePool2d_cu_fb80407634avg_pool2d_backward_out_cuda_frameIddlEEvT1_PKT_llllliiiiiiPS4_ibb)
        /*0144*/ 	.short	0x0210
        /*0146*/ 	.short	0x005e


	//----- nvinfo : EIATTR_SW_WAR
	.align		4
.L_801:
        /*0148*/ 	.byte	0x04, 0x36
        /*014a*/ 	.short	(.L_803 - .L_802)
.L_802:
        /*014c*/ 	.word	0x00000008
.L_803:


//--------------------- .nv.info._ZN2at6native49_GLOBAL__N__3489678a_16_AveragePool2d_cu_fb80407639avg_pool2d_backward_out_cuda_frame_nhwcIddlEEvT1_PKT_llliiiiiiiiPS4_ibb --------------------------
	.section	.nv.info._ZN2at6native49_GLOBAL__N__3489678a_16_AveragePool2d_cu_fb80407639avg_pool2d_backward_out_cuda_frame_nhwcIddlEEvT1_PKT_llliiiiiiiiPS4_ibb,"",@"SHT_CUDA_INFO"
	.sectionflags	@""
	.align	4


	//----- nvinfo : EIATTR_CUDA_API_VERSION
	.align		4
        /*0000*/ 	.byte	0x04, 0x37
        /*0002*/ 	.short	(.L_805 - .L_804)
.L_804:
        /*0004*/ 	.word	0x00000082


	//----- nvinfo : EIATTR_KPARAM_INFO
	.align		4
.L_805:
        /*0008*/ 	.byte	0x04, 0x17
        /*000a*/ 	.short	(.L_807 - .L_806)
.L_806:
        /*000c*/ 	.word	0x00000000
        /*0010*/ 	.short	0x0010
        /*0012*/ 	.short	0x0055
        /*0014*/ 	.byte	0x00, 0xf0, 0x05, 0x00


	//----- nvinfo : EIATTR_KPARAM_INFO
	.align		4
.L_807:
        /*0018*/ 	.byte	0x04, 0x17
        /*001a*/ 	.short	(.L_809 - .L_808)
.L_808:
        /*001c*/ 	.word	0x00000000
        /*0020*/ 	.short	0x000f
        /*0022*/ 	.short	0x0054
        /*0024*/ 	.byte	0x00, 0xf0, 0x05, 0x00


	//----- nvinfo : EIATTR_KPARAM_INFO
	.align		4
.L_809:
        /*0028*/ 	.byte	0x04, 0x17
        /*002a*/ 	.short	(.L_811 - .L_810)
.L_810:
        /*002c*/ 	.word	0x00000000
        /*0030*/ 	.short	0x000e
        /*0032*/ 	.short	0x0050
        /*0034*/ 	.byte	0x00, 0xf0, 0x11, 0x00


	//----- nvinfo : EIATTR_KPARAM_INFO
	.align		4
.L_811:
        /*0038*/ 	.byte	0x04, 0x17
        /*003a*/ 	.short	(.L_813 - .L_812)
.L_812:
        /*003c*/ 	.word	0x00000000
        /*0040*/ 	.short	0x000d
        /*0042*/ 	.short	0x0048
        /*0044*/ 	.byte	0x00, 0xf0, 0x21, 0x00


	//----- nvinfo : EIATTR_KPARAM_INFO
	.align		4
.L_813:
        /*0048*/ 	.byte	0x04, 0x17
        /*004a*/ 	.short	(.L_815 - .L_814)
.L_814:
        /*004c*/ 	.word	0x00000000
        /*0050*/ 	.short	0x000c
        /*0052*/ 	.short	0x0044
        /*0054*/ 	.byte	0x00, 0xf0, 0x11, 0x00


	//----- nvinfo : EIATTR_KPARAM_INFO
	.align		4
.L_815:
        /*0058*/ 	.byte	0x04, 0x17
        /*005a*/ 	.short	(.L_817 - .L_816)
.L_816:
        /*005c*/ 	.word	0x00000000
        /*0060*/ 	.short	0x000b
        /*0062*/ 	.short	0x0040
        /*0064*/ 	.byte	0x00, 0xf0, 0x11, 0x00


	//----- nvinfo : EIATTR_KPARAM_INFO
	.align		4
.L_817:
        /*0068*/ 	.byte	0x04, 0x17
        /*006a*/ 	.short	(.L_819 - .L_818)
.L_818:
        /*006c*/ 	.word	0x00000000
        /*0070*/ 	.short	0x000a
        /*0072*/ 	.short	0x003c
        /*0074*/ 	.byte	0x00, 0xf0, 0x11, 0x00


	//----- nvinfo : EIATTR_KPARAM_INFO
	.align		4
.L_819:
        /*0078*/ 	.byte	0x04, 0x17
        /*007a*/ 	.short	(.L_821 - .L_820)
.L_820:
        /*007c*/ 	.word	0x00000000
        /*0080*/ 	.short	0x0009
        /*0082*/ 	.short	0x0038
        /*0084*/ 	.byte	0x00, 0xf0, 0x11, 0x00


	//----- nvinfo : EIATTR_KPARAM_INFO
	.align		4
.L_821:
        /*0088*/ 	.byte	0x04, 0x17
        /*008a*/ 	.short	(.L_823 - .L_822)
.L_822:
        /*008c*/ 	.word	0x00000000
        /*0090*/ 	.short	0x0008
        /*0092*/ 	.short	0x0034
        /*0094*/ 	.byte	0x00, 0xf0, 0x11, 0x00


	//----- nvinfo : EIATTR_KPARAM_INFO
	.align		4
.L_823:
        /*0098*/ 	.byte	0x04, 0x17
        /*009a*/ 	.short	(.L_825 - .L_824)
.L_824:
        /*009c*/ 	.word	0x00000000
        /*00a0*/ 	.short	0x0007
        /*00a2*/ 	.short	0x0030
        /*00a4*/ 	.byte	0x00, 0xf0, 0x11, 0x00


	//----- nvinfo : EIATTR_KPARAM_INFO
	.align		4
.L_825:
        /*00a8*/ 	.byte	0x04, 0x17
        /*00aa*/ 	.short	(.L_827 - .L_826)
.L_826:
        /*00ac*/ 	.word	0x00000000
        /*00b0*/ 	.short	0x0006
        /*00b2*/ 	.short	0x002c
        /*00b4*/ 	.byte	0x00, 0xf0, 0x11, 0x00


	//----- nvinfo : EIATTR_KPARAM_INFO
	.align		4
.L_827:
        /*00b8*/ 	.byte	0x04, 0x17
        /*00ba*/ 	.short	(.L_829 - .L_828)
.L_828:
        /*00bc*/ 	.word	0x00000000
        /*00c0*/ 	.short	0x0005
        /*00c2*/ 	.short	0x0028
        /*00c4*/ 	.byte	0x00, 0xf0, 0x11, 0x00


	//----- nvinfo : EIATTR_KPARAM_INFO
	.align		4
.L_829:
        /*00c8*/ 	.byte	0x04, 0x17
        /*00ca*/ 	.short	(.L_831 - .L_830)
.L_830:
        /*00cc*/ 	.word	0x00000000
        /*00d0*/ 	.short	0x0004
        /*00d2*/ 	.short	0x0020
        /*00d4*/ 	.byte	0x00, 0xf0, 0x21, 0x00


	//----- nvinfo : EIATTR_KPARAM_INFO
	.align		4
.L_831:
        /*00d8*/ 	.byte	0x04, 0x17
        /*00da*/ 	.short	(.L_833 - .L_832)
.L_832:
        /*00dc*/ 	.word	0x00000000
        /*00e0*/ 	.short	0x0003
        /*00e2*/ 	.short	0x0018
        /*00e4*/ 	.byte	0x00, 0xf0, 0x21, 0x00


	//----- nvinfo : EIATTR_KPARAM_INFO
	.align		4
.L_833:
        /*00e8*/ 	.byte	0x04, 0x17
        /*00ea*/ 	.short	(.L_835 - .L_834)
.L_834:
        /*00ec*/ 	.word	0x00000000
        /*00f0*/ 	.short	0x0002
        /*00f2*/ 	.short	0x0010
        /*00f4*/ 	.byte	0x00, 0xf0, 0x21, 0x00


	//----- nvinfo : EIATTR_KPARAM_INFO
	.align		4
.L_835:
        /*00f8*/ 	.byte	0x04, 0x17
        /*00fa*/ 	.short	(.L_837 - .L_836)
.L_836:
        /*00fc*/ 	.word	0x00000000
        /*0100*/ 	.short	0x0001
        /*0102*/ 	.short	0x0008
        /*0104*/ 	.byte	0x00, 0xf0, 0x21, 0x00


	//----- nvinfo : EIATTR_KPARAM_INFO
	.align		4
.L_837:
        /*0108*/ 	.byte	0x04, 0x17
        /*010a*/ 	.short	(.L_839 - .L_838)
.L_838:
        /*010c*/ 	.word	0x00000000
        /*0110*/ 	.short	0x0000
        /*0112*/ 	.short	0x0000
        /*0114*/ 	.byte	0x00, 0xf0, 0x21, 0x00


	//----- nvinfo : EIATTR_SPARSE_MMA_MASK
	.align		4
.L_839:
        /*0118*/ 	.byte	0x03, 0x50
        /*011a*/ 	.short	0x0000


	//----- nvinfo : EIATTR_MAXREG_COUNT
	.align		4
        /*011c*/ 	.byte	0x03, 0x1b
        /*011e*/ 	.short	0x00ff


	//----- nvinfo : EIATTR_MERCURY_ISA_VERSION
	.align		4
        /*0120*/ 	.byte	0x03, 0x5f
        /*0122*/ 	.short	0x0101


	//----- nvinfo : EIATTR_EXIT_INSTR_OFFSETS
	.align		4
        /*0124*/ 	.byte	0x04, 0x1c
        /*0126*/ 	.short	(.L_841 - .L_840)


	//   ....[0]....
.L_840:
        /*0128*/ 	.word	0x00000090


	//   ....[1]....
        /*012c*/ 	.word	0x000067d0


	//----- nvinfo : EIATTR_CRS_STACK_SIZE
	.align		4
.L_841:
        /*0130*/ 	.byte	0x04, 0x1e
        /*0132*/ 	.short	(.L_843 - .L_842)
.L_842:
        /*0134*/ 	.word	0x00000000


	//----- nvinfo : EIATTR_CBANK_PARAM_SIZE
	.align		4
.L_843:
        /*0138*/ 	.byte	0x03, 0x19
        /*013a*/ 	.short	0x0056


	//----- nvinfo : EIATTR_PARAM_CBANK
	.align		4
        /*013c*/ 	.byte	0x04, 0x0a
        /*013e*/ 	.short	(.L_845 - .L_844)
	.align		4
.L_844:
        /*0140*/ 	.word	index@(.nv.constant0._ZN2at6native49_GLOBAL__N__3489678a_16_AveragePool2d_cu_fb80407639avg_pool2d_backward_out_cuda_frame_nhwcIddlEEvT1_PKT_llliiiiiiiiPS4_ibb)
        /*0144*/ 	.short	0x0210
        /*0146*/ 	.short	0x0056


	//----- nvinfo : EIATTR_SW_WAR
	.align		4
.L_845:
        /*0148*/ 	.byte	0x04, 0x36
        /*014a*/ 	.short	(.L_847 - .L_846)
.L_846:
        /*014c*/ 	.word	0x00000008
.L_847:


//--------------------- .nv.info._ZN2at6native49_GLOBAL__N__3489678a_16_AveragePool2d_cu_fb80407634avg_pool2d_backward_out_cuda_frameIddiEEvT1_PKT_llllliiiiiiPS4_ibb --------------------------
	.section	.nv.info._ZN2at6native49_GLOBAL__N__3489678a_16_AveragePool2d_cu_fb80407634avg_pool2d_backward_out_cuda_frameIddiEEvT1_PKT_llllliiiiiiPS4_ibb,"",@"SHT_CUDA_INFO"
	.sectionflags	@""
	.align	4


	//----- nvinfo : EIATTR_CUDA_API_VERSION
	.align		4
        /*0000*/ 	.byte	0x04, 0x37
        /*0002*/ 	.short	(.L_849 - .L_848)
.L_848:
        /*0004*/ 	.word	0x00000082


	//----- nvinfo : EIATTR_KPARAM_INFO
	.align		4
.L_849:
        /*0008*/ 	.byte	0x04, 0x17
        /*000a*/ 	.short	(.L_851 - .L_850)
.L_850:
        /*000c*/ 	.word	0x00000000
        /*0010*/ 	.short	0x0010
        /*0012*/ 	.short	0x005d
        /*0014*/ 	.byte	0x00, 0xf0, 0x05, 0x00


	//----- nvinfo : EIATTR_KPARAM_INFO
	.align		4
.L_851:
        /*0018*/ 	.byte	0x04, 0x17
        /*001a*/ 	.short	(.L_853 - .L_852)
.L_852:
        /*001c*/ 	.word	0x00000000
        /*0020*/ 	.short	0x000f
        /*0022*/ 	.short	0x005c
        /*0024*/ 	.byte	0x00, 0xf0, 0x05, 0x00


	//----- nvinfo : EIATTR_KPARAM_INFO
	.align		4
.L_853:
        /*0028*/ 	.byte	0x04, 0x17
        /*002a*/ 	.short	(.L_855 - .L_854)
.L_854:
        /*002c*/ 	.word	0x00000000
        /*0030*/ 	.short	0x000e
        /*0032*/ 	.short	0x0058
        /*0034*/ 	.byte	0x00, 0xf0, 0x11, 0x00


	//----- nvinfo : EIATTR_KPARAM_INFO
	.align		4
.L_855:
        /*0038*/ 	.byte	0x04, 0x17
        /*003a*/ 	.short	(.L_857 - .L_856)
.L_856:
        /*003c*/ 	.word	0x00000000
        /*0040*/ 	.short	0x000d
        /*0042*/ 	.short	0x0050
        /*0044*/ 	.byte	0x00, 0xf0, 0x21, 0x00


	//----- nvinfo : EIATTR_KPARAM_INFO
	.align		4
.L_857:
        /*0048*/ 	.byte	0x04, 0x17
        /*004a*/ 	.short	(.L_859 - .L_858)
.L_858:
        /*004c*/ 	.word	0x00000000
        /*0050*/ 	.short	0x000c
        /*0052*/ 	.short	0x004c
        /*0054*/ 	.byte	0x00, 0xf0, 0x11, 0x00


	//----- nvinfo : EIATTR_KPARAM_INFO
	.align		4
.L_859:
        /*0058*/ 	.byte	0x04, 0x17
        /*005a*/ 	.short	(.L_861 - .L_860)
.L_860:
        /*005c*/ 	.word	0x00000000
        /*0060*/ 	.short	0x000b
        /*0062*/ 	.short	0x0048
        /*0064*/ 	.byte	0x00, 0xf0, 0x11, 0x00


	//----- nvinfo : EIATTR_KPARAM_INFO
	.align		4
.L_861:
        /*0068*/ 	.byte	0x04, 0x17
        /*006a*/ 	.short	(.L_863 - .L_862)
.L_862:
        /*006c*/ 	.word	0x00000000
        /*0070*/ 	.short	0x000a
        /*0072*/ 	.short	0x0044
        /*0074*/ 	.byte	0x00, 0xf0, 0x11, 0x00


	//----- nvinfo : EIATTR_KPARAM_INFO
	.align		4
.L_863:
        /*0078*/ 	.byte	0x04, 0x17
        /*007a*/ 	.short	(.L_865 - .L_864)
.L_864:
        /*007c*/ 	.word	0x00000000
        /*0080*/ 	.short	0x0009
        /*0082*/ 	.short	0x0040
        /*0084*/ 	.byte	0x00, 0xf0, 0x11, 0x00


	//----- nvinfo : EIATTR_KPARAM_INFO
	.align		4
.L_865:
        /*0088*/ 	.byte	0x04, 0x17
        /*008a*/ 	.short	(.L_867 - .L_866)
.L_866:
        /*008c*/ 	.word	0x00000000
        /*0090*/ 	.short	0x0008
        /*0092*/ 	.short	0x003c
        /*0094*/ 	.byte	0x00, 0xf0, 0x11, 0x00


	//----- nvinfo : EIATTR_KPARAM_INFO
	.align		4
.L_867:
        /*0098*/ 	.byte	0x04, 0x17
        /*009a*/ 	.short	(.L_869 - .L_868)
.L_868:
        /*009c*/ 	.word	0x00000000
        /*00a0*/ 	.short	0x0007
        /*00a2*/ 	.short	0x0038
        /*00a4*/ 	.byte	0x00, 0xf0, 0x11, 0x00


	//----- nvinfo : EIATTR_KPARAM_INFO
	.align		4
.L_869:
        /*00a8*/ 	.byte	0x04, 0x17
        /*00aa*/ 	.short	(.L_871 - .L_870)
.L_870:
        /*00ac*/ 	.word	0x00000000
        /*00b0*/ 	.short	0x0006
        /*00b2*/ 	.short	0x0030
        /*00b4*/ 	.byte	0x00, 0xf0, 0x21, 0x00


	//----- nvinfo : EIATTR_KPARAM_INFO
	.align		4
.L_871:
        /*00b8*/ 	.byte	0x04, 0x17
        /*00ba*/ 	.short	(.L_873 - .L_872)
.L_872:
        /*00bc*/ 	.word	0x00000000
        /*00c0*/ 	.short	0x0005
        /*00c2*/ 	.short	0x0028
        /*00c4*/ 	.byte	0x00, 0xf0, 0x21, 0x00


	//----- nvinfo : EIATTR_KPARAM_INFO
	.align		4
.L_873:
        /*00c8*/ 	.byte	0x04, 0x17
        /*00ca*/ 	.short	(.L_875 - .L_874)
.L_874:
        /*00cc*/ 	.word	0x00000000
        /*00d0*/ 	.short	0x0004
        /*00d2*/ 	.short	0x0020
        /*00d4*/ 	.byte	0x00, 0xf0, 0x21, 0x00


	//----- nvinfo : EIATTR_KPARAM_INFO
	.align		4
.L_875:
        /*00d8*/ 	.byte	0x04, 0x17
        /*00da*/ 	.short	(.L_877 - .L_876)
.L_876:
        /*00dc*/ 	.word	0x00000000
        /*00e0*/ 	.short	0x0003
        /*00e2*/ 	.short	0x0018
        /*00e4*/ 	.byte	0x00, 0xf0, 0x21, 0x00


	//----- nvinfo : EIATTR_KPARAM_INFO
	.align		4
.L_877:
        /*00e8*/ 	.byte	0x04, 0x17
        /*00ea*/ 	.short	(.L_879 - .L_878)
.L_878:
        /*00ec*/ 	.word	0x00000000
        /*00f0*/ 	.short	0x0002
        /*00f2*/ 	.short	0x0010
        /*00f4*/ 	.byte	0x00, 0xf0, 0x21, 0x00


	//----- nvinfo : EIATTR_KPARAM_INFO
	.align		4
.L_879:
        /*00f8*/ 	.byte	0x04, 0x17
        /*00fa*/ 	.short	(.L_881 - .L_880)
.L_880:
        /*00fc*/ 	.word	0x00000000
        /*0100*/ 	.short	0x0001
        /*0102*/ 	.short	0x0008
        /*0104*/ 	.byte	0x00, 0xf0, 0x21, 0x00


	//----- nvinfo : EIATTR_KPARAM_INFO
	.align		4
.L_881:
        /*0108*/ 	.byte	0x04, 0x17
        /*010a*/ 	.short	(.L_883 - .L_882)
.L_882:
        /*010c*/ 	.word	0x00000000
        /*0110*/ 	.short	0x0000
        /*0112*/ 	.short	0x0000
        /*0114*/ 	.byte	0x00, 0xf0, 0x11, 0x00


	//----- nvinfo : EIATTR_SPARSE_MMA_MASK
	.align		4
.L_883:
        /*0118*/ 	.byte	0x03, 0x50
        /*011a*/ 	.short	0x0000


	//----- nvinfo : EIATTR_MAXREG_COUNT
	.align		4
        /*011c*/ 	.byte	0x03, 0x1b
        /*011e*/ 	.short	0x00ff


	//----- nvinfo : EIATTR_MERCURY_ISA_VERSION
	.align		4
        /*0120*/ 	.byte	0x03, 0x5f
        /*0122*/ 	.short	0x0101


	//----- nvinfo : EIATTR_EXIT_INSTR_OFFSETS
	.align		4
        /*0124*/ 	.byte	0x04, 0x1c
        /*0126*/ 	.short	(.L_885 - .L_884)


	//   ....[0]....
.L_884:
        /*0128*/ 	.word	0x000000a0


	//   ....[1]....
        /*012c*/ 	.word	0x00005ed0


	//----- nvinfo : EIATTR_CRS_STACK_SIZE
	.align		4
.L_885:
        /*0130*/ 	.byte	0x04, 0x1e
        /*0132*/ 	.short	(.L_887 - .L_886)
.L_886:
        /*0134*/ 	.word	0x00000000


	//----- nvinfo : EIATTR_CBANK_PARAM_SIZE
	.align		4
.L_887:
        /*0138*/ 	.byte	0x03, 0x19
        /*013a*/ 	.short	0x005e


	//----- nvinfo : EIATTR_PARAM_CBANK
	.align		4
        /*013c*/ 	.byte	0x04, 0x0a
        /*013e*/ 	.short	(.L_889 - .L_888)
	.align		4
.L_888:
        /*0140*/ 	.word	index@(.nv.constant0._ZN2at6native49_GLOBAL__N__3489678a_16_AveragePool2d_cu_fb80407634avg_pool2d_backward_out_cuda_frameIddiEEvT1_PKT_llllliiiiiiPS4_ibb)
        /*0144*/ 	.short	0x0210
        /*0146*/ 	.short	0x005e


	//----- nvinfo : EIATTR_SW_WAR
	.align		4
.L_889:
        /*0148*/ 	.byte	0x04, 0x36
        /*014a*/ 	.short	(.L_891 - .L_890)
.L_890:
        /*014c*/ 	.word	0x00000008
.L_891:


//--------------------- .nv.info._ZN2at6native49_GLOBAL__N__3489678a_16_AveragePool2d_cu_fb80407639avg_pool2d_backward_out_cuda_frame_nhwcIddiEEvT1_PKT_llliiiiiiiiPS4_ibb --------------------------
	.section	.nv.info._ZN2at6native49_GLOBAL__N__3489678a_16_AveragePool2d_cu_fb80407639avg_pool2d_backward_out_cuda_frame_nhwcIddiEEvT1_PKT_llliiiiiiiiPS4_ibb,"",@"SHT_CUDA_INFO"
	.sectionflags	@""
	.align	4


	//----- nvinfo : EIATTR_CUDA_API_VERSION
	.align		4
        /*0000*/ 	.byte	0x04, 0x37
        /*0002*/ 	.short	(.L_893 - .L_892)
.L_892:
        /*0004*/ 	.word	0x00000082


	//----- nvinfo : EIATTR_KPARAM_INFO
	.align		4
.L_893:
        /*0008*/ 	.byte	0x04, 0x17
        /*000a*/ 	.short	(.L_895 - .L_894)
.L_894:
        /*000c*/ 	.word	0x00000000
        /*0010*/ 	.short	0x0010
        /*0012*/ 	.short	0x0055
        /*0014*/ 	.byte	0x00, 0xf0, 0x05, 0x00


	//----- nvinfo : EIATTR_KPARAM_INFO
	.align		4
.L_895:
        /*0018*/ 	.byte	0x04, 0x17
        /*001a*/ 	.short	(.L_897 - .L_896)
.L_896:
        /*001c*/ 	.word	0x00000000
        /*0020*/ 	.short	0x000f
        /*0022*/ 	.short	0x0054
        /*0024*/ 	.byte	0x00, 0xf0, 0x05, 0x00


	//----- nvinfo : EIATTR_KPARAM_INFO
	.align		4
.L_897:
        /*0028*/ 	.byte	0x04, 0x17
        /*002a*/ 	.short	(.L_899 - .L_898)
.L_898:
        /*002c*/ 	.word	0x00000000
        /*0030*/ 	.short	0x000e
        /*0032*/ 	.short	0x0050
        /*0034*/ 	.byte	0x00, 0xf0, 0x11, 0x00


	//----- nvinfo : EIATTR_KPARAM_INFO
	.align		4
.L_899:
        /*0038*/ 	.byte	0x04, 0x17
        /*003a*/ 	.short	(.L_901 - .L_900)
.L_900:
        /*003c*/ 	.word	0x00000000
        /*0040*/ 	.short	0x000d
        /*0042*/ 	.short	0x0048
        /*0044*/ 	.byte	0x00, 0xf0, 0x21, 0x00


	//----- nvinfo : EIATTR_KPARAM_INFO
	.align		4
.L_901:
        /*0048*/ 	.byte	0x04, 0x17
        /*004a*/ 	.short	(.L_903 - .L_902)
.L_902:
        /*004c*/ 	.word	0x00000000
        /*0050*/ 	.short	0x000c
        /*0052*/ 	.short	0x0044
        /*0054*/ 	.byte	0x00, 0xf0, 0x11, 0x00


	//----- nvinfo : EIATTR_KPARAM_INFO
	.align		4
.L_903:
        /*0058*/ 	.byte	0x04, 0x17
        /*005a*/ 	.short	(.L_905 - .L_904)
.L_904:
        /*005c*/ 	.word	0x00000000
        /*0060*/ 	.short	0x000b
        /*0062*/ 	.short	0x0040
        /*0064*/ 	.byte	0x00, 0xf0, 0x11, 0x00


	//----- nvinfo : EIATTR_KPARAM_INFO
	.align		4
.L_905:
        /*0068*/ 	.byte	0x04, 0x17
        /*006a*/ 	.short	(.L_907 - .L_906)
.L_906:
        /*006c*/ 	.word	0x00000000
        /*0070*/ 	.short	0x000a
        /*0072*/ 	.short	0x003c
        /*0074*/ 	.byte	0x00, 0xf0, 0x11, 0x00


	//----- nvinfo : EIATTR_KPARAM_INFO
	.align		4
.L_907:
        /*0078*/ 	.byte	0x04, 0x17
        /*007a*/ 	.short	(.L_909 - .L_908)
.L_908:
        /*007c*/ 	.word	0x00000000
        /*0080*/ 	.short	0x0009
        /*0082*/ 	.short	0x0038
        /*0084*/ 	.byte	0x00, 0xf0, 0x11, 0x00


	//----- nvinfo : EIATTR_KPARAM_INFO
	.align		4
.L_909:
        /*0088*/ 	.byte	0x04, 0x17
        /*008a*/ 	.short	(.L_911 - .L_910)
.L_910:
        /*008c*/ 	.word	0x00000000
        /*0090*/ 	.short	0x0008
        /*0092*/ 	.short	0x0034
        /*0094*/ 	.byte	0x00, 0xf0, 0x11, 0x00


	//----- nvinfo : EIATTR_KPARAM_INFO
	.align		4
.L_911:
        /*0098*/ 	.byte	0x04, 0x17
        /*009a*/ 	.short	(.L_913 - .L_912)
.L_912:
        /*009c*/ 	.word	0x00000000
        /*00a0*/ 	.short	0x0007
        /*00a2*/ 	.short	0x0030
        /*00a4*/ 	.byte	0x00, 0xf0, 0x11, 0x00


	//----- nvinfo : EIATTR_KPARAM_INFO
	.align		4
.L_913:
        /*00a8*/ 	.byte	0x04, 0x17
        /*00aa*/ 	.short	(.L_915 - .L_914)
.L_914:
        /*00ac*/ 	.word	0x00000000
        /*00b0*/ 	.short	0x0006
        /*00b2*/ 	.short	0x002c
        /*00b4*/ 	.byte	0x00, 0xf0, 0x11, 0x00


	//----- nvinfo : EIATTR_KPARAM_INFO
	.align		4
.L_915:
        /*00b8*/ 	.byte	0x04, 0x17
        /*00ba*/ 	.short	(.L_917 - .L_916)
.L_916:
        /*00bc*/ 	.word	0x00000000
        /*00c0*/ 	.short	0x0005
        /*00c2*/ 	.short	0x0028
        /*00c4*/ 	.byte	0x00, 0xf0, 0x11, 0x00


	//----- nvinfo : EIATTR_KPARAM_INFO
	.align		4
.L_917:
        /*00c8*/ 	.byte	0x04, 0x17
        /*00ca*/ 	.short	(.L_919 - .L_918)
.L_918:
        /*00cc*/ 	.word	0x00000000
        /*00d0*/ 	.short	0x0004
        /*00d2*/ 	.short	0x0020
        /*00d4*/ 	.byte	0x00, 0xf0, 0x21, 0x00


	//----- nvinfo : EIATTR_KPARAM_INFO
	.align		4
.L_919:
        /*00d8*/ 	.byte	0x04, 0x17
        /*00da*/ 	.short	(.L_921 - .L_920)
.L_920:
        /*00dc*/ 	.word	0x00000000
        /*00e0*/ 	.short	0x0003
        /*00e2*/ 	.short	0x0018
        /*00e4*/ 	.byte	0x00, 0xf0, 0x21, 0x00


	//----- nvinfo : EIATTR_KPARAM_INFO
	.align		4
.L_921:
        /*00e8*/ 	.byte	0x04, 0x17
        /*00ea*/ 	.short	(.L_923 - .L_922)
.L_922:
        /*00ec*/ 	.word	0x00000000
        /*00f0*/ 	.short	0x0002
        /*00f2*/ 	.short	0x0010
        /*00f4*/ 	.byte	0x00, 0xf0, 0x21, 0x00


	//----- nvinfo : EIATTR_KPARAM_INFO
	.align		4
.L_923:
        /*00f8*/ 	.byte	0x04, 0x17
        /*00fa*/ 	.short	(.L_925 - .L_924)
.L_924:
        /*00fc*/ 	.word	0x00000000
        /*0100*/ 	.short	0x0001
        /*0102*/ 	.short	0x0008
        /*0104*/ 	.byte	0x00, 0xf0, 0x21, 0x00


	//----- nvinfo : EIATTR_KPARAM_INFO
	.align		4
.L_925:
        /*0108*/ 	.byte	0x04, 0x17
        /*010a*/ 	.short	(.L_927 - .L_926)
.L_926:
        /*010c*/ 	.word	0x00000000
        /*0110*/ 	.short	0x0000
        /*0112*/ 	.short	0x0000
        /*0114*/ 	.byte	0x00, 0xf0, 0x11, 0x00


	//----- nvinfo : EIATTR_SPARSE_MMA_MASK
	.align		4
.L_927:
        /*0118*/ 	.byte	0x03, 0x50
        /*011a*/ 	.short	0x0000


	//----- nvinfo : EIATTR_MAXREG_COUNT
	.align		4
        /*011c*/ 	.byte	0x03, 0x1b
        /*011e*/ 	.short	0x00ff


	//----- nvinfo : EIATTR_MERCURY_ISA_VERSION
	.align		4
        /*0120*/ 	.byte	0x03, 0x5f
        /*0122*/ 	.short	0x0101


	//----- nvinfo : EIATTR_EXIT_INSTR_OFFSETS
	.align		4
        /*0124*/ 	.byte	0x04, 0x1c
        /*0126*/ 	.short	(.L_929 - .L_928)


	//   ....[0]....
.L_928:
        /*0128*/ 	.word	0x000000a0


	//   ....[1]....
        /*012c*/ 	.word	0x00006800


	//----- nvinfo : EIATTR_CRS_STACK_SIZE
	.align		4
.L_929:
        /*0130*/ 	.byte	0x04, 0x1e
        /*0132*/ 	.short	(.L_931 - .L_930)
.L_930:
        /*0134*/ 	.word	0x00000000


	//----- nvinfo : EIATTR_CBANK_PARAM_SIZE
	.align		4
.L_931:
        /*0138*/ 	.byte	0x03, 0x19
        /*013a*/ 	.short	0x0056


	//----- nvinfo : EIATTR_PARAM_CBANK
	.align		4
        /*013c*/ 	.byte	0x04, 0x0a
        /*013e*/ 	.short	(.L_933 - .L_932)
	.align		4
.L_932:
        /*0140*/ 	.word	index@(.nv.constant0._ZN2at6native49_GLOBAL__N__3489678a_16_AveragePool2d_cu_fb80407639avg_pool2d_backward_out_cuda_frame_nhwcIddiEEvT1_PKT_llliiiiiiiiPS4_ibb)
        /*0144*/ 	.short	0x0210
        /*0146*/ 	.short	0x0056


	//----- nvinfo : EIATTR_SW_WAR
	.align		4
.L_933:
        /*0148*/ 	.byte	0x04, 0x36
        /*014a*/ 	.short	(.L_935 - .L_934)
.L_934:
        /*014c*/ 	.word	0x00000008
.L_935:


//--------------------- .nv.info._ZN2at6native49_GLOBAL__N__3489678a_16_AveragePool2d_cu_fb80407625avg_pool2d_out_cuda_frameIN3c108BFloat16EfEEviPKT_lllliiiiiiiPS5_ibb --------------------------
	.section	.nv.info._ZN2at6native49_GLOBAL__N__3489678a_16_AveragePool2d_cu_fb80407625avg_pool2d_out_cuda_frameIN3c108BFloat16EfEEviPKT_lllliiiiiiiPS5_ibb,"",@"SHT_CUDA_INFO"
	.sectionflags	@""
	.align	4


	//----- nvinfo : EIATTR_CUDA_API_VERSION
	.align		4
        /*0000*/ 	.byte	0x04, 0x37
        /*0002*/ 	.short	(.L_937 - .L_936)
.L_936:
        /*0004*/ 	.word	0x00000082


	//----- nvinfo : EIATTR_KPARAM_INFO
	.align		4
.L_937:
        /*0008*/ 	.byte	0x04, 0x17
        /*000a*/ 	.short	(.L_939 - .L_938)
.L_938:
        /*000c*/ 	.word	0x00000000
        /*0010*/ 	.short	0x0010
        /*0012*/ 	.short	0x005d
        /*0014*/ 	.byte	0x00, 0xf0, 0x05, 0x00


	//----- nvinfo : EIATTR_KPARAM_INFO
	.align		4
.L_939:
        /*0018*/ 	.byte	0x04, 0x17
        /*001a*/ 	.short	(.L_941 - .L_940)
.L_940:
        /*001c*/ 	.word	0x00000000
        /*0020*/ 	.short	0x000f
        /*0022*/ 	.short	0x005c
        /*0024*/ 	.byte	0x00, 0xf0, 0x05, 0x00


	//----- nvinfo : EIATTR_KPARAM_INFO
	.align		4
.L_941:
        /*0028*/ 	.byte	0x04, 0x17
        /*002a*/ 	.short	(.L_943 - .L_942)
.L_942:
        /*002c*/ 	.word	0x00000000
        /*0030*/ 	.short	0x000e
        /*0032*/ 	.short	0x0058
        /*0034*/ 	.byte	0x00, 0xf0, 0x11, 0x00


	//----- nvinfo : EIATTR_KPARAM_INFO
	.align		4
.L_943:
        /*0038*/ 	.byte	0x04, 0x17
        /*003a*/ 	.short	(.L_945 - .L_944)
.L_944:
        /*003c*/ 	.word	0x00000000
        /*0040*/ 	.short	0x000d
        /*0042*/ 	.short	0x0050
        /*0044*/ 	.byte	0x00, 0xf0, 0x21, 0x00


	//----- nvinfo : EIATTR_KPARAM_INFO
	.align		4
.L_945:
        /*0048*/ 	.byte	0x04, 0x17
        /*004a*/ 	.short	(.L_947 - .L_946)
.L_946:
        /*004c*/ 	.word	0x00000000
        /*0050*/ 	.short	0x000c
        /*0052*/ 	.short	0x0048
        /*0054*/ 	.byte	0x00, 0xf0, 0x11, 0x00


	//----- nvinfo : EIATTR_KPARAM_INFO
	.align		4
.L_947:
        /*0058*/ 	.byte	0x04, 0x17
        /*005a*/ 	.short	(.L_949 - .L_948)
.L_948:
        /*005c*/ 	.word	0x00000000
        /*0060*/ 	.short	0x000b
        /*0062*/ 	.short	0x0044
        /*0064*/ 	.byte	0x00, 0xf0, 0x11, 0x00


	//----- nvinfo : EIATTR_KPARAM_INFO
	.align		4
.L_949:
        /*0068*/ 	.byte	0x04, 0x17
        /*006a*/ 	.short	(.L_951 - .L_950)
.L_950:
        /*006c*/ 	.word	0x00000000
        /*0070*/ 	.short	0x000a
        /*0072*/ 	.short	0x0040
        /*0074*/ 	.byte	0x00, 0xf0, 0x11, 0x00


	//----- nvinfo : EIATTR_KPARAM_INFO
	.align		4
.L_951:
        /*0078*/ 	.byte	0x04, 0x17
        /*007a*/ 	.short	(.L_953 - .L_952)
.L_952:
        /*007c*/ 	.word	0x00000000
        /*0080*/ 	.short	0x0009
        /*0082*/ 	.short	0x003c
        /*0084*/ 	.byte	0x00, 0xf0, 0x11, 0x00


	//----- nvinfo : EIATTR_KPARAM_INFO
	.align		4
.L_953:
        /*0088*/ 	.byte	0x04, 0x17
        /*008a*/ 	.short	(.L_955 - .L_954)
.L_954:
        /*008c*/ 	.word	0x00000000
        /*0090*/ 	.short	0x0008
        /*0092*/ 	.short	0x0038
        /*0094*/ 	.byte	0x00, 0xf0, 0x11, 0x00


	//----- nvinfo : EIATTR_KPARAM_INFO
	.align		4
.L_955:
        /*0098*/ 	.byte	0x04, 0x17
        /*009a*/ 	.short	(.L_957 - .L_956)
.L_956:
        /*009c*/ 	.word	0x00000000
        /*00a0*/ 	.short	0x0007
        /*00a2*/ 	.short	0x0034
        /*00a4*/ 	.byte	0x00, 0xf0, 0x11, 0x00


	//----- nvinfo : EIATTR_KPARAM_INFO
	.align		4
.L_957:
        /*00a8*/ 	.byte	0x04, 0x17
        /*00aa*/ 	.short	(.L_959 - .L_958)
.L_958:
        /*00ac*/ 	.word	0x00000000
        /*00b0*/ 	.short	0x0006
        /*00b2*/ 	.short	0x0030
        /*00b4*/ 	.byte	0x00, 0xf0, 0x11, 0x00


	//----- nvinfo : EIATTR_KPARAM_INFO
	.align		4
.L_959:
        /*00b8*/ 	.byte	0x04, 0x17
        /*00ba*/ 	.short	(.L_961 - .L_960)
.L_960:
        /*00bc*/ 	.word	0x00000000
        /*00c0*/ 	.short	0x0005
        /*00c2*/ 	.short	0x0028
        /*00c4*/ 	.byte	0x00, 0xf0, 0x21, 0x00


	//----- nvinfo : EIATTR_KPARAM_INFO
	.align		4
.L_961:
        /*00c8*/ 	.byte	0x04, 0x17
        /*00ca*/ 	.short	(.L_963 - .L_962)
.L_962:
        /*00cc*/ 	.word	0x00000000
        /*00d0*/ 	.short	0x0004
        /*00d2*/ 	.short	0x0020
        /*00d4*/ 	.byte	0x00, 0xf0, 0x21, 0x00


	//----- nvinfo : EIATTR_KPARAM_INFO
	.align		4
.L_963:
        /*00d8*/ 	.byte	0x04, 0x17
        /*00da*/ 	.short	(.L_965 - .L_964)
.L_964:
        /*00dc*/ 	.word	0x00000000
        /*00e0*/ 	.short	0x0003
        /*00e2*/ 	.short	0x0018
        /*00e4*/ 	.byte	0x00, 0xf0, 0x21, 0x00


	//----- nvinfo : EIATTR_KPARAM_INFO
	.align		4
.L_965:
        /*00e8*/ 	.byte	0x04, 0x17
        /*00ea*/ 	.short	(.L_967 - .L_966)
.L_966:
        /*00ec*/ 	.word	0x00000000
        /*00f0*/ 	.short	0x0002
        /*00f2*/ 	.short	0x0010
        /*00f4*/ 	.byte	0x00, 0xf0, 0x21, 0x00


	//----- nvinfo : EIATTR_KPARAM_INFO
	.align		4
.L_967:
        /*00f8*/ 	.byte	0x04, 0x17
        /*00fa*/ 	.short	(.L_969 - .L_968)
.L_968:
        /*00fc*/ 	.word	0x00000000
        /*0100*/ 	.short	0x0001
        /*0102*/ 	.short	0x0008
        /*0104*/ 	.byte	0x00, 0xf0, 0x21, 0x00


	//----- nvinfo : EIATTR_KPARAM_INFO
	.align		4
.L_969:
        /*0108*/ 	.byte	0x04, 0x17
        /*010a*/ 	.short	(.L_971 - .L_970)
.L_970:
        /*010c*/ 	.word	0x00000000
        /*0110*/ 	.short	0x0000
        /*0112*/ 	.short	0x0000
        /*0114*/ 	.byte	0x00, 0xf0, 0x11, 0x00


	//----- nvinfo : EIATTR_SPARSE_MMA_MASK
	.align		4
.L_971:
        /*0118*/ 	.byte	0x03, 0x50
        /*011a*/ 	.short	0x0000


	//----- nvinfo : EIATTR_MAXREG_COUNT
	.align		4
        /*011c*/ 	.byte	0x03, 0x1b
        /*011e*/ 	.short	0x00ff


	//----- nvinfo : EIATTR_MERCURY_ISA_VERSION
	.align		4
        /*0120*/ 	.byte	0x03, 0x5f
        /*0122*/ 	.short	0x0101


	//----- nvinfo : EIATTR_EXIT_INSTR_OFFSETS
	.align		4
        /*0124*/ 	.byte	0x04, 0x1c
        /*0126*/ 	.short	(.L_973 - .L_972)


	//   ....[0]....
.L_972:
        /*0128*/ 	.word	0x000000a0


	//   ....[1]....
        /*012c*/ 	.word	0x00001a80


	//   ....[2]....
        /*0130*/ 	.word	0x00003120


	//----- nvinfo : EIATTR_CRS_STACK_SIZE
	.align		4
.L_973:
        /*0134*/ 	.byte	0x04, 0x1e
        /*0136*/ 	.short	(.L_975 - .L_974)
.L_974:
        /*0138*/ 	.word	0x00000000


	//----- nvinfo : EIATTR_CBANK_PARAM_SIZE
	.align		4
.L_975:
        /*013c*/ 	.byte	0x03, 0x19
        /*013e*/ 	.short	0x005e


	//----- nvinfo : EIATTR_PARAM_CBANK
	.align		4
        /*0140*/ 	.byte	0x04, 0x0a
        /*0142*/ 	.short	(.L_977 - .L_976)
	.align		4
.L_976:
        /*0144*/ 	.word	index@(.nv.constant0._ZN2at6native49_GLOBAL__N__3489678a_16_AveragePool2d_cu_fb80407625avg_pool2d_out_cuda_frameIN3c108BFloat16EfEEviPKT_lllliiiiiiiPS5_ibb)
        /*0148*/ 	.short	0x0210
        /*014a*/ 	.short	0x005e


	//----- nvinfo : EIATTR_SW_WAR
	.align		4
.L_977:
        /*014c*/ 	.byte	0x04, 0x36
        /*014e*/ 	.short	(.L_979 - .L_978)
.L_978:
        /*0150*/ 	.word	0x00000008
.L_979:


//--------------------- .nv.info._ZN2at6native49_GLOBAL__N__3489678a_16_AveragePool2d_cu_fb80407630avg_pool2d_out_cuda_frame_nhwcIN3c108BFloat16EfEEviPKT_llliiiiiiiiPS5_ibb --------------------------
	.section	.nv.info._ZN2at6native49_GLOBAL__N__3489678a_16_AveragePool2d_cu_fb80407630avg_pool2d_out_cuda_frame_nhwcIN3c108BFloat16EfEEviPKT_llliiiiiiiiPS5_ibb,"",@"SHT_CUDA_INFO"
	.sectionflags	@""
	.align	4


	//----- nvinfo : EIATTR_CUDA_API_VERSION
	.align		4
        /*0000*/ 	.byte	0x04, 0x37
        /*0002*/ 	.short	(.L_981 - .L_980)
.L_980:
        /*0004*/ 	.word	0x00000082


	//----- nvinfo : EIATTR_KPARAM_INFO
	.align		4
.L_981:
        /*0008*/ 	.byte	0x04, 0x17
        /*000a*/ 	.short	(.L_983 - .L_982)
.L_982:
        /*000c*/ 	.word	0x00000000
        /*0010*/ 	.short	0x0010
        /*0012*/ 	.short	0x0055
        /*0014*/ 	.byte	0x00, 0xf0, 0x05, 0x00


	//----- nvinfo : EIATTR_KPARAM_INFO
	.align		4
.L_983:
        /*0018*/ 	.byte	0x04, 0x17
        /*001a*/ 	.short	(.L_985 - .L_984)
.L_984:
        /*001c*/ 	.word	0x00000000
        /*0020*/ 	.short	0x000f
        /*0022*/ 	.short	0x0054
        /*0024*/ 	.byte	0x00, 0xf0, 0x05, 0x00


	//----- nvinfo : EIATTR_KPARAM_INFO
	.align		4
.L_985:
        /*0028*/ 	.byte	0x04, 0x17
        /*002a*/ 	.short	(.L_987 - .L_986)
.L_986:
        /*002c*/ 	.word	0x00000000
        /*0030*/ 	.short	0x000e
        /*0032*/ 	.short	0x0050
        /*0034*/ 	.byte	0x00, 0xf0, 0x11, 0x00


	//----- nvinfo : EIATTR_KPARAM_INFO
	.align		4
.L_987:
        /*0038*/ 	.byte	0x04, 0x17
        /*003a*/ 	.short	(.L_989 - .L_988)
.L_988:
        /*003c*/ 	.word	0x00000000
        /*0040*/ 	.short	0x000d
        /*0042*/ 	.short	0x0048
        /*0044*/ 	.byte	0x00, 0xf0, 0x21, 0x00


	//----- nvinfo : EIATTR_KPARAM_INFO
	.align		4
.L_989:
        /*0048*/ 	.byte	0x04, 0x17
        /*004a*/ 	.short	(.L_991 - .L_990)
.L_990:
        /*004c*/ 	.word	0x00000000
        /*0050*/ 	.short	0x000c
        /*0052*/ 	.short	0x0044
        /*0054*/ 	.byte	0x00, 0xf0, 0x11, 0x00


	//----- nvinfo : EIATTR_KPARAM_INFO
	.align		4
.L_991:
        /*0058*/ 	.byte	0x04, 0x17
        /*005a*/ 	.short	(.L_993 - .L_992)
.L_992:
        /*005c*/ 	.word	0x00000000
        /*0060*/ 	.short	0x000b
        /*0062*/ 	.short	0x0040
        /*0064*/ 	.byte	0x00, 0xf0, 0x11, 0x00


	//----- nvinfo : EIATTR_KPARAM_INFO
	.align		4
.L_993:
        /*0068*/ 	.byte	0x04, 0x17
        /*006a*/ 	.short	(.L_995 - .L_994)
.L_994:
        /*006c*/ 	.word	0x00000000
        /*0070*/ 	.short	0x000a
        /*0072*/ 	.short	0x003c
        /*0074*/ 	.byte	0x00, 0xf0, 0x11, 0x00


	//----- nvinfo : EIATTR_KPARAM_INFO
	.align		4
.L_995:
        /*0078*/ 	.byte	0x04, 0x17
        /*007a*/ 	.short	(.L_997 - .L_996)
.L_996:
        /*007c*/ 	.word	0x00000000
        /*0080*/ 	.short	0x0009
        /*0082*/ 	.short	0x0038
        /*0084*/ 	.byte	0x00, 0xf0, 0x11, 0x00


	//----- nvinfo : EIATTR_KPARAM_INFO
	.align		4
.L_997:
        /*0088*/ 	.byte	0x04, 0x17
        /*008a*/ 	.short	(.L_999 - .L_998)
.L_998:
        /*008c*/ 	.word	0x00000000
        /*0090*/ 	.short	0x0008
        /*0092*/ 	.short	0x0034
        /*0094*/ 	.byte	0x00, 0xf0, 0x11, 0x00


	//----- nvinfo : EIATTR_KPARAM_INFO
	.align		4
.L_999:
        /*0098*/ 	.byte	0x04, 0x17
        /*009a*/ 	.short	(.L_1001 - .L_1000)
.L_1000:
        /*009c*/ 	.word	0x00000000
        /*00a0*/ 	.short	0x0007
        /*00a2*/ 	.short	0x0030
        /*00a4*/ 	.byte	0x00, 0xf0, 0x11, 0x00


	//----- nvinfo : EIATTR_KPARAM_INFO
	.align		4
.L_1001:
        /*00a8*/ 	.byte	0x04, 0x17
        /*00aa*/ 	.short	(.L_1003 - .L_1002)
.L_1002:
        /*00ac*/ 	.word	0x00000000
        /*00b0*/ 	.short	0x0006
        /*00b2*/ 	.short	0x002c
        /*00b4*/ 	.byte	0x00, 0xf0, 0x11, 0x00


	//----- nvinfo : EIATTR_KPARAM_INFO
	.align		4
.L_1003:
        /*00b8*/ 	.byte	0x04, 0x17
        /*00ba*/ 	.short	(.L_1005 - .L_1004)
.L_1004:
        /*00bc*/ 	.word	0x00000000
        /*00c0*/ 	.short	0x0005
        /*00c2*/ 	.short	0x0028
        /*00c4*/ 	.byte	0x00, 0xf0, 0x11, 0x00


	//----- nvinfo : EIATTR_KPARAM_INFO
	.align		4
.L_1005:
        /*00c8*/ 	.byte	0x04, 0x17
        /*00ca*/ 	.short	(.L_1007 - .L_1006)
.L_1006:
        /*00cc*/ 	.word	0x00000000
        /*00d0*/ 	.short	0x0004
        /*00d2*/ 	.short	0x0020
        /*00d4*/ 	.byte	0x00, 0xf0, 0x21, 0x00


	//----- nvinfo : EIATTR_KPARAM_INFO
	.align		4
.L_1007:
        /*00d8*/ 	.byte	0x04, 0x17
        /*00da*/ 	.short	(.L_1009 - .L_1008)
.L_1008:
        /*00dc*/ 	.word	0x00000000
        /*00e0*/ 	.short	0x0003
        /*00e2*/ 	.short	0x0018
        /*00e4*/ 	.byte	0x00, 0xf0, 0x21, 0x00


	//----- nvinfo : EIATTR_KPARAM_INFO
	.align		4
.L_1009:
        /*00e8*/ 	.byte	0x04, 0x17
        /*00ea*/ 	.short	(.L_1011 - .L_1010)
.L_1010:
        /*00ec*/ 	.word	0x00000000
        /*00f0*/ 	.short	0x0002
        /*00f2*/ 	.short	0x0010
        /*00f4*/ 	.byte	0x00, 0xf0, 0x21, 0x00


	//----- nvinfo : EIATTR_KPARAM_INFO
	.align		4
.L_1011:
        /*00f8*/ 	.byte	0x04, 0x17
        /*00fa*/ 	.short	(.L_1013 - .L_1012)
.L_1012:
        /*00fc*/ 	.word	0x00000000
        /*0100*/ 	.short	0x0001
        /*0102*/ 	.short	0x0008
        /*0104*/ 	.byte	0x00, 0xf0, 0x21, 0x00


	//----- nvinfo : EIATTR_KPARAM_INFO
	.align		4
.L_1013:
        /*0108*/ 	.byte	0x04, 0x17
        /*010a*/ 	.short	(.L_1015 - .L_1014)
.L_1014:
        /*010c*/ 	.word	0x00000000
        /*0110*/ 	.short	0x0000
        /*0112*/ 	.short	0x0000
        /*0114*/ 	.byte	0x00, 0xf0, 0x11, 0x00


	//----- nvinfo : EIATTR_SPARSE_MMA_MASK
	.align		4
.L_1015:
        /*0118*/ 	.byte	0x03, 0x50
        /*011a*/ 	.short	0x0000


	//----- nvinfo : EIATTR_MAXREG_COUNT
	.align		4
        /*011c*/ 	.byte	0x03, 0x1b
        /*011e*/ 	.short	0x00ff


	//----- nvinfo : EIATTR_MERCURY_ISA_VERSION
	.align		4
        /*0120*/ 	.byte	0x03, 0x5f
        /*0122*/ 	.short	0x0101


	//----- nvinfo : EIATTR_EXIT_INSTR_OFFSETS
	.align		4
        /*0124*/ 	.byte	0x04, 0x1c
        /*0126*/ 	.short	(.L_1017 - .L_1016)


	//   ....[0]....
.L_1016:
        /*0128*/ 	.word	0x000000a0


	//   ....[1]....
        /*012c*/ 	.word	0x00002040


	//   ....[2]....
        /*0130*/ 	.word	0x00003b60


	//----- nvinfo : EIATTR_CRS_STACK_SIZE
	.align		4
.L_1017:
        /*0134*/ 	.byte	0x04, 0x1e
        /*0136*/ 	.short	(.L_1019 - .L_1018)
.L_1018:
        /*0138*/ 	.word	0x00000000


	//----- nvinfo : EIATTR_CBANK_PARAM_SIZE
	.align		4
.L_1019:
        /*013c*/ 	.byte	0x03, 0x19
        /*013e*/ 	.short	0x0056


	//----- nvinfo : EIATTR_PARAM_CBANK
	.align		4
        /*0140*/ 	.byte	0x04, 0x0a
        /*0142*/ 	.short	(.L_1021 - .L_1020)
	.align		4
.L_1020:
        /*0144*/ 	.word	index@(.nv.constant0._ZN2at6native49_GLOBAL__N__3489678a_16_AveragePool2d_cu_fb80407630avg_pool2d_out_cuda_frame_nhwcIN3c108BFloat16EfEEviPKT_llliiiiiiiiPS5_ibb)
        /*0148*/ 	.short	0x0210
        /*014a*/ 	.short	0x0056


	//----- nvinfo : EIATTR_SW_WAR
	.align		4
.L_1021:
        /*014c*/ 	.byte	0x04, 0x36
        /*014e*/ 	.short	(.L_1023 - .L_1022)
.L_1022:
        /*0150*/ 	.word	0x00000008
.L_1023:


//--------------------- .nv.info._ZN2at6native49_GLOBAL__N__3489678a_16_AveragePool2d_cu_fb80407625avg_pool2d_out_cuda_frameIN3c104HalfEfEEviPKT_lllliiiiiiiPS5_ibb --------------------------
	.section	.nv.info._ZN2at6native49_GLOBAL__N__3489678a_16_AveragePool2d_cu_fb80407625avg_pool2d_out_cuda_frameIN3c104HalfEfEEviPKT_lllliiiiiiiPS5_ibb,"",@"SHT_CUDA_INFO"
	.sectionflags	@""
	.align	4


	//----- nvinfo : EIATTR_CUDA_API_VERSION
	.align		4
        /*0000*/ 	.byte	0x04, 0x37
        /*0002*/ 	.short	(.L_1025 - .L_1024)
.L_1024:
        /*0004*/ 	.word	0x00000082


	//----- nvinfo : EIATTR_KPARAM_INFO
	.align		4
.L_1025:
        /*0008*/ 	.byte	0x04, 0x17
        /*000a*/ 	.short	(.L_1027 - .L_1026)
.L_1026:
        /*000c*/ 	.word	0x00000000
        /*0010*/ 	.short	0x0010
        /*0012*/ 	.short	0x005d
        /*0014*/ 	.byte	0x00, 0xf0, 0x05, 0x00


	//----- nvinfo : EIATTR_KPARAM_INFO
	.align		4
.L_1027:
        /*0018*/ 	.byte	0x04, 0x17
        /*001a*/ 	.short	(.L_1029 - .L_1028)
.L_1028:
        /*001c*/ 	.word	0x00000000
        /*0020*/ 	.short	0x000f
        /*0022*/ 	.short	0x005c
        /*0024*/ 	.byte	0x00, 0xf0, 0x05, 0x00


	//----- nvinfo : EIATTR_KPARAM_INFO
	.align		4
.L_1029:
        /*0028*/ 	.byte	0x04, 0x17
        /*002a*/ 	.short	(.L_1031 - .L_1030)
.L_1030:
        /*002c*/ 	.word	0x00000000
        /*0030*/ 	.short	0x000e
        /*0032*/ 	.short	0x0058
        /*0034*/ 	.byte	0x00, 0xf0, 0x11, 0x00


	//----- nvinfo : EIATTR_KPARAM_INFO
	.align		4
.L_1031:
        /*0038*/ 	.byte	0x04, 0x17
        /*003a*/ 	.short	(.L_1033 - .L_1032)
.L_1032:
        /*003c*/ 	.word	0x00000000
        /*0040*/ 	.short	0x000d
        /*0042*/ 	.short	0x0050
        /*0044*/ 	.byte	0x00, 0xf0, 0x21, 0x00


	//----- nvinfo : EIATTR_KPARAM_INFO
	.align		4
.L_1033:
        /*0048*/ 	.byte	0x04, 0x17
        /*004a*/ 	.short	(.L_1035 - .L_1034)
.L_1034:
        /*004c*/ 	.word	0x00000000
        /*0050*/ 	.short	0x000c
        /*0052*/ 	.short	0x0048
        /*0054*/ 	.byte	0x00, 0xf0, 0x11, 0x00


	//----- nvinfo : EIATTR_KPARAM_INFO
	.align		4
.L_1035:
        /*0058*/ 	.byte	0x04, 0x17
        /*005a*/ 	.short	(.L_1037 - .L_1036)
.L_1036:
        /*005c*/ 	.word	0x00000000
        /*0060*/ 	.short	0x000b
        /*0062*/ 	.short	0x0044
        /*0064*/ 	.byte	0x00, 0xf0, 0x11, 0x00


	//----- nvinfo : EIATTR_KPARAM_INFO
	.align		4
.L_1037:
        /*0068*/ 	.byte	0x04, 0x17
        /*006a*/ 	.short	(.L_1039 - .L_1038)
.L_1038:
        /*006c*/ 	.word	0x00000000
        /*0070*/ 	.short	0x000a
        /*0072*/ 	.short	0x0040
        /*0074*/ 	.byte	0x00, 0xf0, 0x11, 0x00


	//----- nvinfo : EIATTR_KPARAM_INFO
	.align		4
.L_1039:
        /*0078*/ 	.byte	0x04, 0x17
        /*007a*/ 	.short	(.L_1041 - .L_1040)
.L_1040:
        /*007c*/ 	.word	0x00000000
        /*0080*/ 	.short	0x0009
        /*0082*/ 	.short	0x003c
        /*0084*/ 	.byte	0x00, 0xf0, 0x11, 0x00


	//----- nvinfo : EIATTR_KPARAM_INFO
	.align		4
.L_1041:
        /*0088*/ 	.byte	0x04, 0x17
        /*008a*/ 	.short	(.L_1043 - .L_1042)
.L_1042:
        /*008c*/ 	.word	0x00000000
        /*0090*/ 	.short	0x0008
        /*0092*/ 	.short	0x0038
        /*0094*/ 	.byte	0x00, 0xf0, 0x11, 0x00


	//----- nvinfo : EIATTR_KPARAM_INFO
	.align		4
.L_1043:
        /*0098*/ 	.byte	0x04, 0x17
        /*009a*/ 	.short	(.L_1045 - .L_1044)
.L_1044:
        /*009c*/ 	.word	0x00000000
        /*00a0*/ 	.short	0x0007
        /*00a2*/ 	.short	0x0034
        /*00a4*/ 	.byte	0x00, 0xf0, 0x11, 0x00


	//----- nvinfo : EIATTR_KPARAM_INFO
	.align		4
.L_1045:
        /*00a8*/ 	.byte	0x04, 0x17
        /*00aa*/ 	.short	(.L_1047 - .L_1046)
.L_1046:
        /*00ac*/ 	.word	0x00000000
        /*00b0*/ 	.short	0x0006
        /*00b2*/ 	.short	0x0030
        /*00b4*/ 	.byte	0x00, 0xf0, 0x11, 0x00


	//----- nvinfo : EIATTR_KPARAM_INFO
	.align		4
.L_1047:
        /*00b8*/ 	.byte	0x04, 0x17
        /*00ba*/ 	.short	(.L_1049 - .L_1048)
.L_1048:
        /*00bc*/ 	.word	0x00000000
        /*00c0*/ 	.short	0x0005
        /*00c2*/ 	.short	0x0028
        /*00c4*/ 	.byte	0x00, 0xf0, 0x21, 0x00


	//----- nvinfo : EIATTR_KPARAM_INFO
	.align		4
.L_1049:
        /*00c8*/ 	.byte	0x04, 0x17
        /*00ca*/ 	.short	(.L_1051 - .L_1050)
.L_1050:
        /*00cc*/ 	.word	0x00000000
        /*00d0*/ 	.short	0x0004
        /*00d2*/ 	.short	0x0020
        /*00d4*/ 	.byte	0x00, 0xf0, 0x21, 0x00


	//----- nvinfo : EIATTR_KPARAM_INFO
	.align		4
.L_1051:
        /*00d8*/ 	.byte	0x04, 0x17
        /*00da*/ 	.short	(.L_1053 - .L_1052)
.L_1052:
        /*00dc*/ 	.word	0x00000000
        /*00e0*/ 	.short	0x0003
        /*00e2*/ 	.short	0x0018
        /*00e4*/ 	.byte	0x00, 0xf0, 0x21, 0x00


	//----- nvinfo : EIATTR_KPARAM_INFO
	.align		4
.L_1053:
        /*00e8*/ 	.byte	0x04, 0x17
        /*00ea*/ 	.short	(.L_1055 - .L_1054)
.L_1054:
        /*00ec*/ 	.word	0x00000000
        /*00f0*/ 	.short	0x0002
        /*00f2*/ 	.short	0x0010
        /*00f4*/ 	.byte	0x00, 0xf0, 0x21, 0x00


	//----- nvinfo : EIATTR_KPARAM_INFO
	.align		4
.L_1055:
        /*00f8*/ 	.byte	0x04, 0x17
        /*00fa*/ 	.short	(.L_1057 - .L_1056)
.L_1056:
        /*00fc*/ 	.word	0x00000000
        /*0100*/ 	.short	0x0001
        /*0102*/ 	.short	0x0008
        /*0104*/ 	.byte	0x00, 0xf0, 0x21, 0x00


	//----- nvinfo : EIATTR_KPARAM_INFO
	.align		4
.L_1057:
        /*0108*/ 	.byte	0x04, 0x17
        /*010a*/ 	.short	(.L_1059 - .L_1058)
.L_1058:
        /*010c*/ 	.word	0x00000000
        /*0110*/ 	.short	0x0000
        /*0112*/ 	.short	0x0000
        /*0114*/ 	.byte	0x00, 0xf0, 0x11, 0x00


	//----- nvinfo : EIATTR_SPARSE_MMA_MASK
	.align		4
.L_1059:
        /*0118*/ 	.byte	0x03, 0x50
        /*011a*/ 	.short	0x0000


	//----- nvinfo : EIATTR_MAXREG_COUNT
	.align		4
        /*011c*/ 	.byte	0x03, 0x1b
        /*011e*/ 	.short	0x00ff


	//----- nvinfo : EIATTR_MERCURY_ISA_VERSION
	.align		4
        /*0120*/ 	.byte	0x03, 0x5f
        /*0122*/ 	.short	0x0101


	//----- nvinfo : EIATTR_EXIT_INSTR_OFFSETS
	.align		4
        /*0124*/ 	.byte	0x04, 0x1c
        /*0126*/ 	.short	(.L_1061 - .L_1060)


	//   ....[0]....
.L_1060:
        /*0128*/ 	.word	0x000000a0


	//   ....[1]....
        /*012c*/ 	.word	0x00001a80


	//   ....[2]....
        /*0130*/ 	.word	0x00003120


	//----- nvinfo : EIATTR_CRS_STACK_SIZE
	.align		4
.L_1061:
        /*0134*/ 	.byte	0x04, 0x1e
        /*0136*/ 	.short	(.L_1063 - .L_1062)
.L_1062:
        /*0138*/ 	.word	0x00000000


	//----- nvinfo : EIATTR_CBANK_PARAM_SIZE
	.align		4
.L_1063:
        /*013c*/ 	.byte	0x03, 0x19
        /*013e*/ 	.short	0x005e


	//----- nvinfo : EIATTR_PARAM_CBANK
	.align		4
        /*0140*/ 	.byte	0x04, 0x0a
        /*0142*/ 	.short	(.L_1065 - .L_1064)
	.align		4
.L_1064:
        /*0144*/ 	.word	index@(.nv.constant0._ZN2at6native49_GLOBAL__N__3489678a_16_AveragePool2d_cu_fb80407625avg_pool2d_out_cuda_frameIN3c104HalfEfEEviPKT_lllliiiiiiiPS5_ibb)
        /*0148*/ 	.short	0x0210
        /*014a*/ 	.short	0x005e


	//----- nvinfo : EIATTR_SW_WAR
	.align		4
.L_1065:
        /*014c*/ 	.byte	0x04, 0x36
        /*014e*/ 	.short	(.L_1067 - .L_1066)
.L_1066:
        /*0150*/ 	.word	0x00000008
.L_1067:


//--------------------- .nv.info._ZN2at6native49_GLOBAL__N__3489678a_16_AveragePool2d_cu_fb80407630avg_pool2d_out_cuda_frame_nhwcIN3c104HalfEfEEviPKT_llliiiiiiiiPS5_ibb --------------------------
	.section	.nv.info._ZN2at6native49_GLOBAL__N__3489678a_16_AveragePool2d_cu_fb80407630avg_pool2d_out_cuda_frame_nhwcIN3c104HalfEfEEviPKT_llliiiiiiiiPS5_ibb,"",@"SHT_CUDA_INFO"
	.sectionflags	@""
	.align	4


	//----- nvinfo : EIATTR_CUDA_API_VERSION
	.align		4
        /*0000*/ 	.byte	0x04, 0x37
        /*0002*/ 	.short	(.L_1069 - .L_1068)
.L_1068:
        /*0004*/ 	.word	0x00000082


	//----- nvinfo : EIATTR_KPARAM_INFO
	.align		4
.L_1069:
        /*0008*/ 	.byte	0x04, 0x17
        /*000a*/ 	.short	(.L_1071 - .L_1070)
.L_1070:
        /*000c*/ 	.word	0x00000000
        /*0010*/ 	.short	0x0010
        /*0012*/ 	.short	0x0055
        /*0014*/ 	.byte	0x00, 0xf0, 0x05, 0x00


	//----- nvinfo : EIATTR_KPARAM_INFO
	.align		4
.L_1071:
        /*0018*/ 	.byte	0x04, 0x17
        /*001a*/ 	.short	(.L_1073 - .L_1072)
.L_1072:
        /*001c*/ 	.word	0x00000000
        /*0020*/ 	.short	0x000f
        /*0022*/ 	.short	0x0054
        /*0024*/ 	.byte	0x00, 0xf0, 0x05, 0x00


	//----- nvinfo : EIATTR_KPARAM_INFO
	.align		4
.L_1073:
        /*0028*/ 	.byte	0x04, 0x17
        /*002a*/ 	.short	(.L_1075 - .L_1074)
.L_1074:
        /*002c*/ 	.word	0x00000000
        /*0030*/ 	.short	0x000e
        /*0032*/ 	.short	0x0050
        /*0034*/ 	.byte	0x00, 0xf0, 0x11, 0x00


	//----- nvinfo : EIATTR_KPARAM_INFO
	.align		4
.L_1075:
        /*0038*/ 	.byte	0x04, 0x17
        /*003a*/ 	.short	(.L_1077 - .L_1076)
.L_1076:
        /*003c*/ 	.word	0x00000000
        /*0040*/ 	.short	0x000d
        /*0042*/ 	.short	0x0048
        /*0044*/ 	.byte	0x00, 0xf0, 0x21, 0x00


	//----- nvinfo : EIATTR_KPARAM_INFO
	.align		4
.L_1077:
        /*0048*/ 	.byte	0x04, 0x17
        /*004a*/ 	.short	(.L_1079 - .L_1078)
.L_1078:
        /*004c*/ 	.word	0x00000000
        /*0050*/ 	.short	0x000c
        /*0052*/ 	.short	0x0044
        /*0054*/ 	.byte	0x00, 0xf0, 0x11, 0x00


	//----- nvinfo : EIATTR_KPARAM_INFO
	.align		4
.L_1079:
        /*0058*/ 	.byte	0x04, 0x17
        /*005a*/ 	.short	(.L_1081 - .L_1080)
.L_1080:
        /*005c*/ 	.word	0x00000000
        /*0060*/ 	.short	0x000b
        /*0062*/ 	.short	0x0040
        /*0064*/ 	.byte	0x00, 0xf0, 0x11, 0x00


	//----- nvinfo : EIATTR_KPARAM_INFO
	.align		4
.L_1081:
        /*0068*/ 	.byte	0x04, 0x17
        /*006a*/ 	.short	(.L_1083 - .L_1082)
.L_1082:
        /*006c*/ 	.word	0x00000000
        /*0070*/ 	.short	0x000a
        /*0072*/ 	.short	0x003c
        /*0074*/ 	.byte	0x00, 0xf0, 0x11, 0x00


	//----- nvinfo : EIATTR_KPARAM_INFO
	.align		4
.L_1083:
        /*0078*/ 	.byte	0x04, 0x17
        /*007a*/ 	.short	(.L_1085 - .L_1084)
.L_1084:
        /*007c*/ 	.word	0x00000000
        /*0080*/ 	.short	0x0009
        /*0082*/ 	.short	0x0038
        /*0084*/ 	.byte	0x00, 0xf0, 0x11, 0x00


	//----- nvinfo : EIATTR_KPARAM_INFO
	.align		4
.L_1085:
        /*0088*/ 	.byte	0x04, 0x17
        /*008a*/ 	.short	(.L_1087 - .L_1086)
.L_1086:
        /*008c*/ 	.word	0x00000000
        /*0090*/ 	.short	0x0008
        /*0092*/ 	.short	0x0034
        /*0094*/ 	.byte	0x00, 0xf0, 0x11, 0x00


	//----- nvinfo : EIATTR_KPARAM_INFO
	.align		4
.L_1087:
        /*0098*/ 	.byte	0x04, 0x17
        /*009a*/ 	.short	(.L_1089 - .L_1088)
.L_1088:
        /*009c*/ 	.word	0x00000000
        /*00a0*/ 	.short	0x0007
        /*00a2*/ 	.short	0x0030
        /*00a4*/ 	.byte	0x00, 0xf0, 0x11, 0x00


	//----- nvinfo : EIATTR_KPARAM_INFO
	.align		4
.L_1089:
        /*00a8*/ 	.byte	0x04, 0x17
        /*00aa*/ 	.short	(.L_1091 - .L_1090)
.L_1090:
        /*00ac*/ 	.word	0x00000000
        /*00b0*/ 	.short	0x0006
        /*00b2*/ 	.short	0x002c
        /*00b4*/ 	.byte	0x00, 0xf0, 0x11, 0x00


	//----- nvinfo : EIATTR_KPARAM_INFO
	.align		4
.L_1091:
        /*00b8*/ 	.byte	0x04, 0x17
        /*00ba*/ 	.short	(.L_1093 - .L_1092)
.L_1092:
        /*00bc*/ 	.word	0x00000000
        /*00c0*/ 	.short	0x0005
        /*00c2*/ 	.short	0x0028
        /*00c4*/ 	.byte	0x00, 0xf0, 0x11, 0x00


	//----- nvinfo : EIATTR_KPARAM_INFO
	.align		4
.L_1093:
        /*00c8*/ 	.byte	0x04, 0x17
        /*00ca*/ 	.short	(.L_1095 - .L_1094)
.L_1094:
        /*00cc*/ 	.word	0x00000000
        /*00d0*/ 	.short	0x0004
        /*00d2*/ 	.short	0x0020
        /*00d4*/ 	.byte	0x00, 0xf0, 0x21, 0x00


	//----- nvinfo : EIATTR_KPARAM_INFO
	.align		4
.L_1095:
        /*00d8*/ 	.byte	0x04, 0x17
        /*00da*/ 	.short	(.L_1097 - .L_1096)
.L_1096:
        /*00dc*/ 	.word	0x00000000
        /*00e0*/ 	.short	0x0003
        /*00e2*/ 	.short	0x0018
        /*00e4*/ 	.byte	0x00, 0xf0, 0x21, 0x00


	//----- nvinfo : EIATTR_KPARAM_INFO
	.align		4
.L_1097:
        /*00e8*/ 	.byte	0x04, 0x17
        /*00ea*/ 	.short	(.L_1099 - .L_1098)
.L_1098:
        /*00ec*/ 	.word	0x00000000
        /*00f0*/ 	.short	0x0002
        /*00f2*/ 	.short	0x0010
        /*00f4*/ 	.byte	0x00, 0xf0, 0x21, 0x00


	//----- nvinfo : EIATTR_KPARAM_INFO
	.align		4
.L_1099:
        /*00f8*/ 	.byte	0x04, 0x17
        /*00fa*/ 	.short	(.L_1101 - .L_1100)
.L_1100:
        /*00fc*/ 	.word	0x00000000
        /*0100*/ 	.short	0x0001
        /*0102*/ 	.short	0x0008
        /*0104*/ 	.byte	0x00, 0xf0, 0x21, 0x00


	//----- nvinfo : EIATTR_KPARAM_INFO
	.align		4
.L_1101:
        /*0108*/ 	.byte	0x04, 0x17
        /*010a*/ 	.short	(.L_1103 - .L_1102)
.L_1102:
        /*010c*/ 	.word	0x00000000
        /*0110*/ 	.short	0x0000
        /*0112*/ 	.short	0x0000
        /*0114*/ 	.byte	0x00, 0xf0, 0x11, 0x00


	//----- nvinfo : EIATTR_SPARSE_MMA_MASK
	.align		4
.L_1103:
        /*0118*/ 	.byte	0x03, 0x50
        /*011a*/ 	.short	0x0000


	//----- nvinfo : EIATTR_MAXREG_COUNT
	.align		4
        /*011c*/ 	.byte	0x03, 0x1b
        /*011e*/ 	.short	0x00ff


	//----- nvinfo : EIATTR_MERCURY_ISA_VERSION
	.align		4
        /*0120*/ 	.byte	0x03, 0x5f
        /*0122*/ 	.short	0x0101


	//----- nvinfo : EIATTR_EXIT_INSTR_OFFSETS
	.align		4
        /*0124*/ 	.byte	0x04, 0x1c
        /*0126*/ 	.short	(.L_1105 - .L_1104)


	//   ....[0]....
.L_1104:
        /*0128*/ 	.word	0x000000a0


	//   ....[1]....
        /*012c*/ 	.word	0x00002040


	//   ....[2]....
        /*0130*/ 	.word	0x00003b60


	//----- nvinfo : EIATTR_CRS_STACK_SIZE
	.align		4
.L_1105:
        /*0134*/ 	.byte	0x04, 0x1e
        /*0136*/ 	.short	(.L_1107 - .L_1106)
.L_1106:
        /*0138*/ 	.word	0x00000000


	//----- nvinfo : EIATTR_CBANK_PARAM_SIZE
	.align		4
.L_1107:
        /*013c*/ 	.byte	0x03, 0x19
        /*013e*/ 	.short	0x0056


	//----- nvinfo : EIATTR_PARAM_CBANK
	.align		4
        /*0140*/ 	.byte	0x04, 0x0a
        /*0142*/ 	.short	(.L_1109 - .L_1108)
	.align		4
.L_1108:
        /*0144*/ 	.word	index@(.nv.constant0._ZN2at6native49_GLOBAL__N__3489678a_16_AveragePool2d_cu_fb80407630avg_pool2d_out_cuda_frame_nhwcIN3c104HalfEfEEviPKT_llliiiiiiiiPS5_ibb)
        /*0148*/ 	.short	0x0210
        /*014a*/ 	.short	0x0056


	//----- nvinfo : EIATTR_SW_WAR
	.align		4
.L_1109:
        /*014c*/ 	.byte	0x04, 0x36
        /*014e*/ 	.short	(.L_1111 - .L_1110)
.L_1110:
        /*0150*/ 	.word	0x00000008
.L_1111:


//--------------------- .nv.info._ZN2at6native49_GLOBAL__N__3489678a_16_AveragePool2d_cu_fb80407625avg_pool2d_out_cuda_frameIffEEviPKT_lllliiiiiiiPS3_ibb --------------------------
	.section	.nv.info._ZN2at6native49_GLOBAL__N__3489678a_16_AveragePool2d_cu_fb80407625avg_pool2d_out_cuda_frameIffEEviPKT_lllliiiiiiiPS3_ibb,"",@"SHT_CUDA_INFO"
	.sectionflags	@""
	.align	4


	//----- nvinfo : EIATTR_CUDA_API_VERSION
	.align		4
        /*0000*/ 	.byte	0x04, 0x37
        /*0002*/ 	.short	(.L_1113 - .L_1112)
.L_1112:
        /*0004*/ 	.word	0x00000082


	//----- nvinfo : EIATTR_KPARAM_INFO
	.align		4
.L_1113:
        /*0008*/ 	.byte	0x04, 0x17
        /*000a*/ 	.short	(.L_1115 - .L_1114)
.L_1114:
        /*000c*/ 	.word	0x00000000
        /*0010*/ 	.short	0x0010
        /*0012*/ 	.short	0x005d
        /*0014*/ 	.byte	0x00, 0xf0, 0x05, 0x00


	//----- nvinfo : EIATTR_KPARAM_INFO
	.align		4
.L_1115:
        /*0018*/ 	.byte	0x04, 0x17
        /*001a*/ 	.short	(.L_1117 - .L_1116)
.L_1116:
        /*001c*/ 	.word	0x00000000
        /*0020*/ 	.short	0x000f
        /*0022*/ 	.short	0x005c
        /*0024*/ 	.byte	0x00, 0xf0, 0x05, 0x00


	//----- nvinfo : EIATTR_KPARAM_INFO
	.align		4
.L_1117:
        /*0028*/ 	.byte	0x04, 0x17
        /*002a*/ 	.short	(.L_1119 - .L_1118)
.L_1118:
        /*002c*/ 	.word	0x00000000
        /*0030*/ 	.short	0x000e
        /*0032*/ 	.short	0x0058
        /*0034*/ 	.byte	0x00, 0xf0, 0x11, 0x00


	//----- nvinfo : EIATTR_KPARAM_INFO
	.align		4
.L_1119:
        /*0038*/ 	.byte	0x04, 0x17
        /*003a*/ 	.short	(.L_1121 - .L_1120)
.L_1120:
        /*003c*/ 	.word	0x00000000
        /*0040*/ 	.short	0x000d
        /*0042*/ 	.short	0x0050
        /*0044*/ 	.byte	0x00, 0xf0, 0x21, 0x00


	//----- nvinfo : EIATTR_KPARAM_INFO
	.align		4
.L_1121:
        /*0048*/ 	.byte	0x04, 0x17
        /*004a*/ 	.short	(.L_1123 - .L_1122)
.L_1122:
        /*004c*/ 	.word	0x00000000
        /*0050*/ 	.short	0x000c
        /*0052*/ 	.short	0x0048
        /*0054*/ 	.byte	0x00, 0xf0, 0x11, 0x00


	//----- nvinfo : EIATTR_KPARAM_INFO
	.align		4
.L_1123:
        /*0058*/ 	.byte	0x04, 0x17
        /*005a*/ 	.short	(.L_1125 - .L_1124)
.L_1124:
        /*005c*/ 	.word	0x00000000
        /*0060*/ 	.short	0x000b
        /*0062*/ 	.short	0x0044
        /*0064*/ 	.byte	0x00, 0xf0, 0x11, 0x00


	//----- nvinfo : EIATTR_KPARAM_INFO
	.align		4
.L_1125:
        /*0068*/ 	.byte	0x04, 0x17
        /*006a*/ 	.short	(.L_1127 - .L_1126)
.L_1126:
        /*006c*/ 	.word	0x00000000
        /*0070*/ 	.short	0x000a
        /*0072*/ 	.short	0x0040
        /*0074*/ 	.byte	0x00, 0xf0, 0x11, 0x00


	//----- nvinfo : EIATTR_KPARAM_INFO
	.align		4
.L_1127:
        /*0078*/ 	.byte	0x04, 0x17
        /*007a*/ 	.short	(.L_1129 - .L_1128)
.L_1128:
        /*007c*/ 	.word	0x00000000
        /*0080*/ 	.short	0x0009
        /*0082*/ 	.short	0x003c
        /*0084*/ 	.byte	0x00, 0xf0, 0x11, 0x00


	//----- nvinfo : EIATTR_KPARAM_INFO
	.align		4
.L_1129:
        /*0088*/ 	.byte	0x04, 0x17
        /*008a*/ 	.short	(.L_1131 - .L_1130)
.L_1130:
        /*008c*/ 	.word	0x00000000
        /*0090*/ 	.short	0x0008
        /*0092*/ 	.short	0x0038
        /*0094*/ 	.byte	0x00, 0xf0, 0x11, 0x00


	//----- nvinfo : EIATTR_KPARAM_INFO
	.align		4
.L_1131:
        /*0098*/ 	.byte	0x04, 0x17
        /*009a*/ 	.short	(.L_1133 - .L_1132)
.L_1132:
        /*009c*/ 	.word	0x00000000
        /*00a0*/ 	.short	0x0007
        /*00a2*/ 	.short	0x0034
        /*00a4*/ 	.byte	0x00, 0xf0, 0x11, 0x00


	//----- nvinfo : EIATTR_KPARAM_INFO
	.align		4
.L_1133:
        /*00a8*/ 	.byte	0x04, 0x17
        /*00aa*/ 	.short	(.L_1135 - .L_1134)
.L_1134:
        /*00ac*/ 	.word	0x00000000
        /*00b0*/ 	.short	0x0006
        /*00b2*/ 	.short	0x0030
        /*00b4*/ 	.byte	0x00, 0xf0, 0x11, 0x00


	//----- nvinfo : EIATTR_KPARAM_INFO
	.align		4
.L_1135:
        /*00b8*/ 	.byte	0x04, 0x17
        /*00ba*/ 	.short	(.L_1137 - .L_1136)
.L_1136:
        /*00bc*/ 	.word	0x00000000
        /*00c0*/ 	.short	0x0005
        /*00c2*/ 	.short	0x0028
        /*00c4*/ 	.byte	0x00, 0xf0, 0x21, 0x00


	//----- nvinfo : EIATTR_KPARAM_INFO
	.align		4
.L_1137:
        /*00c8*/ 	.byte	0x04, 0x17
        /*00ca*/ 	.short	(.L_1139 - .L_1138)
.L_1138:
        /*00cc*/ 	.word	0x00000000
        /*00d0*/ 	.short	0x0004
        /*00d2*/ 	.short	0x0020
        /*00d4*/ 	.byte	0x00, 0xf0, 0x21, 0x00


	//----- nvinfo : EIATTR_KPARAM_INFO
	.align		4
.L_1139:
        /*00d8*/ 	.byte	0x04, 0x17
        /*00da*/ 	.short	(.L_1141 - .L_1140)
.L_1140:
        /*00dc*/ 	.word	0x00000000
        /*00e0*/ 	.short	0x0003
        /*00e2*/ 	.short	0x0018
        /*00e4*/ 	.byte	0x00, 0xf0, 0x21, 0x00


	//----- nvinfo : EIATTR_KPARAM_INFO
	.align		4
.L_1141:
        /*00e8*/ 	.byte	0x04, 0x17
        /*00ea*/ 	.short	(.L_1143 - .L_1142)
.L_1142:
        /*00ec*/ 	.word	0x00000000
        /*00f0*/ 	.short	0x0002
        /*00f2*/ 	.short	0x0010
        /*00f4*/ 	.byte	0x00, 0xf0, 0x21, 0x00


	//----- nvinfo : EIATTR_KPARAM_INFO
	.align		4
.L_1143:
        /*00f8*/ 	.byte	0x04, 0x17
        /*00fa*/ 	.short	(.L_1145 - .L_1144)
.L_1144:
        /*00fc*/ 	.word	0x00000000
        /*0100*/ 	.short	0x0001
        /*0102*/ 	.short	0x0008
        /*0104*/ 	.byte	0x00, 0xf0, 0x21, 0x00


	//----- nvinfo : EIATTR_KPARAM_INFO
	.align		4
.L_1145:
        /*0108*/ 	.byte	0x04, 0x17
        /*010a*/ 	.short	(.L_1147 - .L_1146)
.L_1146:
        /*010c*/ 	.word	0x00000000
        /*0110*/ 	.short	0x0000
        /*0112*/ 	.short	0x0000
        /*0114*/ 	.byte	0x00, 0xf0, 0x11, 0x00


	//----- nvinfo : EIATTR_SPARSE_MMA_MASK
	.align		4
.L_1147:
        /*0118*/ 	.byte	0x03, 0x50
        /*011a*/ 	.short	0x0000


	//----- nvinfo : EIATTR_MAXREG_COUNT
	.align		4
        /*011c*/ 	.byte	0x03, 0x1b
        /*011e*/ 	.short	0x00ff


	//----- nvinfo : EIATTR_MERCURY_ISA_VERSION
	.align		4
        /*0120*/ 	.byte	0x03, 0x5f
        /*0122*/ 	.short	0x0101


	//----- nvinfo : EIATTR_EXIT_INSTR_OFFSETS
	.align		4
        /*0124*/ 	.byte	0x04, 0x1c
        /*0126*/ 	.short	(.L_1149 - .L_1148)


	//   ....[0]....
.L_1148:
        /*0128*/ 	.word	0x000000a0


	//   ....[1]....
        /*012c*/ 	.word	0x00001880


	//   ....[2]....
        /*0130*/ 	.word	0x00002e00


	//----- nvinfo : EIATTR_CRS_STACK_SIZE
	.align		4
.L_1149:
        /*0134*/ 	.byte	0x04, 0x1e
        /*0136*/ 	.short	(.L_1151 - .L_1150)
.L_1150:
        /*0138*/ 	.word	0x00000000


	//----- nvinfo : EIATTR_CBANK_PARAM_SIZE
	.align		4
.L_1151:
        /*013c*/ 	.byte	0x03, 0x19
        /*013e*/ 	.short	0x005e


	//----- nvinfo : EIATTR_PARAM_CBANK
	.align		4
        /*0140*/ 	.byte	0x04, 0x0a
        /*0142*/ 	.short	(.L_1153 - .L_1152)
	.align		4
.L_1152:
        /*0144*/ 	.word	index@(.nv.constant0._ZN2at6native49_GLOBAL__N__3489678a_16_AveragePool2d_cu_fb80407625avg_pool2d_out_cuda_frameIffEEviPKT_lllliiiiiiiPS3_ibb)
        /*0148*/ 	.short	0x0210
        /*014a*/ 	.short	0x005e


	//----- nvinfo : EIATTR_SW_WAR
	.align		4
.L_1153:
        /*014c*/ 	.byte	0x04, 0x36
        /*014e*/ 	.short	(.L_1155 - .L_1154)
.L_1154:
        /*0150*/ 	.word	0x00000008
.L_1155:


//--------------------- .nv.info._ZN2at6native49_GLOBAL__N__3489678a_16_AveragePool2d_cu_fb80407630avg_pool2d_out_cuda_frame_nhwcIffEEviPKT_llliiiiiiiiPS3_ibb --------------------------
	.section	.nv.info._ZN2at6native49_GLOBAL__N__3489678a_16_AveragePool2d_cu_fb80407630avg_pool2d_out_cuda_frame_nhwcIffEEviPKT_llliiiiiiiiPS3_ibb,"",@"SHT_CUDA_INFO"
	.sectionflags	@""
	.align	4


	//----- nvinfo : EIATTR_CUDA_API_VERSION
	.align		4
        /*0000*/ 	.byte	0x04, 0x37
        /*0002*/ 	.short	(.L_1157 - .L_1156)
.L_1156:
        /*0004*/ 	.word	0x00000082


	//----- nvinfo : EIATTR_KPARAM_INFO
	.align		4
.L_1157:
        /*0008*/ 	.byte	0x04, 0x17
        /*000a*/ 	.short	(.L_1159 - .L_1158)
.L_1158:
        /*000c*/ 	.word	0x00000000
        /*0010*/ 	.short	0x0010
        /*0012*/ 	.short	0x0055
        /*0014*/ 	.byte	0x00, 0xf0, 0x05, 0x00


	//----- nvinfo : EIATTR_KPARAM_INFO
	.align		4
.L_1159:
        /*0018*/ 	.byte	0x04, 0x17
        /*001a*/ 	.short	(.L_1161 - .L_1160)
.L_1160:
        /*001c*/ 	.word	0x00000000
        /*0020*/ 	.short	0x000f
        /*0022*/ 	.short	0x0054
        /*0024*/ 	.byte	0x00, 0xf0, 0x05, 0x00


	//----- nvinfo : EIATTR_KPARAM_INFO
	.align		4
.L_1161:
        /*0028*/ 	.byte	0x04, 0x17
        /*002a*/ 	.short	(.L_1163 - .L_1162)
.L_1162:
        /*002c*/ 	.word	0x00000000
        /*0030*/ 	.short	0x000e
        /*0032*/ 	.short	0x0050
        /*0034*/ 	.byte	0x00, 0xf0, 0x11, 0x00


	//----- nvinfo : EIATTR_KPARAM_INFO
	.align		4
.L_1163:
        /*0038*/ 	.byte	0x04, 0x17
        /*003a*/ 	.short	(.L_1165 - .L_1164)
.L_1164:
        /*003c*/ 	.word	0x00000000
        /*0040*/ 	.short	0x000d
        /*0042*/ 	.short	0x0048
        /*0044*/ 	.byte	0x00, 0xf0, 0x21, 0x00


	//----- nvinfo : EIATTR_KPARAM_INFO
	.align		4
.L_1165:
        /*0048*/ 	.byte	0x04, 0x17
        /*004a*/ 	.short	(.L_1167 - .L_1166)
.L_1166:
        /*004c*/ 	.word	0x00000000
        /*0050*/ 	.short	0x000c
        /*0052*/ 	.short	0x0044
        /*0054*/ 	.byte	0x00, 0xf0, 0x11, 0x00


	//----- nvinfo : EIATTR_KPARAM_INFO
	.align		4
.L_1167:
        /*0058*/ 	.byte	0x04, 0x17
        /*005a*/ 	.short	(.L_1169 - .L_1168)
.L_1168:
        /*005c*/ 	.word	0x00000000
        /*0060*/ 	.short	0x000b
        /*0062*/ 	.short	0x0040
        /*0064*/ 	.byte	0x00, 0xf0, 0x11, 0x00


	//----- nvinfo : EIATTR_KPARAM_INFO
	.align		4
.L_1169:
        /*0068*/ 	.byte	0x04, 0x17
        /*006a*/ 	.short	(.L_1171 - .L_1170)
.L_1170:
        /*006c*/ 	.word	0x00000000
        /*0070*/ 	.short	0x000a
        /*0072*/ 	.short	0x003c
        /*0074*/ 	.byte	0x00, 0xf0, 0x11, 0x00


	//----- nvinfo : EIATTR_KPARAM_INFO
	.align		4
.L_1171:
        /*0078*/ 	.byte	0x04, 0x17
        /*007a*/ 	.short	(.L_1173 - .L_1172)
.L_1172:
        /*007c*/ 	.word	0x00000000
        /*0080*/ 	.short	0x0009
        /*0082*/ 	.short	0x0038
        /*0084*/ 	.byte	0x00, 0xf0, 0x11, 0x00


	//----- nvinfo : EIATTR_KPARAM_INFO
	.align		4
.L_1173:
        /*0088*/ 	.byte	0x04, 0x17
        /*008a*/ 	.short	(.L_1175 - .L_1174)
.L_1174:
        /*008c*/ 	.word	0x00000000
        /*0090*/ 	.short	0x0008
        /*0092*/ 	.short	0x0034
        /*0094*/ 	.byte	0x00, 0xf0, 0x11, 0x00


	//----- nvinfo : EIATTR_KPARAM_INFO
	.align		4
.L_1175:
        /*0098*/ 	.byte	0x04, 0x17
        /*009a*/ 	.short	(.L_1177 - .L_1176)
.L_1176:
        /*009c*/ 	.word	0x00000000
        /*00a0*/ 	.short	0x0007
        /*00a2*/ 	.short	0x0030
        /*00a4*/ 	.byte	0x00, 0xf0, 0x11, 0x00


	//----- nvinfo : EIATTR_KPARAM_INFO
	.align		4
.L_1177:
        /*00a8*/ 	.byte	0x04, 0x17
        /*00aa*/ 	.short	(.L_1179 - .L_1178)
.L_1178:
        /*00ac*/ 	.word	0x00000000
        /*00b0*/ 	.short	0x0006
        /*00b2*/ 	.short	0x002c
        /*00b4*/ 	.byte	0x00, 0xf0, 0x11, 0x00


	//----- nvinfo : EIATTR_KPARAM_INFO
	.align		4
.L_1179:
        /*00b8*/ 	.byte	0x04, 0x17
        /*00ba*/ 	.short	(.L_1181 - .L_1180)
.L_1180:
        /*00bc*/ 	.word	0x00000000
        /*00c0*/ 	.short	0x0005
        /*00c2*/ 	.short	0x0028
        /*00c4*/ 	.byte	0x00, 0xf0, 0x11, 0x00


	//----- nvinfo : EIATTR_KPARAM_INFO
	.align		4
.L_1181:
        /*00c8*/ 	.byte	0x04, 0x17
        /*00ca*/ 	.short	(.L_1183 - .L_1182)
.L_1182:
        /*00cc*/ 	.word	0x00000000
        /*00d0*/ 	.short	0x0004
        /*00d2*/ 	.short	0x0020
        /*00d4*/ 	.byte	0x00, 0xf0, 0x21, 0x00


	//----- nvinfo : EIATTR_KPARAM_INFO
	.align		4
.L_1183:
        /*00d8*/ 	.byte	0x04, 0x17
        /*00da*/ 	.short	(.L_1185 - .L_1184)
.L_1184:
        /*00dc*/ 	.word	0x00000000
        /*00e0*/ 	.short	0x0003
        /*00e2*/ 	.short	0x0018
        /*00e4*/ 	.byte	0x00, 0xf0, 0x21, 0x00


	//----- nvinfo : EIATTR_KPARAM_INFO
	.align		4
.L_1185:
        /*00e8*/ 	.byte	0x04, 0x17
        /*00ea*/ 	.short	(.L_1187 - .L_1186)
.L_1186:
        /*00ec*/ 	.word	0x00000000
        /*00f0*/ 	.short	0x0002
        /*00f2*/ 	.short	0x0010
        /*00f4*/ 	.byte	0x00, 0xf0, 0x21, 0x00


	//----- nvinfo : EIATTR_KPARAM_INFO
	.align		4
.L_1187:
        /*00f8*/ 	.byte	0x04, 0x17
        /*00fa*/ 	.short	(.L_1189 - .L_1188)
.L_1188:
        /*00fc*/ 	.word	0x00000000
        /*0100*/ 	.short	0x0001
        /*0102*/ 	.short	0x0008
        /*0104*/ 	.byte	0x00, 0xf0, 0x21, 0x00


	//----- nvinfo : EIATTR_KPARAM_INFO
	.align		4
.L_1189:
        /*0108*/ 	.byte	0x04, 0x17
        /*010a*/ 	.short	(.L_1191 - .L_1190)
.L_1190:
        /*010c*/ 	.word	0x00000000
        /*0110*/ 	.short	0x0000
        /*0112*/ 	.short	0x0000
        /*0114*/ 	.byte	0x00, 0xf0, 0x11, 0x00


	//----- nvinfo : EIATTR_SPARSE_MMA_MASK
	.align		4
.L_1191:
        /*0118*/ 	.byte	0x03, 0x50
        /*011a*/ 	.short	0x0000


	//----- nvinfo : EIATTR_MAXREG_COUNT
	.align		4
        /*011c*/ 	.byte	0x03, 0x1b
        /*011e*/ 	.short	0x00ff


	//----- nvinfo : EIATTR_MERCURY_ISA_VERSION
	.align		4
        /*0120*/ 	.byte	0x03, 0x5f
        /*0122*/ 	.short	0x0101


	//----- nvinfo : EIATTR_EXIT_INSTR_OFFSETS
	.align		4
        /*0124*/ 	.byte	0x04, 0x1c
        /*0126*/ 	.short	(.L_1193 - .L_1192)


	//   ....[0]....
.L_1192:
        /*0128*/ 	.word	0x000000a0


	//   ....[1]....
        /*012c*/ 	.word	0x00001eb0


	//   ....[2]....
        /*0130*/ 	.word	0x00003800


	//----- nvinfo : EIATTR_CRS_STACK_SIZE
	.align		4
.L_1193:
        /*0134*/ 	.byte	0x04, 0x1e
        /*0136*/ 	.short	(.L_1195 - .L_1194)
.L_1194:
        /*0138*/ 	.word	0x00000000


	//----- nvinfo : EIATTR_CBANK_PARAM_SIZE
	.align		4
.L_1195:
        /*013c*/ 	.byte	0x03, 0x19
        /*013e*/ 	.short	0x0056


	//----- nvinfo : EIATTR_PARAM_CBANK
	.align		4
        /*0140*/ 	.byte	0x04, 0x0a
        /*0142*/ 	.short	(.L_1197 - .L_1196)
	.align		4
.L_1196:
        /*0144*/ 	.word	index@(.nv.constant0._ZN2at6native49_GLOBAL__N__3489678a_16_AveragePool2d_cu_fb80407630avg_pool2d_out_cuda_frame_nhwcIffEEviPKT_llliiiiiiiiPS3_ibb)
        /*0148*/ 	.short	0x0210
        /*014a*/ 	.short	0x0056


	//----- nvinfo : EIATTR_SW_WAR
	.align		4
.L_1197:
        /*014c*/ 	.byte	0x04, 0x36
        /*014e*/ 	.short	(.L_1199 - .L_1198)
.L_1198:
        /*0150*/ 	.word	0x00000008
.L_1199:


//--------------------- .nv.info._ZN2at6native49_GLOBAL__N__3489678a_16_AveragePool2d_cu_fb80407625avg_pool2d_out_cuda_frameIddEEviPKT_lllliiiiiiiPS3_ibb --------------------------
	.section	.nv.info._ZN2at6native49_GLOBAL__N__3489678a_16_AveragePool2d_cu_fb80407625avg_pool2d_out_cuda_frameIddEEviPKT_lllliiiiiiiPS3_ibb,"",@"SHT_CUDA_INFO"
	.sectionflags	@""
	.align	4


	//----- nvinfo : EIATTR_CUDA_API_VERSION
	.align		4
        /*0000*/ 	.byte	0x04, 0x37
        /*0002*/ 	.short	(.L_1201 - .L_1200)
.L_1200:
        /*0004*/ 	.word	0x00000082


	//----- nvinfo : EIATTR_KPARAM_INFO
	.align		4
.L_1201:
        /*0008*/ 	.byte	0x04, 0x17
        /*000a*/ 	.short	(.L_1203 - .L_1202)
.L_1202:
        /*000c*/ 	.word	0x00000000
        /*0010*/ 	.short	0x0010
        /*0012*/ 	.short	0x005d
        /*0014*/ 	.byte	0x00, 0xf0, 0x05, 0x00


	//----- nvinfo : EIATTR_KPARAM_INFO
	.align		4
.L_1203:
        /*0018*/ 	.byte	0x04, 0x17
        /*001a*/ 	.short	(.L_1205 - .L_1204)
.L_1204:
        /*001c*/ 	.word	0x00000000
        /*0020*/ 	.short	0x000f
        /*0022*/ 	.short	0x005c
        /*0024*/ 	.byte	0x00, 0xf0, 0x05, 0x00


	//----- nvinfo : EIATTR_KPARAM_INFO
	.align		4
.L_1205:
        /*0028*/ 	.byte	0x04, 0x17
        /*002a*/ 	.short	(.L_1207 - .L_1206)
.L_1206:
        /*002c*/ 	.word	0x00000000
        /*0030*/ 	.short	0x000e
        /*0032*/ 	.short	0x0058
        /*0034*/ 	.byte	0x00, 0xf0, 0x11, 0x00


	//----- nvinfo : EIATTR_KPARAM_INFO
	.align		4
.L_1207:
        /*0038*/ 	.byte	0x04, 0x17
        /*003a*/ 	.short	(.L_1209 - .L_1208)
.L_1208:
        /*003c*/ 	.word	0x00000000
        /*0040*/ 	.short	0x000d
        /*0042*/ 	.short	0x0050
        /*0044*/ 	.byte	0x00, 0xf0, 0x21, 0x00


	//----- nvinfo : EIATTR_KPARAM_INFO
	.align		4
.L_1209:
        /*0048*/ 	.byte	0x04, 0x17
        /*004a*/ 	.short	(.L_1211 - .L_1210)
.L_1210:
        /*004c*/ 	.word	0x00000000
        /*0050*/ 	.short	0x000c
        /*0052*/ 	.short	0x0048
        /*0054*/ 	.byte	0x00, 0xf0, 0x11, 0x00


	//----- nvinfo : EIATTR_KPARAM_INFO
	.align		4
.L_1211:
        /*0058*/ 	.byte	0x04, 0x17
        /*005a*/ 	.short	(.L_1213 - .L_1212)
.L_1212:
        /*005c*/ 	.word	0x00000000
        /*0060*/ 	.short	0x000b
        /*0062*/ 	.short	0x0044
        /*0064*/ 	.byte	0x00, 0xf0, 0x11, 0x00


	//----- nvinfo : EIATTR_KPARAM_INFO
	.align		4
.L_1213:
        /*0068*/ 	.byte	0x04, 0x17
        /*006a*/ 	.short	(.L_1215 - .L_1214)
.L_1214:
        /*006c*/ 	.word	0x00000000
        /*0070*/ 	.short	0x000a
        /*0072*/ 	.short	0x0040
        /*0074*/ 	.byte	0x00, 0xf0, 0x11, 0x00


	//----- nvinfo : EIATTR_KPARAM_INFO
	.align		4
.L_1215:
        /*0078*/ 	.byte	0x04, 0x17
        /*007a*/ 	.short	(.L_1217 - .L_1216)
.L_1216:
        /*007c*/ 	.word	0x00000000
        /*0080*/ 	.short	0x0009
        /*0082*/ 	.short	0x003c
        /*0084*/ 	.byte	0x00, 0xf0, 0x11, 0x00


	//----- nvinfo : EIATTR_KPARAM_INFO
	.align		4
.L_1217:
        /*0088*/ 	.byte	0x04, 0x17
        /*008a*/ 	.short	(.L_1219 - .L_1218)
.L_1218:
        /*008c*/ 	.word	0x00000000
        /*0090*/ 	.short	0x0008
        /*0092*/ 	.short	0x0038
        /*0094*/ 	.byte	0x00, 0xf0, 0x11, 0x00


	//----- nvinfo : EIATTR_KPARAM_INFO
	.align		4
.L_1219:
        /*0098*/ 	.byte	0x04, 0x17
        /*009a*/ 	.short	(.L_1221 - .L_1220)
.L_1220:
        /*009c*/ 	.word	0x00000000
        /*00a0*/ 	.short	0x0007
        /*00a2*/ 	.short	0x0034
        /*00a4*/ 	.byte	0x00, 0xf0, 0x11, 0x00


	//----- nvinfo : EIATTR_KPARAM_INFO
	.align		4
.L_1221:
        /*00a8*/ 	.byte	0x04, 0x17
        /*00aa*/ 	.short	(.L_1223 - .L_1222)
.L_1222:
        /*00ac*/ 	.word	0x00000000
        /*00b0*/ 	.short	0x0006
        /*00b2*/ 	.short	0x0030
        /*00b4*/ 	.byte	0x00, 0xf0, 0x11, 0x00


	//----- nvinfo : EIATTR_KPARAM_INFO
	.align		4
.L_1223:
        /*00b8*/ 	.byte	0x04, 0x17
        /*00ba*/ 	.short	(.L_1225 - .L_1224)
.L_1224:
        /*00bc*/ 	.word	0x00000000
        /*00c0*/ 	.short	0x0005
        /*00c2*/ 	.short	0x0028
        /*00c4*/ 	.byte	0x00, 0xf0, 0x21, 0x00


	//----- nvinfo : EIATTR_KPARAM_INFO
	.align		4
.L_1225:
        /*00c8*/ 	.byte	0x04, 0x17
        /*00ca*/ 	.short	(.L_1227 - .L_1226)
.L_1226:
        /*00cc*/ 	.word	0x00000000
        /*00d0*/ 	.short	0x0004
        /*00d2*/ 	.short	0x0020
        /*00d4*/ 	.byte	0x00, 0xf0, 0x21, 0x00


	//----- nvinfo : EIATTR_KPARAM_INFO
	.align		4
.L_1227:
        /*00d8*/ 	.byte	0x04, 0x17
        /*00da*/ 	.short	(.L_1229 - .L_1228)
.L_1228:
        /*00dc*/ 	.word	0x00000000
        /*00e0*/ 	.short	0x0003
        /*00e2*/ 	.short	0x0018
        /*00e4*/ 	.byte	0x00, 0xf0, 0x21, 0x00


	//----- nvinfo : EIATTR_KPARAM_INFO
	.align		4
.L_1229:
        /*00e8*/ 	.byte	0x04, 0x17
        /*00ea*/ 	.short	(.L_1231 - .L_1230)
.L_1230:
        /*00ec*/ 	.word	0x00000000
        /*00f0*/ 	.short	0x0002
        /*00f2*/ 	.short	0x0010
        /*00f4*/ 	.byte	0x00, 0xf0, 0x21, 0x00


	//----- nvinfo : EIATTR_KPARAM_INFO
	.align		4
.L_1231:
        /*00f8*/ 	.byte	0x04, 0x17
        /*00fa*/ 	.short	(.L_1233 - .L_1232)
.L_1232:
        /*00fc*/ 	.word	0x00000000
        /*0100*/ 	.short	0x0001
        /*0102*/ 	.short	0x0008
        /*0104*/ 	.byte	0x00, 0xf0, 0x21, 0x00


	//----- nvinfo : EIATTR_KPARAM_INFO
	.align		4
.L_1233:
        /*0108*/ 	.byte	0x04, 0x17
        /*010a*/ 	.short	(.L_1235 - .L_1234)
.L_1234:
        /*010c*/ 	.word	0x00000000
        /*0110*/ 	.short	0x0000
        /*0112*/ 	.short	0x0000
        /*0114*/ 	.byte	0x00, 0xf0, 0x11, 0x00


	//----- nvinfo : EIATTR_SPARSE_MMA_MASK
	.align		4
.L_1235:
        /*0118*/ 	.byte	0x03, 0x50
        /*011a*/ 	.short	0x0000


	//----- nvinfo : EIATTR_MAXREG_COUNT
	.align		4
        /*011c*/ 	.byte	0x03, 0x1b
        /*011e*/ 	.short	0x00ff


	//----- nvinfo : EIATTR_MERCURY_ISA_VERSION
	.align		4
        /*0120*/ 	.byte	0x03, 0x5f
        /*0122*/ 	.short	0x0101


	//----- nvinfo : EIATTR_EXIT_INSTR_OFFSETS
	.align		4
        /*0124*/ 	.byte	0x04, 0x1c
        /*0126*/ 	.short	(.L_1237 - .L_1236)


	//   ....[0]....
.L_1236:
        /*0128*/ 	.word	0x000000a0


	//   ....[1]....
        /*012c*/ 	.word	0x00001a00


	//   ....[2]....
        /*0130*/ 	.word	0x000030d0


	//----- nvinfo : EIATTR_CRS_STACK_SIZE
	.align		4
.L_1237:
        /*0134*/ 	.byte	0x04, 0x1e
        /*0136*/ 	.short	(.L_1239 - .L_1238)
.L_1238:
        /*0138*/ 	.word	0x00000000


	//----- nvinfo : EIATTR_CBANK_PARAM_SIZE
	.align		4
.L_1239:
        /*013c*/ 	.byte	0x03, 0x19
        /*013e*/ 	.short	0x005e


	//----- nvinfo : EIATTR_PARAM_CBANK
	.align		4
        /*0140*/ 	.byte	0x04, 0x0a
        /*0142*/ 	.short	(.L_1241 - .L_1240)
	.align		4
.L_1240:
        /*0144*/ 	.word	index@(.nv.constant0._ZN2at6native49_GLOBAL__N__3489678a_16_AveragePool2d_cu_fb80407625avg_pool2d_out_cuda_frameIddEEviPKT_lllliiiiiiiPS3_ibb)
        /*0148*/ 	.short	0x0210
        /*014a*/ 	.short	0x005e


	//----- nvinfo : EIATTR_SW_WAR
	.align		4
.L_1241:
        /*014c*/ 	.byte	0x04, 0x36
        /*014e*/ 	.short	(.L_1243 - .L_1242)
.L_1242:
        /*0150*/ 	.word	0x00000008
.L_1243:


//--------------------- .nv.info._ZN2at6native49_GLOBAL__N__3489678a_16_AveragePool2d_cu_fb80407630avg_pool2d_out_cuda_frame_nhwcIddEEviPKT_llliiiiiiiiPS3_ibb --------------------------
	.section	.nv.info._ZN2at6native49_GLOBAL__N__3489678a_16_AveragePool2d_cu_fb80407630avg_pool2d_out_cuda_frame_nhwcIddEEviPKT_llliiiiiiiiPS3_ibb,"",@"SHT_CUDA_INFO"
	.sectionflags	@""
	.align	4


	//----- nvinfo : EIATTR_CUDA_API_VERSION
	.align		4
        /*0000*/ 	.byte	0x04, 0x37
        /*0002*/ 	.short	(.L_1245 - .L_1244)
.L_1244:
        /*0004*/ 	.word	0x00000082


	//----- nvinfo : EIATTR_KPARAM_INFO
	.align		4
.L_1245:
        /*0008*/ 	.byte	0x04, 0x17
        /*000a*/ 	.short	(.L_1247 - .L_1246)
.L_1246:
        /*000c*/ 	.word	0x00000000
        /*0010*/ 	.short	0x0010
        /*0012*/ 	.short	0x0055
        /*0014*/ 	.byte	0x00, 0xf0, 0x05, 0x00


	//----- nvinfo : EIATTR_KPARAM_INFO
	.align		4
.L_1247:
        /*0018*/ 	.byte	0x04, 0x17
        /*001a*/ 	.short	(.L_1249 - .L_1248)
.L_1248:
        /*001c*/ 	.word	0x00000000
        /*0020*/ 	.short	0x000f
        /*0022*/ 	.short	0x0054
        /*0024*/ 	.byte	0x00, 0xf0, 0x05, 0x00


	//----- nvinfo : EIATTR_KPARAM_INFO
	.align		4
.L_1249:
        /*0028*/ 	.byte	0x04, 0x17
        /*002a*/ 	.short	(.L_1251 - .L_1250)
.L_1250:
        /*002c*/ 	.word	0x00000000
        /*0030*/ 	.short	0x000e
        /*0032*/ 	.short	0x0050
        /*0034*/ 	.byte	0x00, 0xf0, 0x11, 0x00


	//----- nvinfo : EIATTR_KPARAM_INFO
	.align		4
.L_1251:
        /*0038*/ 	.byte	0x04, 0x17
        /*003a*/ 	.short	(.L_1253 - .L_1252)
.L_1252:
        /*003c*/ 	.word	0x00000000
        /*0040*/ 	.short	0x000d
        /*0042*/ 	.short	0x0048
        /*0044*/ 	.byte	0x00, 0xf0, 0x21, 0x00


	//----- nvinfo : EIATTR_KPARAM_INFO
	.align		4
.L_1253:
        /*0048*/ 	.byte	0x04, 0x17
        /*004a*/ 	.short	(.L_1255 - .L_1254)
.L_1254:
        /*004c*/ 	.word	0x00000000
        /*0050*/ 	.short	0x000c
        /*0052*/ 	.short	0x0044
        /*0054*/ 	.byte	0x00, 0xf0, 0x11, 0x00


	//----- nvinfo : EIATTR_KPARAM_INFO
	.align		4
.L_1255:
        /*0058*/ 	.byte	0x04, 0x17
        /*005a*/ 	.short	(.L_1257 - .L_1256)
.L_1256:
        /*005c*/ 	.word	0x00000000
        /*0060*/ 	.short	0x000b
        /*0062*/ 	.short	0x0040
        /*0064*/ 	.byte	0x00, 0xf0, 0x11, 0x00


	//----- nvinfo : EIATTR_KPARAM_INFO
	.align		4
.L_1257:
        /*0068*/ 	.byte	0x04, 0x17
        /*006a*/ 	.short	(.L_1259 - .L_1258)
.L_1258:
        /*006c*/ 	.word	0x00000000
        /*0070*/ 	.short	0x000a
        /*0072*/ 	.short	0x003c
        /*0074*/ 	.byte	0x00, 0xf0, 0x11, 0x00


	//----- nvinfo : EIATTR_KPARAM_INFO
	.align		4
.L_1259:
        /*0078*/ 	.byte	0x04, 0x17
        /*007a*/ 	.short	(.L_1261 - .L_1260)
.L_1260:
        /*007c*/ 	.word	0x00000000
        /*0080*/ 	.short	0x0009
        /*0082*/ 	.short	0x0038
        /*0084*/ 	.byte	0x00, 0xf0, 0x11, 0x00


	//----- nvinfo : EIATTR_KPARAM_INFO
	.align		4
.L_1261:
        /*0088*/ 	.byte	0x04, 0x17
        /*008a*/ 	.short	(.L_1263 - .L_1262)
.L_1262:
        /*008c*/ 	.word	0x00000000
        /*0090*/ 	.short	0x0008
        /*0092*/ 	.short	0x0034
        /*0094*/ 	.byte	0x00, 0xf0, 0x11, 0x00


	//----- nvinfo : EIATTR_KPARAM_INFO
	.align		4
.L_1263:
        /*0098*/ 	.byte	0x04, 0x17
        /*009a*/ 	.short	(.L_1265 - .L_1264)
.L_1264:
        /*009c*/ 	.word	0x00000000
        /*00a0*/ 	.short	0x0007
        /*00a2*/ 	.short	0x0030
        /*00a4*/ 	.byte	0x00, 0xf0, 0x11, 0x00


	//----- nvinfo : EIATTR_KPARAM_INFO
	.align		4
.L_1265:
        /*00a8*/ 	.byte	0x04, 0x17
        /*00aa*/ 	.short	(.L_1267 - .L_1266)
.L_1266:
        /*00ac*/ 	.word	0x00000000
        /*00b0*/ 	.short	0x0006
        /*00b2*/ 	.short	0x002c
        /*00b4*/ 	.byte	0x00, 0xf0, 0x11, 0x00


	//----- nvinfo : EIATTR_KPARAM_INFO
	.align		4
.L_1267:
        /*00b8*/ 	.byte	0x04, 0x17
        /*00ba*/ 	.short	(.L_1269 - .L_1268)
.L_1268:
        /*00bc*/ 	.word	0x00000000
        /*00c0*/ 	.short	0x0005
        /*00c2*/ 	.short	0x0028
        /*00c4*/ 	.byte	0x00, 0xf0, 0x11, 0x00


	//----- nvinfo : EIATTR_KPARAM_INFO
	.align		4
.L_1269:
        /*00c8*/ 	.byte	0x04, 0x17
        /*00ca*/ 	.short	(.L_1271 - .L_1270)
.L_1270:
        /*00cc*/ 	.word	0x00000000
        /*00d0*/ 	.short	0x0004
        /*00d2*/ 	.short	0x0020
        /*00d4*/ 	.byte	0x00, 0xf0, 0x21, 0x00


	//----- nvinfo : EIATTR_KPARAM_INFO
	.align		4
.L_1271:
        /*00d8*/ 	.byte	0x04, 0x17
        /*00da*/ 	.short	(.L_1273 - .L_1272)
.L_1272:
        /*00dc*/ 	.word	0x00000000
        /*00e0*/ 	.short	0x0003
        /*00e2*/ 	.short	0x0018
        /*00e4*/ 	.byte	0x00, 0xf0, 0x21, 0x00


	//----- nvinfo : EIATTR_KPARAM_INFO
	.align		4
.L_1273:
        /*00e8*/ 	.byte	0x04, 0x17
        /*00ea*/ 	.short	(.L_1275 - .L_1274)
.L_1274:
        /*00ec*/ 	.word	0x00000000
        /*00f0*/ 	.short	0x0002
        /*00f2*/ 	.short	0x0010
        /*00f4*/ 	.byte	0x00, 0xf0, 0x21, 0x00


	//----- nvinfo : EIATTR_KPARAM_INFO
	.align		4
.L_1275:
        /*00f8*/ 	.byte	0x04, 0x17
        /*00fa*/ 	.short	(.L_1277 - .L_1276)
.L_1276:
        /*00fc*/ 	.word	0x00000000
        /*0100*/ 	.short	0x0001
        /*0102*/ 	.short	0x0008
        /*0104*/ 	.byte	0x00, 0xf0, 0x21, 0x00


	//----- nvinfo : EIATTR_KPARAM_INFO
	.align		4
.L_1277:
        /*0108*/ 	.byte	0x04, 0x17
        /*010a*/ 	.short	(.L_1279 - .L_1278)
.L_1278:
        /*010c*/ 	.word	0x00000000
        /*0110*/ 	.short	0x0000
        /*0112*/ 	.short	0x0000
        /*0114*/ 	.byte	0x00, 0xf0, 0x11, 0x00


	//----- nvinfo : EIATTR_SPARSE_MMA_MASK
	.align		4
.L_1279:
        /*0118*/ 	.byte	0x03, 0x50
        /*011a*/ 	.short	0x0000


	//----- nvinfo : EIATTR_MAXREG_COUNT
	.align		4
        /*011c*/ 	.byte	0x03, 0x1b
        /*011e*/ 	.short	0x00ff


	//----- nvinfo : EIATTR_MERCURY_ISA_VERSION
	.align		4
        /*0120*/ 	.byte	0x03, 0x5f
        /*0122*/ 	.short	0x0101


	//----- nvinfo : EIATTR_EXIT_INSTR_OFFSETS
	.align		4
        /*0124*/ 	.byte	0x04, 0x1c
        /*0126*/ 	.short	(.L_1281 - .L_1280)


	//   ....[0]....
.L_1280:
        /*0128*/ 	.word	0x000000a0


	//   ....[1]....
        /*012c*/ 	.word	0x00001fc0


	//   ....[2]....
        /*0130*/ 	.word	0x00003a60


	//----- nvinfo : EIATTR_CRS_STACK_SIZE
	.align		4
.L_1281:
        /*0134*/ 	.byte	0x04, 0x1e
        /*0136*/ 	.short	(.L_1283 - .L_1282)
.L_1282:
        /*0138*/ 	.word	0x00000000


	//----- nvinfo : EIATTR_CBANK_PARAM_SIZE
	.align		4
.L_1283:
        /*013c*/ 	.byte	0x03, 0x19
        /*013e*/ 	.short	0x0056


	//----- nvinfo : EIATTR_PARAM_CBANK
	.align		4
        /*0140*/ 	.byte	0x04, 0x0a
        /*0142*/ 	.short	(.L_1285 - .L_1284)
	.align		4
.L_1284:
        /*0144*/ 	.word	index@(.nv.constant0._ZN2at6native49_GLOBAL__N__3489678a_16_AveragePool2d_cu_fb80407630avg_pool2d_out_cuda_frame_nhwcIddEEviPKT_llliiiiiiiiPS3_ibb)
        /*0148*/ 	.short	0x0210
        /*014a*/ 	.short	0x0056


	//----- nvinfo : EIATTR_SW_WAR
	.align		4
.L_1285:
        /*014c*/ 	.byte	0x04, 0x36
        /*014e*/ 	.short	(.L_1287 - .L_1286)
.L_1286:
        /*0150*/ 	.word	0x00000008
.L_1287:


//--------------------- .nv.callgraph             --------------------------
	.section	.nv.callgraph,"",@"SHT_CUDA_CALLGRAPH"
	.align	4
	.sectionentsize	8
	.align		4
        /*0000*/ 	.word	0x00000000
	.align		4
        /*0004*/ 	.word	0xffffffff
	.align		4
        /*0008*/ 	.word	0x00000000
	.align		4
        /*000c*/ 	.word	0xfffffffe
	.align		4
        /*0010*/ 	.word	0x00000000
	.align		4
        /*0014*/ 	.word	0xfffffffd
	.align		4
        /*0018*/ 	.word	0x00000000
	.align		4
        /*001c*/ 	.word	0xfffffffc


//--------------------- .nv.constant4             --------------------------
	.section	.nv.constant4,"a",@progbits
	.align	8
	.align		8
.nv.constant4:
        /*0000*/ 	.dword	_ZN47_INTERNAL_3489678a_16_AveragePool2d_cu_fb8040764cuda3std3__45__cpo5beginE
	.align		8
        /*0008*/ 	.dword	_ZN47_INTERNAL_3489678a_16_AveragePool2d_cu_fb8040764cuda3std3__45__cpo3endE
	.align		8
        /*0010*/ 	.dword	_ZN47_INTERNAL_3489678a_16_AveragePool2d_cu_fb8040764cuda3std3__45__cpo6cbeginE
	.align		8
        /*0018*/ 	.dword	_ZN47_INTERNAL_3489678a_16_AveragePool2d_cu_fb8040764cuda3std3__45__cpo4cendE
	.align		8
        /*0020*/ 	.dword	_ZN47_INTERNAL_3489678a_16_AveragePool2d_cu_fb8040764cuda3std3__45__cpo6rbeginE
	.align		8
        /*0028*/ 	.dword	_ZN47_INTERNAL_3489678a_16_AveragePool2d_cu_fb8040764cuda3std3__45__cpo4rendE
	.align		8
        /*0030*/ 	.dword	_ZN47_INTERNAL_3489678a_16_AveragePool2d_cu_fb8040764cuda3std3__45__cpo7crbeginE
	.align		8
        /*0038*/ 	.dword	_ZN47_INTERNAL_3489678a_16_AveragePool2d_cu_fb8040764cuda3std3__45__cpo5crendE
	.align		8
        /*0040*/ 	.dword	_ZN47_INTERNAL_3489678a_16_AveragePool2d_cu_fb8040764cuda3std3__449_GLOBAL__N__3489678a_16_AveragePool2d_cu_fb8040766ignoreE
	.align		8
        /*0048*/ 	.dword	_ZN47_INTERNAL_3489678a_16_AveragePool2d_cu_fb8040764cuda3std3__419piecewise_constructE
	.align		8
        /*0050*/ 	.dword	_ZN47_INTERNAL_3489678a_16_AveragePool2d_cu_fb8040764cuda3std3__48in_placeE
	.align		8
        /*0058*/ 	.dword	_ZN47_INTERNAL_3489678a_16_AveragePool2d_cu_fb8040764cuda3std3__420unreachable_sentinelE
	.align		8
        /*0060*/ 	.dword	_ZN47_INTERNAL_3489678a_16_AveragePool2d_cu_fb8040764cuda3std6ranges3__45__cpo4swapE
	.align		8
        /*0068*/ 	.dword	_ZN47_INTERNAL_3489678a_16_AveragePool2d_cu_fb8040764cuda3std6ranges3__45__cpo9iter_moveE
	.align		8
        /*0070*/ 	.dword	_ZN47_INTERNAL_3489678a_16_AveragePool2d_cu_fb8040764cuda3std6ranges3__45__cpo5beginE
	.align		8
        /*0078*/ 	.dword	_ZN47_INTERNAL_3489678a_16_AveragePool2d_cu_fb8040764cuda3std6ranges3__45__cpo3endE
	.align		8
        /*0080*/ 	.dword	_ZN47_INTERNAL_3489678a_16_AveragePool2d_cu_fb8040764cuda3std6ranges3__45__cpo6cbeginE
	.align		8
        /*0088*/ 	.dword	_ZN47_INTERNAL_3489678a_16_AveragePool2d_cu_fb8040764cuda3std6ranges3__45__cpo4cendE
	.align		8
        /*0090*/ 	.dword	_ZN47_INTERNAL_3489678a_16_AveragePool2d_cu_fb8040764cuda3std6ranges3__45__cpo7advanceE
	.align		8
        /*0098*/ 	.dword	_ZN47_INTERNAL_3489678a_16_AveragePool2d_cu_fb8040764cuda3std6ranges3__45__cpo9iter_swapE
	.align		8
        /*00a0*/ 	.dword	_ZN47_INTERNAL_3489678a_16_AveragePool2d_cu_fb8040764cuda3std6ranges3__45__cpo4nextE
	.align		8
        /*00a8*/ 	.dword	_ZN47_INTERNAL_3489678a_16_AveragePool2d_cu_fb8040764cuda3std6ranges3__45__cpo4prevE
	.align		8
        /*00b0*/ 	.dword	_ZN47_INTERNAL_3489678a_16_AveragePool2d_cu_fb8040764cuda3std6ranges3__45__cpo4dataE
	.align		8
        /*00b8*/ 	.dword	_ZN47_INTERNAL_3489678a_16_AveragePool2d_cu_fb8040764cuda3std6ranges3__45__cpo5cdataE
	.align		8
        /*00c0*/ 	.dword	_ZN47_INTERNAL_3489678a_16_AveragePool2d_cu_fb8040764cuda3std6ranges3__45__cpo4sizeE
	.align		8
        /*00c8*/ 	.dword	_ZN47_INTERNAL_3489678a_16_AveragePool2d_cu_fb8040764cuda3std6ranges3__45__cpo5ssizeE
	.align		8
        /*00d0*/ 	.dword	_ZN47_INTERNAL_3489678a_16_AveragePool2d_cu_fb8040764cuda3std6ranges3__45__cpo8distanceE
	.align		8
        /*00d8*/ 	.dword	_ZN47_INTERNAL_3489678a_16_AveragePool2d_cu_fb8040766thrust23THRUST_300001_SM_900_NS6system6detail10sequential3seqE


//--------------------- .text._ZN2at6native49_GLOBAL__N__3489678a_16_AveragePool2d_cu_fb80407634avg_pool2d_backward_out_cuda_frameIN3c108BFloat16EflEEvT1_PKT_llllliiiiiiPS6_ibb --------------------------
	.section	.text._ZN2at6native49_GLOBAL__N__3489678a_16_AveragePool2d_cu_fb80407634avg_pool2d_backward_out_cuda_frameIN3c108BFloat16EflEEvT1_PKT_llllliiiiiiPS6_ibb,"ax",@progbits
	.align	128
.text._ZN2at6native49_GLOBAL__N__3489678a_16_AveragePool2d_cu_fb80407634avg_pool2d_backward_out_cuda_frameIN3c108BFloat16EflEEvT1_PKT_llllliiiiiiPS6_ibb:
        .type           _ZN2at6native49_GLOBAL__N__3489678a_16_AveragePool2d_cu_fb80407634avg_pool2d_backward_out_cuda_frameIN3c108BFloat16EflEEvT1_PKT_llllliiiiiiPS6_ibb,@function
        .size           _ZN2at6native49_GLOBAL__N__3489678a_16_AveragePool2d_cu_fb80407634avg_pool2d_backward_out_cuda_frameIN3c108BFloat16EflEEvT1_PKT_llllliiiiiiPS6_ibb,(.L_x_1808 - _ZN2at6native49_GLOBAL__N__3489678a_16_AveragePool2d_cu_fb80407634avg_pool2d_backward_out_cuda_frameIN3c108BFloat16EflEEvT1_PKT_llllliiiiiiPS6_ibb)
        .other          _ZN2at6native49_GLOBAL__N__3489678a_16_AveragePool2d_cu_fb80407634avg_pool2d_backward_out_cuda_frameIN3c108BFloat16EflEEvT1_PKT_llllliiiiiiPS6_ibb,@"STO_CUDA_ENTRY STV_DEFAULT"
_ZN2at6native49_GLOBAL__N__3489678a_16_AveragePool2d_cu_fb80407634avg_pool2d_backward_out_cuda_frameIN3c108BFloat16EflEEvT1_PKT_llllliiiiiiPS6_ibb:
[----:B------:R-:W-:Y:S01]  /*0000*/  LDC R1, c[0x0][0x28] ;  /* 0x00000a00ff017b82 */ /* 0x000fe20000000800 */
[----:B------:R-:W0:Y:S01]  /*0010*/  S2R R2, SR_TID.X ;  /* 0x0000000000027919 */ /* 0x000e220000002100 */
[----:B------:R-:W-:-:S06]  /*0020*/  ULDC UR6, c[0x0][0x0] ;  /* 0x0000000000067ab9 */ /* 0x000fcc0000000800 */
[----:B------:R-:W0:Y:S01]  /*0030*/  S2UR UR4, SR_CTAID.X ;  /* 0x00000000000479c3 */ /* 0x000e220000002500 */
[----:B------:R-:W-:-:S07]  /*0040*/  IMAD.MOV.U32 R3, RZ, RZ, RZ ;  /* 0x000000ffff037224 */ /* 0x000fce00078e00ff */
[----:B------:R-:W0:Y:S02]  /*0050*/  LDC R5, c[0x0][RZ] ;  /* 0x00000000ff057b82 */ /* 0x000e240000000800 */
[----:B0-----:R-:W-:Y:S01]  /*0060*/  IMAD.WIDE.U32 R2, R5, UR4, R2 ;  /* 0x0000000405027c25 */ /* 0x001fe2000f8e0002 */
[----:B------:R-:W-:Y:S02]  /*0070*/  ULDC.64 UR4, c[0x0][0x210] ;  /* 0x0000840000047ab9 */ /* 0x000fe40000000a00 */
[----:B------:R-:W-:-:S04]  /*0080*/  ISETP.GE.U32.AND P0, PT, R2, UR4, PT ;  /* 0x0000000402007c0c */ /* 0x000fc8000bf06070 */
[----:B------:R-:W-:-:S13]  /*0090*/  ISETP.GE.AND.EX P0, PT, R3, UR5, PT, P0 ;  /* 0x0000000503007c0c */ /* 0x000fda000bf06300 */
[----:B------:R-:W-:Y:S05]  /*00a0*/  @P0 EXIT ;  /* 0x000000000000094d */ /* 0x000fea0003800000 */
[----:B------:R-:W-:Y:S01]  /*00b0*/  ULDC UR4, c[0x0][0x268] ;  /* 0x00009a0000047ab9 */ /* 0x000fe20000000800 */
[----:B------:R-:W-:Y:S01]  /*00c0*/  ULDC.64 UR8, c[0x0][0x258] ;  /* 0x0000960000087ab9 */ /* 0x000fe20000000a00 */
[----:B------:R-:W-:Y:S01]  /*00d0*/  I2FP.F32.S32 R4, UR4 ;  /* 0x0000000400047c45 */ /* 0x000fe20008201400 */
[----:B------:R-:W-:Y:S01]  /*00e0*/  ULDC UR4, c[0x0][0x228] ;  /* 0x00008a0000047ab9 */ /* 0x000fe20000000800 */
[----:B------:R-:W-:Y:S01]  /*00f0*/  IMAD.MOV.U32 R0, RZ, RZ, R2 ;  /* 0x000000ffff007224 */ /* 0x000fe200078e0002 */
[----:B------:R-:W-:Y:S01]  /*0100*/  UIADD3 UR4, UR4, UR8, URZ ;  /* 0x0000000804047290 */ /* 0x000fe2000fffe03f */
[----:B------:R-:W-:Y:S02]  /*0110*/  ULDC UR5, c[0x0][0x230] ;  /* 0x00008c0000057ab9 */ /* 0x000fe40000000800 */
[----:B------:R-:W0:Y:S01]  /*0120*/  F2F.BF16.F32 R4, R4 ;  /* 0x0000000400047304 */ /* 0x000e220000202000 */
[----:B------:R-:W-:Y:S01]  /*0130*/  ULDC UR8, c[0x0][0xc] ;  /* 0x0000030000087ab9 */ /* 0x000fe20000000800 */
[----:B------:R-:W-:-:S02]  /*0140*/  UIADD3 UR5, UR5, UR9, URZ ;  /* 0x0000000905057290 */ /* 0x000fc4000fffe03f */
[----:B------:R-:W-:Y:S01]  /*0150*/  UIMAD UR6, UR6, UR8, URZ ;  /* 0x00000008060672a4 */ /* 0x000fe2000f8e023f */
[----:B------:R-:W-:Y:S01]  /*0160*/  ULDC.64 UR10, c[0x0][0x208] ;  /* 0x00008200000a7ab9 */ /* 0x000fe20000000a00 */
[----:B0-----:R-:W-:-:S13]  /*0170*/  R2UR UR7, R4 ;  /* 0x00000000040772ca */ /* 0x001fda00000e0000 */
[----:B------:R-:W-:-:S12]  /*0180*/  USHF.L.U32 UR7, UR7, 0x10, URZ ;  /* 0x0000001007077899 */ /* 0x000fd8000800063f */
.L_x_56:
[----:B------:R-:W-:Y:S01]  /*0190*/  ULDC UR8, c[0x0][0x234] ;  /* 0x00008d0000087ab9 */ /* 0x000fe20000000800 */
[----:B------:R-:W-:Y:S01]  /*01a0*/  BSSY B0, `(.L_x_0) ;  /* 0x0000027000007945 */ /* 0x000fe20003800000 */
[----:B------:R-:W-:-:S04]  /*01b0*/  LOP3.LUT R2, R3, UR8, RZ, 0xfc, !PT ;  /* 0x0000000803027c12 */ /* 0x000fc8000f8efcff */
[----:B------:R-:W-:-:S13]  /*01c0*/  ISETP.NE.U32.AND P0, PT, R2, RZ, PT ;  /* 0x000000ff0200720c */ /* 0x000fda0003f05070 */
[----:B------:R-:W-:Y:S05]  /*01d0*/  @!P0 BRA `(.L_x_1) ;  /* 0x0000000000348947 */ /* 0x000fea0003800000 */
[----:B------:R-:W-:Y:S01]  /*01e0*/  ULDC.64 UR8, c[0x0][0x230] ;  /* 0x00008c0000087ab9 */ /* 0x000fe20000000a00 */
[----:B------:R-:W-:Y:S01]  /*01f0*/  IMAD.MOV.U32 R12, RZ, RZ, R0 ;  /* 0x000000ffff0c7224 */ /* 0x000fe200078e0000 */
[----:B------:R-:W-:Y:S01]  /*0200*/  MOV R11, UR8 ;  /* 0x00000008000b7c02 */ /* 0x000fe20008000f00 */
[----:B------:R-:W-:Y:S01]  /*0210*/  IMAD.U32 R10, RZ, RZ, UR9 ;  /* 0x00000009ff0a7e24 */ /* 0x000fe2000f8e00ff */
[----:B------:R-:W-:Y:S01]  /*0220*/  MOV R2, 0x250 ;  /* 0x0000025000027802 */ /* 0x000fe20000000f00 */
[----:B------:R-:W-:-:S07]  /*0230*/  IMAD.MOV.U32 R13, RZ, RZ, R3 ;  /* 0x000000ffff0d7224 */ /* 0x000fce00078e0003 */
[----:B------:R-:W-:Y:S05]  /*0240*/  CALL.REL.NOINC `($__internal_0_$__cuda_sm20_div_s64) ;  /* 0x0000003800d07944 */ /* 0x000fea0003c00000 */
[----:B------:R-:W-:Y:S01]  /*0250*/  IMAD.MOV R5, RZ, RZ, -R10 ;  /* 0x000000ffff057224 */ /* 0x000fe200078e0a0a */
[----:B------:R-:W-:Y:S01]  /*0260*/  ULDC UR8, c[0x0][0x230] ;  /* 0x00008c0000087ab9 */ /* 0x000fe20000000800 */
[----:B------:R-:W-:Y:S02]  /*0270*/  MOV R4, R10 ;  /* 0x0000000a00047202 */ /* 0x000fe40000000f00 */
[----:B------:R-:W-:Y:S02]  /*0280*/  IMAD R6, R5, UR8, R0 ;  /* 0x0000000805067c24 */ /* 0x000fe4000f8e0200 */
[----:B------:R-:W-:Y:S01]  /*0290*/  IMAD.MOV.U32 R5, RZ, RZ, R11 ;  /* 0x000000ffff057224 */ /* 0x000fe200078e000b */
[----:B------:R-:W-:Y:S06]  /*02a0*/  BRA `(.L_x_2) ;  /* 0x0000000000587947 */ /* 0x000fec0003800000 */
.L_x_1:
[----:B------:R-:W-:Y:S02]  /*02b0*/  ULDC UR8, c[0x0][0x230] ;  /* 0x00008c0000087ab9 */ /* 0x000fe40000000800 */
[----:B------:R-:W0:Y:S01]  /*02c0*/  I2F.U32.RP R2, UR8 ;  /* 0x0000000800027d06 */ /* 0x000e220008209000 */
[----:B------:R-:W-:-:S07]  /*02d0*/  ISETP.NE.U32.AND P2, PT, RZ, UR8, PT ;  /* 0x00000008ff007c0c */ /* 0x000fce000bf45070 */
[----:B0-----:R-:W0:Y:S02]  /*02e0*/  MUFU.RCP R2, R2 ;  /* 0x0000000200027308 */ /* 0x001e240000001000 */
[----:B0-----:R-:W-:-:S06]  /*02f0*/  VIADD R4, R2, 0xffffffe ;  /* 0x0ffffffe02047836 */ /* 0x001fcc0000000000 */
[----:B------:R0:W1:Y:S02]  /*0300*/  F2I.FTZ.U32.TRUNC.NTZ R5, R4 ;  /* 0x0000000400057305 */ /* 0x000064000021f000 */
[----:B0-----:R-:W-:Y:S01]  /*0310*/  HFMA2.MMA R4, -RZ, RZ, 0, 0 ;  /* 0x00000000ff047435 */ /* 0x001fe200000001ff */
[----:B-1----:R-:W-:-:S04]  /*0320*/  IMAD.MOV R7, RZ, RZ, -R5 ;  /* 0x000000ffff077224 */ /* 0x002fc800078e0a05 */
[----:B------:R-:W-:-:S05]  /*0330*/  IMAD R7, R7, UR8, RZ ;  /* 0x0000000807077c24 */ /* 0x000fca000f8e02ff */
[----:B------:R-:W-:-:S06]  /*0340*/  IMAD.HI.U32 R5, R5, R7, R4 ;  /* 0x0000000705057227 */ /* 0x000fcc00078e0004 */
[----:B------:R-:W-:-:S04]  /*0350*/  IMAD.HI.U32 R4, R5, R0, RZ ;  /* 0x0000000005047227 */ /* 0x000fc800078e00ff */
[----:B------:R-:W-:-:S04]  /*0360*/  IMAD.MOV R5, RZ, RZ, -R4 ;  /* 0x000000ffff057224 */ /* 0x000fc800078e0a04 */
[----:B------:R-:W-:-:S05]  /*0370*/  IMAD R5, R5, UR8, R0 ;  /* 0x0000000805057c24 */ /* 0x000fca000f8e0200 */
[----:B------:R-:W-:-:S13]  /*0380*/  ISETP.GE.U32.AND P0, PT, R5, UR8, PT ;  /* 0x0000000805007c0c */ /* 0x000fda000bf06070 */
[----:B------:R-:W-:Y:S02]  /*0390*/  @P0 VIADD R5, R5, -UR8 ;  /* 0x8000000805050c36 */ /* 0x000fe40008000000 */
[----:B------:R-:W-:-:S03]  /*03a0*/  @P0 VIADD R4, R4, 0x1 ;  /* 0x0000000104040836 */ /* 0x000fc60000000000 */
[----:B------:R-:W-:-:S13]  /*03b0*/  ISETP.GE.U32.AND P1, PT, R5, UR8, PT ;  /* 0x0000000805007c0c */ /* 0x000fda000bf26070 */
[----:B------:R-:W-:Y:S02]  /*03c0*/  @P1 IADD3 R4, R4, 0x1, RZ ;  /* 0x0000000104041810 */ /* 0x000fe40007ffe0ff */
[----:B------:R-:W-:-:S05]  /*03d0*/  @!P2 LOP3.LUT R4, RZ, UR8, RZ, 0x33, !PT ;  /* 0x00000008ff04ac12 */ /* 0x000fca000f8e33ff */
[----:B------:R-:W-:-:S04]  /*03e0*/  IMAD.MOV R5, RZ, RZ, -R4 ;  /* 0x000000ffff057224 */ /* 0x000fc800078e0a04 */
[----:B------:R-:W-:Y:S02]  /*03f0*/  IMAD R6, R5, UR8, R0 ;  /* 0x0000000805067c24 */ /* 0x000fe4000f8e0200 */
[----:B------:R-:W-:-:S07]  /*0400*/  IMAD.MOV.U32 R5, RZ, RZ, RZ ;  /* 0x000000ffff057224 */ /* 0x000fce00078e00ff */
.L_x_2:
[----:B------:R-:W-:Y:S05]  /*0410*/  BSYNC B0 ;  /* 0x0000000000007941 */ /* 0x000fea0003800000 */
.L_x_0:
[----:B------:R-:W-:Y:S01]  /*0420*/  ULDC UR8, c[0x0][0x22c] ;  /* 0x00008b0000087ab9 */ /* 0x000fe20000000800 */
[----:B------:R-:W-:Y:S01]  /*0430*/  BSSY B0, `(.L_x_3) ;  /* 0x000002a000007945 */ /* 0x000fe20003800000 */
[----:B------:R-:W-:Y:S01]  /*0440*/  LOP3.LUT R2, R5, UR8, RZ, 0xfc, !PT ;  /* 0x0000000805027c12 */ /* 0x000fe2000f8efcff */
[----:B------:R-:W-:Y:S02]  /*0450*/  ULDC UR8, c[0x0][0x25c] ;  /* 0x0000970000087ab9 */ /* 0x000fe40000000800 */
[----:B------:R-:W-:Y:S01]  /*0460*/  VIADD R6, R6, UR8 ;  /* 0x0000000806067c36 */ /* 0x000fe20008000000 */
[----:B------:R-:W-:-:S13]  /*0470*/  ISETP.NE.U32.AND P0, PT, R2, RZ, PT ;  /* 0x000000ff0200720c */ /* 0x000fda0003f05070 */
[----:B------:R-:W-:Y:S05]  /*0480*/  @!P0 BRA `(.L_x_4) ;  /* 0x0000000000348947 */ /* 0x000fea0003800000 */
[----:B------:R-:W-:Y:S01]  /*0490*/  ULDC.64 UR8, c[0x0][0x228] ;  /* 0x00008a0000087ab9 */ /* 0x000fe20000000a00 */
[----:B------:R-:W-:Y:S01]  /*04a0*/  MOV R12, R4 ;  /* 0x00000004000c7202 */ /* 0x000fe20000000f00 */
[----:B------:R-:W-:Y:S01]  /*04b0*/  IMAD.U32 R11, RZ, RZ, UR8 ;  /* 0x00000008ff0b7e24 */ /* 0x000fe2000f8e00ff */
[----:B------:R-:W-:Y:S01]  /*04c0*/  MOV R2, 0x500 ;  /* 0x0000050000027802 */ /* 0x000fe20000000f00 */
[----:B------:R-:W-:Y:S02]  /*04d0*/  IMAD.U32 R10, RZ, RZ, UR9 ;  /* 0x00000009ff0a7e24 */ /* 0x000fe4000f8e00ff */
[----:B------:R-:W-:-:S07]  /*04e0*/  IMAD.MOV.U32 R13, RZ, RZ, R5 ;  /* 0x000000ffff0d7224 */ /* 0x000fce00078e0005 */
[----:B------:R-:W-:Y:S05]  /*04f0*/  CALL.REL.NOINC `($__internal_0_$__cuda_sm20_div_s64) ;  /* 0x0000003800247944 */ /* 0x000fea0003c00000 */
[----:B------:R-:W-:Y:S01]  /*0500*/  IADD3 R7, -R10, RZ, RZ ;  /* 0x000000ff0a077210 */ /* 0x000fe20007ffe1ff */
[----:B------:R-:W-:Y:S01]  /*0510*/  ULDC UR8, c[0x0][0x228] ;  /* 0x00008a0000087ab9 */ /* 0x000fe20000000800 */
[----:B------:R-:W-:-:S03]  /*0520*/  IMAD.MOV.U32 R5, RZ, RZ, R11 ;  /* 0x000000ffff057224 */ /* 0x000fc600078e000b */
[----:B------:R-:W-:Y:S02]  /*0530*/  IMAD R7, R7, UR8, R4 ;  /* 0x0000000807077c24 */ /* 0x000fe4000f8e0204 */
[----:B------:R-:W-:Y:S01]  /*0540*/  IMAD.MOV.U32 R4, RZ, RZ, R10 ;  /* 0x000000ffff047224 */ /* 0x000fe200078e000a */
[----:B------:R-:W-:Y:S06]  /*0550*/  BRA `(.L_x_5) ;  /* 0x00000000005c7947 */ /* 0x000fec0003800000 */
.L_x_4:
[----:B------:R-:W-:Y:S02]  /*0560*/  ULDC UR8, c[0x0][0x228] ;  /* 0x00008a0000087ab9 */ /* 0x000fe40000000800 */
[----:B------:R-:W0:Y:S01]  /*0570*/  I2F.U32.RP R2, UR8 ;  /* 0x0000000800027d06 */ /* 0x000e220008209000 */
[----:B------:R-:W-:-:S07]  /*0580*/  ISETP.NE.U32.AND P2, PT, RZ, UR8, PT ;  /* 0x00000008ff007c0c */ /* 0x000fce000bf45070 */
[----:B0-----:R-:W0:Y:S02]  /*0590*/  MUFU.RCP R2, R2 ;  /* 0x0000000200027308 */ /* 0x001e240000001000 */
[----:B0-----:R-:W-:-:S06]  /*05a0*/  VIADD R8, R2, 0xffffffe ;  /* 0x0ffffffe02087836 */ /* 0x001fcc0000000000 */
[----:B------:R0:W1:Y:S02]  /*05b0*/  F2I.FTZ.U32.TRUNC.NTZ R9, R8 ;  /* 0x0000000800097305 */ /* 0x000064000021f000 */
[----:B0-----:R-:W-:Y:S01]  /*05c0*/  IMAD.MOV.U32 R8, RZ, RZ, RZ ;  /* 0x000000ffff087224 */ /* 0x001fe200078e00ff */
[----:B-1----:R-:W-:-:S05]  /*05d0*/  IADD3 R5, RZ, -R9, RZ ;  /* 0x80000009ff057210 */ /* 0x002fca0007ffe0ff */
[----:B------:R-:W-:-:S04]  /*05e0*/  IMAD R5, R5, UR8, RZ ;  /* 0x0000000805057c24 */ /* 0x000fc8000f8e02ff */
[----:B------:R-:W-:-:S06]  /*05f0*/  IMAD.HI.U32 R9, R9, R5, R8 ;  /* 0x0000000509097227 */ /* 0x000fcc00078e0008 */
[----:B------:R-:W-:-:S04]  /*0600*/  IMAD.HI.U32 R9, R9, R4, RZ ;  /* 0x0000000409097227 */ /* 0x000fc800078e00ff */
[----:B------:R-:W-:-:S04]  /*0610*/  IMAD.MOV R5, RZ, RZ, -R9 ;  /* 0x000000ffff057224 */ /* 0x000fc800078e0a09 */
[----:B------:R-:W-:-:S05]  /*0620*/  IMAD R5, R5, UR8, R4 ;  /* 0x0000000805057c24 */ /* 0x000fca000f8e0204 */
[----:B------:R-:W-:-:S13]  /*0630*/  ISETP.GE.U32.AND P0, PT, R5, UR8, PT ;  /* 0x0000000805007c0c */ /* 0x000fda000bf06070 */
[----:B------:R-:W-:Y:S01]  /*0640*/  @P0 VIADD R5, R5, -UR8 ;  /* 0x8000000805050c36 */ /* 0x000fe20008000000 */
[----:B------:R-:W-:-:S04]  /*0650*/  @P0 IADD3 R9, R9, 0x1, RZ ;  /* 0x0000000109090810 */ /* 0x000fc80007ffe0ff */
[----:B------:R-:W-:Y:S01]  /*0660*/  ISETP.GE.U32.AND P1, PT, R5, UR8, PT ;  /* 0x0000000805007c0c */ /* 0x000fe2000bf26070 */
[----:B------:R-:W-:-:S12]  /*0670*/  HFMA2.MMA R5, -RZ, RZ, 0, 0 ;  /* 0x00000000ff057435 */ /* 0x000fd800000001ff */
[----:B------:R-:W-:Y:S01]  /*0680*/  @P1 VIADD R9, R9, 0x1 ;  /* 0x0000000109091836 */ /* 0x000fe20000000000 */
[----:B------:R-:W-:-:S05]  /*0690*/  @!P2 LOP3.LUT R9, RZ, UR8, RZ, 0x33, !PT ;  /* 0x00000008ff09ac12 */ /* 0x000fca000f8e33ff */
[----:B------:R-:W-:-:S04]  /*06a0*/  IMAD.MOV R7, RZ, RZ, -R9 ;  /* 0x000000ffff077224 */ /* 0x000fc800078e0a09 */
[----:B------:R-:W-:Y:S02]  /*06b0*/  IMAD R7, R7, UR8, R4 ;  /* 0x0000000807077c24 */ /* 0x000fe4000f8e0204 */
[----:B------:R-:W-:-:S07]  /*06c0*/  IMAD.MOV.U32 R4, RZ, RZ, R9 ;  /* 0x000000ffff047224 */ /* 0x000fce00078e0009 */
.L_x_5:
[----:B------:R-:W-:Y:S05]  /*06d0*/  BSYNC B0 ;  /* 0x0000000000007941 */ /* 0x000fea0003800000 */
.L_x_3:
        /* <DEDUP_REMOVED lines=14> */
[----:B------:R-:W-:Y:S01]  /*07c0*/  ULDC UR8, c[0x0][0x220] ;  /* 0x0000880000087ab9 */ /* 0x000fe20000000800 */
[----:B------:R-:W-:Y:S01]  /*07d0*/  IMAD.MOV R2, RZ, RZ, -R10 ;  /* 0x000000ffff027224 */ /* 0x000fe200078e0a0a */
[----:B------:R-:W-:Y:S01]  /*07e0*/  MOV R8, R10 ;  /* 0x0000000a00087202 */ /* 0x000fe20000000f00 */
[----:B------:R-:W-:-:S04]  /*07f0*/  IMAD.U32 R17, RZ, RZ, UR8 ;  /* 0x00000008ff117e24 */ /* 0x000fc8000f8e00ff */
[----:B------:R-:W-:Y:S01]  /*0800*/  IMAD R10, R2, R17, R4 ;  /* 0x00000011020a7224 */ /* 0x000fe200078e0204 */
[----:B------:R-:W-:Y:S06]  /*0810*/  BRA `(.L_x_8) ;  /* 0x0000000000587947 */ /* 0x000fec0003800000 */
.L_x_7:
[----:B------:R-:W-:Y:S02]  /*0820*/  ULDC UR8, c[0x0][0x220] ;  /* 0x0000880000087ab9 */ /* 0x000fe40000000800 */
[----:B------:R-:W-:-:S04]  /*0830*/  IMAD.U32 R17, RZ, RZ, UR8 ;  /* 0x00000008ff117e24 */ /* 0x000fc8000f8e00ff */
[----:B------:R-:W0:Y:S01]  /*0840*/  I2F.U32.RP R2, R17 ;  /* 0x0000001100027306 */ /* 0x000e220000209000 */
[----:B------:R-:W-:-:S07]  /*0850*/  ISETP.NE.U32.AND P2, PT, R17, RZ, PT ;  /* 0x000000ff1100720c */ /* 0x000fce0003f45070 */
[----:B0-----:R-:W0:Y:S02]  /*0860*/  MUFU.RCP R2, R2 ;  /* 0x0000000200027308 */ /* 0x001e240000001000 */
[----:B0-----:R-:W-:-:S06]  /*0870*/  VIADD R8, R2, 0xffffffe ;  /* 0x0ffffffe02087836 */ /* 0x001fcc0000000000 */
[----:B------:R0:W1:Y:S02]  /*0880*/  F2I.FTZ.U32.TRUNC.NTZ R9, R8 ;  /* 0x0000000800097305 */ /* 0x000064000021f000 */
[----:B0-----:R-:W-:Y:S01]  /*0890*/  HFMA2.MMA R8, -RZ, RZ, 0, 0 ;  /* 0x00000000ff087435 */ /* 0x001fe200000001ff */
[----:B-1----:R-:W-:-:S04]  /*08a0*/  IMAD R5, R9, R17, RZ ;  /* 0x0000001109057224 */ /* 0x002fc800078e02ff */
[----:B------:R-:W-:-:S05]  /*08b0*/  IMAD.MOV R5, RZ, RZ, -R5 ;  /* 0x000000ffff057224 */ /* 0x000fca00078e0a05 */
[----:B------:R-:W-:-:S06]  /*08c0*/  IMAD.HI.U32 R9, R9, R5, R8 ;  /* 0x0000000509097227 */ /* 0x000fcc00078e0008 */
[----:B------:R-:W-:-:S04]  /*08d0*/  IMAD.HI.U32 R8, R9, R4, RZ ;  /* 0x0000000409087227 */ /* 0x000fc800078e00ff */
[----:B------:R-:W-:-:S04]  /*08e0*/  IMAD.MOV R10, RZ, RZ, -R8 ;  /* 0x000000ffff0a7224 */ /* 0x000fc800078e0a08 */
[----:B------:R-:W-:-:S05]  /*08f0*/  IMAD R10, R17, R10, R4 ;  /* 0x0000000a110a7224 */ /* 0x000fca00078e0204 */
[----:B------:R-:W-:-:S13]  /*0900*/  ISETP.GE.U32.AND P0, PT, R10, R17, PT ;  /* 0x000000110a00720c */ /* 0x000fda0003f06070 */
[----:B------:R-:W-:Y:S02]  /*0910*/  @P0 IMAD.IADD R10, R10, 0x1, -R17 ;  /* 0x000000010a0a0824 */ /* 0x000fe400078e0a11 */
[----:B------:R-:W-:-:S03]  /*0920*/  @P0 VIADD R8, R8, 0x1 ;  /* 0x0000000108080836 */ /* 0x000fc60000000000 */
[----:B------:R-:W-:-:S13]  /*0930*/  ISETP.GE.U32.AND P1, PT, R10, R17, PT ;  /* 0x000000110a00720c */ /* 0x000fda0003f26070 */
[----:B------:R-:W-:Y:S02]  /*0940*/  @P1 IADD3 R8, R8, 0x1, RZ ;  /* 0x0000000108081810 */ /* 0x000fe40007ffe0ff */
[----:B------:R-:W-:-:S05]  /*0950*/  @!P2 LOP3.LUT R8, RZ, R17, RZ, 0x33, !PT ;  /* 0x00000011ff08a212 */ /* 0x000fca00078e33ff */
[----:B------:R-:W-:-:S04]  /*0960*/  IMAD.MOV R10, RZ, RZ, -R8 ;  /* 0x000000ffff0a7224 */ /* 0x000fc800078e0a08 */
[----:B------:R-:W-:-:S07]  /*0970*/  IMAD R10, R17, R10, R4 ;  /* 0x0000000a110a7224 */ /* 0x000fce00078e0204 */
.L_x_8:
[----:B------:R-:W-:Y:S05]  /*0980*/  BSYNC B0 ;  /* 0x0000000000007941 */ /* 0x000fea0003800000 */
.L_x_6:
[----:B------:R-:W0:Y:S01]  /*0990*/  LDC R2, c[0x0][0x250] ;  /* 0x00009400ff027b82 */ /* 0x000e220000000800 */
[----:B------:R-:W-:Y:S01]  /*09a0*/  IABS R18, R6 ;  /* 0x0000000600127213 */ /* 0x000fe20000000000 */
[----:B------:R-:W-:Y:S06]  /*09b0*/  BSSY B0, `(.L_x_9) ;  /* 0x0000053000007945 */ /* 0x000fec0003800000 */
[----:B------:R-:W1:Y:S01]  /*09c0*/  LDC R13, c[0x0][0x254] ;  /* 0x00009500ff0d7b82 */ /* 0x000e620000000800 */
[----:B0-----:R-:W-:-:S04]  /*09d0*/  IABS R12, R2 ;  /* 0x00000002000c7213 */ /* 0x001fc80000000000 */
[----:B------:R-:W0:Y:S01]  /*09e0*/  I2F.RP R9, R12 ;  /* 0x0000000c00097306 */ /* 0x000e220000209400 */
[----:B-1----:R-:W-:-:S07]  /*09f0*/  IABS R11, R13 ;  /* 0x0000000d000b7213 */ /* 0x002fce0000000000 */
[----:B------:R-:W1:Y:S08]  /*0a00*/  I2F.RP R16, R11 ;  /* 0x0000000b00107306 */ /* 0x000e700000209400 */
[----:B0-----:R-:W0:Y:S08]  /*0a10*/  MUFU.RCP R9, R9 ;  /* 0x0000000900097308 */ /* 0x001e300000001000 */
[----:B-1----:R-:W1:Y:S01]  /*0a20*/  MUFU.RCP R16, R16 ;  /* 0x0000001000107308 */ /* 0x002e620000001000 */
[----:B0-----:R-:W-:Y:S01]  /*0a30*/  VIADD R14, R9, 0xffffffe ;  /* 0x0ffffffe090e7836 */ /* 0x001fe20000000000 */
[----:B------:R-:W-:-:S06]  /*0a40*/  IABS R9, R7 ;  /* 0x0000000700097213 */ /* 0x000fcc0000000000 */
[----:B------:R0:W2:Y:S01]  /*0a50*/  F2I.FTZ.U32.TRUNC.NTZ R15, R14 ;  /* 0x0000000e000f7305 */ /* 0x0000a2000021f000 */
[----:B-1----:R-:W-:Y:S02]  /*0a60*/  VIADD R5, R16, 0xffffffe ;  /* 0x0ffffffe10057836 */ /* 0x002fe40000000000 */
[----:B0-----:R-:W-:-:S05]  /*0a70*/  IMAD.MOV.U32 R14, RZ, RZ, RZ ;  /* 0x000000ffff0e7224 */ /* 0x001fca00078e00ff */
[----:B------:R-:W0:Y:S01]  /*0a80*/  F2I.FTZ.U32.TRUNC.NTZ R5, R5 ;  /* 0x0000000500057305 */ /* 0x000e22000021f000 */
[----:B--2---:R-:W-:-:S05]  /*0a90*/  IADD3 R19, RZ, -R15, RZ ;  /* 0x8000000fff137210 */ /* 0x004fca0007ffe0ff */
[----:B------:R-:W-:-:S04]  /*0aa0*/  IMAD R19, R19, R12, RZ ;  /* 0x0000000c13137224 */ /* 0x000fc800078e02ff */
[----:B------:R-:W-:-:S04]  /*0ab0*/  IMAD.HI.U32 R4, R15, R19, R14 ;  /* 0x000000130f047227 */ /* 0x000fc800078e000e */
[----:B------:R-:W-:Y:S02]  /*0ac0*/  IMAD.MOV.U32 R15, RZ, RZ, R9 ;  /* 0x000000ffff0f7224 */ /* 0x000fe400078e0009 */
[----:B0-----:R-:W-:Y:S02]  /*0ad0*/  IMAD.MOV R16, RZ, RZ, -R5 ;  /* 0x000000ffff107224 */ /* 0x001fe400078e0a05 */
[----:B------:R-:W-:-:S04]  /*0ae0*/  IMAD.HI.U32 R14, R4, R15, RZ ;  /* 0x0000000f040e7227 */ /* 0x000fc800078e00ff */
[----:B------:R-:W-:Y:S01]  /*0af0*/  IMAD R9, R16, R11, RZ ;  /* 0x0000000b10097224 */ /* 0x000fe200078e02ff */
[----:B------:R-:W-:Y:S01]  /*0b00*/  IADD3 R4, -R14, RZ, RZ ;  /* 0x000000ff0e047210 */ /* 0x000fe20007ffe1ff */
[----:B------:R-:W-:-:S04]  /*0b10*/  IMAD.MOV.U32 R16, RZ, RZ, R18 ;  /* 0x000000ffff107224 */ /* 0x000fc800078e0012 */
[----:B------:R-:W-:Y:S02]  /*0b20*/  IMAD R15, R12, R4, R15 ;  /* 0x000000040c0f7224 */ /* 0x000fe400078e020f */
[----:B------:R-:W-:-:S03]  /*0b30*/  IMAD.MOV.U32 R4, RZ, RZ, RZ ;  /* 0x000000ffff047224 */ /* 0x000fc600078e00ff */
[----:B------:R-:W-:Y:S01]  /*0b40*/  ISETP.GT.U32.AND P1, PT, R12, R15, PT ;  /* 0x0000000f0c00720c */ /* 0x000fe20003f24070 */
[----:B------:R-:W-:Y:S02]  /*0b50*/  IMAD.HI.U32 R9, R5, R9, R4 ;  /* 0x0000000905097227 */ /* 0x000fe400078e0004 */
[----:B------:R-:W0:Y:S04]  /*0b60*/  LDC R5, c[0x0][0x238] ;  /* 0x00008e00ff057b82 */ /* 0x000e280000000800 */
[----:B------:R-:W-:-:S04]  /*0b70*/  IMAD.HI.U32 R9, R9, R16, RZ ;  /* 0x0000001009097227 */ /* 0x000fc800078e00ff */
[----:B------:R-:W-:Y:S02]  /*0b80*/  IMAD.MOV R4, RZ, RZ, -R9 ;  /* 0x000000ffff047224 */ /* 0x000fe400078e0a09 */
[----:B------:R-:W-:Y:S01]  /*0b90*/  @!P1 IADD3 R15, R15, -R12, RZ ;  /* 0x8000000c0f0f9210 */ /* 0x000fe20007ffe0ff */
[----:B------:R-:W-:Y:S01]  /*0ba0*/  @!P1 VIADD R14, R14, 0x1 ;  /* 0x000000010e0e9836 */ /* 0x000fe20000000000 */
[----:B------:R-:W-:Y:S01]  /*0bb0*/  ISETP.NE.AND P1, PT, R2, RZ, PT ;  /* 0x000000ff0200720c */ /* 0x000fe20003f25270 */
[----:B------:R-:W-:Y:S01]  /*0bc0*/  IMAD R4, R11, R4, R16 ;  /* 0x000000040b047224 */ /* 0x000fe200078e0210 */
[----:B------:R-:W-:Y:S01]  /*0bd0*/  ISETP.GE.U32.AND P0, PT, R15, R12, PT ;  /* 0x0000000c0f00720c */ /* 0x000fe20003f06070 */
[----:B------:R-:W1:Y:S01]  /*0be0*/  LDC R16, c[0x0][0x248] ;  /* 0x00009200ff107b82 */ /* 0x000e620000000800 */
[----:B------:R-:W-:Y:S02]  /*0bf0*/  LOP3.LUT R12, R7, R2, RZ, 0x3c, !PT ;  /* 0x00000002070c7212 */ /* 0x000fe400078e3cff */
[----:B------:R-:W-:-:S02]  /*0c00*/  ISETP.GT.U32.AND P3, PT, R11, R4, PT ;  /* 0x000000040b00720c */ /* 0x000fc40003f64070 */
[----:B------:R-:W-:Y:S02]  /*0c10*/  ISETP.GE.AND P2, PT, R12, RZ, PT ;  /* 0x000000ff0c00720c */ /* 0x000fe40003f46270 */
[----:B------:R-:W-:Y:S01]  /*0c20*/  SHF.R.S32.HI R12, RZ, 0x1f, R8 ;  /* 0x0000001fff0c7819 */ /* 0x000fe20000011408 */
[----:B------:R-:W2:Y:S04]  /*0c30*/  LDC R15, c[0x0][0x24c] ;  /* 0x00009300ff0f7b82 */ /* 0x000ea80000000800 */
[----:B------:R-:W-:Y:S01]  /*0c40*/  @P0 VIADD R14, R14, 0x1 ;  /* 0x000000010e0e0836 */ /* 0x000fe20000000000 */
[----:B------:R-:W-:-:S03]  /*0c50*/  ISETP.NE.AND P0, PT, R13, RZ, PT ;  /* 0x000000ff0d00720c */ /* 0x000fc60003f05270 */
[----:B------:R-:W-:Y:S02]  /*0c60*/  @!P3 IMAD.IADD R4, R4, 0x1, -R11 ;  /* 0x000000010404b824 */ /* 0x000fe400078e0a0b */
[----:B------:R-:W-:Y:S01]  /*0c70*/  @!P2 IADD3 R14, -R14, RZ, RZ ;  /* 0x000000ff0e0ea210 */ /* 0x000fe20007ffe1ff */
[----:B------:R-:W-:Y:S01]  /*0c80*/  @!P3 VIADD R9, R9, 0x1 ;  /* 0x000000010909b836 */ /* 0x000fe20000000000 */
[----:B------:R-:W-:Y:S02]  /*0c90*/  @!P1 LOP3.LUT R14, RZ, R2, RZ, 0x33, !PT ;  /* 0x00000002ff0e9212 */ /* 0x000fe400078e33ff */
[----:B------:R-:W-:Y:S02]  /*0ca0*/  ISETP.GE.U32.AND P4, PT, R4, R11, PT ;  /* 0x0000000b0400720c */ /* 0x000fe40003f86070 */
[----:B-1----:R-:W-:Y:S02]  /*0cb0*/  ISETP.GE.AND P5, PT, R7, R16, PT ;  /* 0x000000100700720c */ /* 0x002fe40003fa6270 */
[----:B------:R-:W-:-:S02]  /*0cc0*/  LOP3.LUT R4, R6, R13, RZ, 0x3c, !PT ;  /* 0x0000000d06047212 */ /* 0x000fc400078e3cff */
[----:B0-----:R-:W-:Y:S02]  /*0cd0*/  VIADDMNMX R2, R14, 0x1, R5, PT ;  /* 0x000000010e027846 */ /* 0x001fe40003800105 */
[----:B------:R-:W-:Y:S02]  /*0ce0*/  ISETP.GE.AND P2, PT, R4, RZ, PT ;  /* 0x000000ff0400720c */ /* 0x000fe40003f46270 */
[----:B------:R-:W-:Y:S02]  /*0cf0*/  CS2R R4, SRZ ;  /* 0x0000000000047805 */ /* 0x000fe4000001ff00 */
[----:B--2---:R-:W-:Y:S02]  /*0d00*/  ISETP.GE.AND P1, PT, R6, R15, PT ;  /* 0x0000000f0600720c */ /* 0x004fe40003f26270 */
[----:B------:R-:W-:Y:S01]  /*0d10*/  SHF.R.S32.HI R11, RZ, 0x1f, R10 ;  /* 0x0000001fff0b7819 */ /* 0x000fe2000001140a */
[----:B------:R-:W-:Y:S01]  /*0d20*/  @P4 VIADD R9, R9, 0x1 ;  /* 0x0000000109094836 */ /* 0x000fe20000000000 */
[----:B------:R-:W-:Y:S09]  /*0d30*/  @!P5 BRA `(.L_x_10) ;  /* 0x000000000068d947 */ /* 0x000ff20003800000 */
[----:B------:R-:W0:Y:S01]  /*0d40*/  LDC R20, c[0x0][0x250] ;  /* 0x00009400ff147b82 */ /* 0x000e220000000800 */
[----:B------:R-:W-:-:S05]  /*0d50*/  IMAD.IADD R7, R7, 0x1, -R16 ;  /* 0x0000000107077824 */ /* 0x000fca00078e0a10 */
[----:B------:R-:W-:Y:S02]  /*0d60*/  IABS R16, R7 ;  /* 0x0000000700107213 */ /* 0x000fe40000000000 */
[-C--:B0-----:R-:W-:Y:S02]  /*0d70*/  IABS R14, R20.reuse ;  /* 0x00000014000e7213 */ /* 0x081fe40000000000 */
[----:B------:R-:W-:Y:S02]  /*0d80*/  LOP3.LUT R7, R7, R20, RZ, 0x3c, !PT ;  /* 0x0000001407077212 */ /* 0x000fe400078e3cff */
[----:B------:R-:W0:Y:S02]  /*0d90*/  I2F.RP R5, R14 ;  /* 0x0000000e00057306 */ /* 0x000e240000209400 */
[----:B------:R-:W-:-:S06]  /*0da0*/  ISETP.GE.AND P4, PT, R7, RZ, PT ;  /* 0x000000ff0700720c */ /* 0x000fcc0003f86270 */
[----:B0-----:R-:W0:Y:S02]  /*0db0*/  MUFU.RCP R5, R5 ;  /* 0x0000000500057308 */ /* 0x001e240000001000 */
[----:B0-----:R-:W-:-:S06]  /*0dc0*/  VIADD R18, R5, 0xffffffe ;  /* 0x0ffffffe05127836 */ /* 0x001fcc0000000000 */
[----:B------:R0:W1:Y:S02]  /*0dd0*/  F2I.FTZ.U32.TRUNC.NTZ R19, R18 ;  /* 0x0000001200137305 */ /* 0x000064000021f000 */
[----:B0-----:R-:W-:Y:S01]  /*0de0*/  IMAD.MOV.U32 R18, RZ, RZ, RZ ;  /* 0x000000ffff127224 */ /* 0x001fe200078e00ff */
[----:B-1----:R-:W-:-:S05]  /*0df0*/  IADD3 R21, RZ, -R19, RZ ;  /* 0x80000013ff157210 */ /* 0x002fca0007ffe0ff */
[----:B------:R-:W-:-:S04]  /*0e00*/  IMAD R21, R21, R14, RZ ;  /* 0x0000000e15157224 */ /* 0x000fc800078e02ff */
[----:B------:R-:W-:-:S06]  /*0e10*/  IMAD.HI.U32 R19, R19, R21, R18 ;  /* 0x0000001513137227 */ /* 0x000fcc00078e0012 */
[----:B------:R-:W-:-:S04]  /*0e20*/  IMAD.HI.U32 R19, R19, R16, RZ ;  /* 0x0000001013137227 */ /* 0x000fc800078e00ff */
[----:B------:R-:W-:-:S04]  /*0e30*/  IMAD.MOV R5, RZ, RZ, -R19 ;  /* 0x000000ffff057224 */ /* 0x000fc800078e0a13 */
[----:B------:R-:W-:-:S05]  /*0e40*/  IMAD R5, R14, R5, R16 ;  /* 0x000000050e057224 */ /* 0x000fca00078e0210 */
[----:B------:R-:W-:-:S13]  /*0e50*/  ISETP.GT.U32.AND P5, PT, R14, R5, PT ;  /* 0x000000050e00720c */ /* 0x000fda0003fa4070 */
[-C--:B------:R-:W-:Y:S01]  /*0e60*/  @!P5 IADD3 R5, R5, -R14.reuse, RZ ;  /* 0x8000000e0505d210 */ /* 0x080fe20007ffe0ff */
[----:B------:R-:W-:Y:S01]  /*0e70*/  @!P5 VIADD R19, R19, 0x1 ;  /* 0x000000011313d836 */ /* 0x000fe20000000000 */
[----:B------:R-:W-:Y:S02]  /*0e80*/  ISETP.NE.AND P5, PT, R20, RZ, PT ;  /* 0x000000ff1400720c */ /* 0x000fe40003fa5270 */
[----:B------:R-:W-:-:S13]  /*0e90*/  ISETP.GE.U32.AND P3, PT, R5, R14, PT ;  /* 0x0000000e0500720c */ /* 0x000fda0003f66070 */
[----:B------:R-:W-:-:S04]  /*0ea0*/  @P3 VIADD R19, R19, 0x1 ;  /* 0x0000000113133836 */ /* 0x000fc80000000000 */
[----:B------:R-:W-:Y:S01]  /*0eb0*/  @!P4 IMAD.MOV R19, RZ, RZ, -R19 ;  /* 0x000000ffff13c224 */ /* 0x000fe200078e0a13 */
[----:B------:R-:W-:-:S04]  /*0ec0*/  @!P5 LOP3.LUT R19, RZ, R20, RZ, 0x33, !PT ;  /* 0x00000014ff13d212 */ /* 0x000fc800078e33ff */
[----:B------:R-:W-:-:S07]  /*0ed0*/  IADD3 R5, R19, 0x1, RZ ;  /* 0x0000000113057810 */ /* 0x000fce0007ffe0ff */
.L_x_10:
[----:B------:R-:W-:Y:S05]  /*0ee0*/  BSYNC B0 ;  /* 0x0000000000007941 */ /* 0x000fea0003800000 */
.L_x_9:
[----:B------:R-:W-:Y:S04]  /*0ef0*/  BSSY B0, `(.L_x_11) ;  /* 0x000001d000007945 */ /* 0x000fe80003800000 */
[----:B------:R-:W-:Y:S05]  /*0f00*/  @!P1 BRA `(.L_x_12) ;  /* 0x00000000006c9947 */ /* 0x000fea0003800000 */
[----:B------:R-:W0:Y:S01]  /*0f10*/  LDC R19, c[0x0][0x254] ;  /* 0x00009500ff137b82 */ /* 0x000e220000000800 */
[----:B------:R-:W-:Y:S01]  /*0f20*/  IMAD.IADD R4, R6, 0x1, -R15 ;  /* 0x0000000106047824 */ /* 0x000fe200078e0a0f */
[----:B------:R-:W-:-:S04]  /*0f30*/  MOV R6, RZ ;  /* 0x000000ff00067202 */ /* 0x000fc80000000f00 */
[----:B------:R-:W-:Y:S02]  /*0f40*/  IABS R18, R4 ;  /* 0x0000000400127213 */ /* 0x000fe40000000000 */
[-C--:B0-----:R-:W-:Y:S02]  /*0f50*/  IABS R16, R19.reuse ;  /* 0x0000001300107213 */ /* 0x081fe40000000000 */
[----:B------:R-:W-:Y:S02]  /*0f60*/  LOP3.LUT R4, R4, R19, RZ, 0x3c, !PT ;  /* 0x0000001304047212 */ /* 0x000fe400078e3cff */
[----:B------:R-:W0:Y:S02]  /*0f70*/  I2F.RP R14, R16 ;  /* 0x00000010000e7306 */ /* 0x000e240000209400 */
[----:B------:R-:W-:-:S06]  /*0f80*/  ISETP.GE.AND P4, PT, R4, RZ, PT ;  /* 0x000000ff0400720c */ /* 0x000fcc0003f86270 */
[----:B0-----:R-:W0:Y:S02]  /*0f90*/  MUFU.RCP R14, R14 ;  /* 0x0000000e000e7308 */ /* 0x001e240000001000 */
[----:B0-----:R-:W-:-:S06]  /*0fa0*/  VIADD R7, R14, 0xffffffe ;  /* 0x0ffffffe0e077836 */ /* 0x001fcc0000000000 */
[----:B------:R-:W0:Y:S02]  /*0fb0*/  F2I.FTZ.U32.TRUNC.NTZ R7, R7 ;  /* 0x0000000700077305 */ /* 0x000e24000021f000 */
[----:B0-----:R-:W-:-:S04]  /*0fc0*/  IMAD.MOV R21, RZ, RZ, -R7 ;  /* 0x000000ffff157224 */ /* 0x001fc800078e0a07 */
[----:B------:R-:W-:-:S04]  /*0fd0*/  IMAD R21, R21, R16, RZ ;  /* 0x0000001015157224 */ /* 0x000fc800078e02ff */
[----:B------:R-:W-:-:S04]  /*0fe0*/  IMAD.HI.U32 R6, R7, R21, R6 ;  /* 0x0000001507067227 */ /* 0x000fc800078e0006 */
[----:B------:R-:W-:-:S04]  /*0ff0*/  IMAD.MOV.U32 R21, RZ, RZ, R18 ;  /* 0x000000ffff157224 */ /* 0x000fc800078e0012 */
[----:B------:R-:W-:-:S04]  /*1000*/  IMAD.HI.U32 R6, R6, R21, RZ ;  /* 0x0000001506067227 */ /* 0x000fc800078e00ff */
[----:B------:R-:W-:-:S04]  /*1010*/  IMAD.MOV R14, RZ, RZ, -R6 ;  /* 0x000000ffff0e7224 */ /* 0x000fc800078e0a06 */
[----:B------:R-:W-:-:S05]  /*1020*/  IMAD R7, R16, R14, R21 ;  /* 0x0000000e10077224 */ /* 0x000fca00078e0215 */
[----:B------:R-:W-:-:S13]  /*1030*/  ISETP.GT.U32.AND P3, PT, R16, R7, PT ;  /* 0x000000071000720c */ /* 0x000fda0003f64070 */
[----:B------:R-:W-:Y:S01]  /*1040*/  @!P3 IMAD.IADD R7, R7, 0x1, -R16 ;  /* 0x000000010707b824 */ /* 0x000fe200078e0a10 */
[----:B------:R-:W-:Y:S02]  /*1050*/  @!P3 IADD3 R6, R6, 0x1, RZ ;  /* 0x000000010606b810 */ /* 0x000fe40007ffe0ff */
[----:B------:R-:W-:Y:S02]  /*1060*/  ISETP.NE.AND P3, PT, R19, RZ, PT ;  /* 0x000000ff1300720c */ /* 0x000fe40003f65270 */
[----:B------:R-:W-:-:S13]  /*1070*/  ISETP.GE.U32.AND P1, PT, R7, R16, PT ;  /* 0x000000100700720c */ /* 0x000fda0003f26070 */
[----:B------:R-:W-:-:S04]  /*1080*/  @P1 VIADD R6, R6, 0x1 ;  /* 0x0000000106061836 */ /* 0x000fc80000000000 */
[----:B------:R-:W-:Y:S01]  /*1090*/  @!P4 IMAD.MOV R6, RZ, RZ, -R6 ;  /* 0x000000ffff06c224 */ /* 0x000fe200078e0a06 */
[----:B------:R-:W-:-:S05]  /*10a0*/  @!P3 LOP3.LUT R6, RZ, R19, RZ, 0x33, !PT ;  /* 0x00000013ff06b212 */ /* 0x000fca00078e33ff */
[----:B------:R-:W-:-:S07]  /*10b0*/  VIADD R4, R6, 0x1 ;  /* 0x0000000106047836 */ /* 0x000fce0000000000 */
.L_x_12:
[----:B------:R-:W-:Y:S05]  /*10c0*/  BSYNC B0 ;  /* 0x0000000000007941 */ /* 0x000fea0003800000 */
.L_x_11:
[----:B------:R-:W-:Y:S01]  /*10d0*/  ISETP.GE.AND P1, PT, R5, R2, PT ;  /* 0x000000020500720c */ /* 0x000fe20003f26270 */
[----:B------:R-:W-:Y:S01]  /*10e0*/  IMAD R7, R12, R17, RZ ;  /* 0x000000110c077224 */ /* 0x000fe200078e02ff */
[----:B------:R-:W-:Y:S01]  /*10f0*/  MOV R14, R9 ;  /* 0x00000009000e7202 */ /* 0x000fe20000000f00 */
[----:B------:R-:W-:Y:S01]  /*1100*/  ULDC UR8, c[0x0][0x224] ;  /* 0x0000890000087ab9 */ /* 0x000fe20000000800 */
[C---:B------:R-:W-:Y:S01]  /*1110*/  IMAD.WIDE.U32 R16, R8.reuse, R17, R10 ;  /* 0x0000001108107225 */ /* 0x040fe200078e000a */
[----:B------:R-:W-:Y:S03]  /*1120*/  BSSY B0, `(.L_x_13) ;  /* 0x00002ba000007945 */ /* 0x000fe60003800000 */
[----:B------:R-:W-:Y:S02]  /*1130*/  IMAD R11, R8, UR8, R7 ;  /* 0x00000008080b7c24 */ /* 0x000fe4000f8e0207 */
[----:B------:R-:W-:Y:S01]  /*1140*/  @!P2 IMAD.MOV R14, RZ, RZ, -R14 ;  /* 0x000000ffff0ea224 */ /* 0x000fe200078e0a0e */
[----:B------:R-:W-:Y:S01]  /*1150*/  @!P0 LOP3.LUT R14, RZ, R13, RZ, 0x33, !PT ;  /* 0x0000000dff0e8212 */ /* 0x000fe200078e33ff */
[----:B------:R-:W-:Y:S01]  /*1160*/  IMAD.MOV.U32 R6, RZ, RZ, RZ ;  /* 0x000000ffff067224 */ /* 0x000fe200078e00ff */
[----:B------:R-:W-:Y:S06]  /*1170*/  @P1 BRA `(.L_x_14) ;  /* 0x0000002800d01947 */ /* 0x000fec0003800000 */
[----:B------:R-:W0:Y:S01]  /*1180*/  LDC R7, c[0x0][0x240] ;  /* 0x00009000ff077b82 */ /* 0x000e220000000800 */
[----:B------:R-:W-:Y:S01]  /*1190*/  ULDC.U8 UR8, c[0x0][0x26c] ;  /* 0x00009b0000087ab9 */ /* 0x000fe20000000000 */
[----:B------:R-:W-:Y:S01]  /*11a0*/  IMAD.MOV R9, RZ, RZ, -R14 ;  /* 0x000000ffff097224 */ /* 0x000fe200078e0a0e */
[----:B------:R-:W-:Y:S01]  /*11b0*/  UPRMT UR8, UR8, 0x8880, URZ ;  /* 0x0000888008087896 */ /* 0x000fe2000800003f */
[----:B------:R-:W-:Y:S01]  /*11c0*/  IMAD.IADD R8, R17, 0x1, R11 ;  /* 0x0000000111087824 */ /* 0x000fe200078e020b */
[----:B------:R-:W-:Y:S02]  /*11d0*/  ULDC UR9, c[0x0][0x25c] ;  /* 0x0000970000097ab9 */ /* 0x000fe40000000800 */
[----:B------:R-:W-:Y:S02]  /*11e0*/  IMAD R12, R4, R13, -UR9 ;  /* 0x80000009040c7e24 */ /* 0x000fe4000f8e020d */
[----:B------:R-:W-:-:S03]  /*11f0*/  ISETP.NE.AND P0, PT, RZ, UR8, PT ;  /* 0x00000008ff007c0c */ /* 0x000fc6000bf05270 */
[----:B------:R-:W-:Y:S02]  /*1200*/  VIADDMNMX R18, R12, R15, UR5, PT ;  /* 0x000000050c127e46 */ /* 0x000fe4000b80010f */
[----:B0-----:R-:W-:Y:S02]  /*1210*/  LOP3.LUT R6, RZ, R7, RZ, 0x33, !PT ;  /* 0x00000007ff067212 */ /* 0x001fe400078e33ff */
[----:B------:R-:W-:Y:S02]  /*1220*/  VIADDMNMX R7, R14, 0x1, R7, PT ;  /* 0x000000010e077846 */ /* 0x000fe40003800107 */
[----:B------:R-:W-:Y:S02]  /*1230*/  VIADDMNMX R9, R9, 0xfffffffe, R6, !PT ;  /* 0xfffffffe09097846 */ /* 0x000fe40007800106 */
[----:B------:R-:W-:-:S04]  /*1240*/  LOP3.LUT R6, RZ, R4, RZ, 0x33, !PT ;  /* 0x00000004ff067212 */ /* 0x000fc800078e33ff */
[C---:B------:R-:W-:Y:S02]  /*1250*/  IADD3 R6, -R9.reuse, R6, RZ ;  /* 0x0000000609067210 */ /* 0x040fe40007ffe1ff */
[----:B------:R-:W-:Y:S02]  /*1260*/  IADD3 R9, -R9, -0x2, -R4 ;  /* 0xfffffffe09097810 */ /* 0x000fe40007ffe904 */
[----:B------:R-:W-:Y:S01]  /*1270*/  LOP3.LUT R10, R6, 0x3, RZ, 0xc0, !PT ;  /* 0x00000003060a7812 */ /* 0x000fe200078ec0ff */
[----:B------:R-:W-:Y:S06]  /*1280*/  @!P0 BRA `(.L_x_15) ;  /* 0x0000001400708947 */ /* 0x000fec0003800000 */
[--C-:B------:R-:W-:Y:S01]  /*1290*/  IMAD R6, R4, R13, R13.reuse ;  /* 0x0000000d04067224 */ /* 0x100fe200078e020d */
[----:B------:R-:W-:Y:S01]  /*12a0*/  ULDC UR8, c[0x0][0x230] ;  /* 0x00008c0000087ab9 */ /* 0x000fe20000000800 */
[----:B------:R-:W-:Y:S02]  /*12b0*/  VIMNMX R11, RZ, R12, !PT ;  /* 0x0000000cff0b7248 */ /* 0x000fe40007fe0100 */
[C---:B------:R-:W-:Y:S01]  /*12c0*/  VIADD R14, R6.reuse, -UR9 ;  /* 0x80000009060e7c36 */ /* 0x040fe20008000000 */
[----:B------:R-:W-:Y:S01]  /*12d0*/  IADD3 R26, R6, -UR9, R13 ;  /* 0x80000009061a7c10 */ /* 0x000fe2000fffe00d */
[----:B------:R-:W-:Y:S01]  /*12e0*/  IMAD.MOV.U32 R6, RZ, RZ, RZ ;  /* 0x000000ffff067224 */ /* 0x000fe200078e00ff */
[----:B------:R-:W-:Y:S02]  /*12f0*/  VIMNMX R12, R18, UR8, PT ;  /* 0x00000008120c7c48 */ /* 0x000fe4000bfe0100 */
[-C--:B------:R-:W-:Y:S02]  /*1300*/  VIADDMNMX R28, R14, R15.reuse, UR5, PT ;  /* 0x000000050e1c7e46 */ /* 0x080fe4000b80010f */
[----:B------:R-:W-:-:S02]  /*1310*/  VIADDMNMX R27, R26, R15, UR5, PT ;  /* 0x000000051a1b7e46 */ /* 0x000fc4000b80010f */
[----:B------:R-:W-:Y:S02]  /*1320*/  VIMNMX R13, RZ, R14, !PT ;  /* 0x0000000eff0d7248 */ /* 0x000fe40007fe0100 */
[----:B------:R-:W-:Y:S02]  /*1330*/  VIMNMX R26, RZ, R26, !PT ;  /* 0x0000001aff1a7248 */ /* 0x000fe40007fe0100 */
[----:B------:R-:W-:Y:S02]  /*1340*/  VIMNMX R28, R28, UR8, PT ;  /* 0x000000081c1c7c48 */ /* 0x000fe4000bfe0100 */
[----:B------:R-:W-:-:S07]  /*1350*/  VIMNMX R27, R27, UR8, PT ;  /* 0x000000081b1b7c48 */ /* 0x000fce000bfe0100 */
.L_x_35:
[----:B------:R-:W-:Y:S01]  /*1360*/  ISETP.GE.AND P0, PT, R4, R7, PT ;  /* 0x000000070400720c */ /* 0x000fe20003f06270 */
[----:B------:R-:W-:-:S12]  /*1370*/  BSSY B1, `(.L_x_16) ;  /* 0x0000149000017945 */ /* 0x000fd80003800000 */
[----:B------:R-:W-:Y:S05]  /*1380*/  @P0 BRA `(.L_x_17) ;  /* 0x00000014001c0947 */ /* 0x000fea0003800000 */
[----:B------:R-:W0:Y:S01]  /*1390*/  LDC.64 R22, c[0x0][0x240] ;  /* 0x00009000ff167b82 */ /* 0x000e220000000a00 */
[----:B------:R-:W-:Y:S01]  /*13a0*/  ULDC.64 UR8, c[0x0][0x238] ;  /* 0x00008e0000087ab9 */ /* 0x000fe20000000a00 */
[----:B------:R-:W-:Y:S01]  /*13b0*/  SHF.R.S32.HI R19, RZ, 0x1f, R5 ;  /* 0x0000001fff137819 */ /* 0x000fe20000011405 */
[----:B------:R-:W-:Y:S01]  /*13c0*/  IMAD R21, R8, UR8, RZ ;  /* 0x0000000808157c24 */ /* 0x000fe2000f8e02ff */
[----:B------:R-:W-:-:S03]  /*13d0*/  MOV R18, R5 ;  /* 0x0000000500127202 */ /* 0x000fc60000000f00 */
[C---:B------:R-:W-:Y:S01]  /*13e0*/  IMAD R21, R16.reuse, UR9, R21 ;  /* 0x0000000910157c24 */ /* 0x040fe2000f8e0215 */
[----:B------:R-:W1:Y:S01]  /*13f0*/  LDC R32, c[0x0][0x258] ;  /* 0x00009600ff207b82 */ /* 0x000e620000000800 */
[----:B------:R-:W-:Y:S01]  /*1400*/  IMAD.WIDE.U32 R18, R16, UR8, R18 ;  /* 0x0000000810127c25 */ /* 0x000fe2000f8e0012 */
[----:B------:R-:W-:Y:S01]  /*1410*/  ULDC.S8 UR8, c[0x0][0x26d] ;  /* 0x00009b4000087ab9 */ /* 0x000fe20000000200 */
[----:B------:R-:W-:Y:S01]  /*1420*/  ULDC UR9, c[0x0][0x250] ;  /* 0x0000940000097ab9 */ /* 0x000fe20000000800 */
[----:B------:R-:W-:Y:S01]  /*1430*/  ISETP.NE.AND P0, PT, RZ, UR8, PT ;  /* 0x00000008ff007c0c */ /* 0x000fe2000bf05270 */
[----:B------:R-:W-:Y:S01]  /*1440*/  IMAD.IADD R29, R19, 0x1, R21 ;  /* 0x00000001131d7824 */ /* 0x000fe200078e0215 */
[----:B------:R-:W-:Y:S01]  /*1450*/  SHF.R.S32.HI R21, RZ, 0x1f, R4 ;  /* 0x0000001fff157819 */ /* 0x000fe20000011404 */
[----:B------:R-:W-:Y:S01]  /*1460*/  ULDC UR8, c[0x0][0x228] ;  /* 0x00008a0000087ab9 */ /* 0x000fe20000000800 */
[----:B------:R-:W2:Y:S08]  /*1470*/  LDC.64 R14, c[0x0][0x218] ;  /* 0x00008600ff0e7b82 */ /* 0x000eb00000000a00 */
[----:B------:R-:W3:Y:S01]  /*1480*/  LDC R30, c[0x0][0x248] ;  /* 0x00009200ff1e7b82 */ /* 0x000ee20000000800 */
[----:B0-----:R-:W-:-:S04]  /*1490*/  IMAD R20, R29, R22, RZ ;  /* 0x000000161d147224 */ /* 0x001fc800078e02ff */
[C---:B------:R-:W-:Y:S02]  /*14a0*/  IMAD R23, R18.reuse, R23, R20 ;  /* 0x0000001712177224 */ /* 0x040fe400078e0214 */
[----:B------:R-:W-:Y:S02]  /*14b0*/  IMAD.MOV.U32 R20, RZ, RZ, R4 ;  /* 0x000000ffff147224 */ /* 0x000fe400078e0004 */
[----:B-1----:R-:W-:Y:S02]  /*14c0*/  IMAD R33, R5, UR9, -R32 ;  /* 0x0000000905217c24 */ /* 0x002fe4000f8e0a20 */
[----:B------:R-:W-:-:S03]  /*14d0*/  IMAD.WIDE.U32 R24, R18, R22, R20 ;  /* 0x0000001612187225 */ /* 0x000fc600078e0014 */
[----:B------:R-:W-:Y:S01]  /*14e0*/  VIMNMX R31, RZ, R33, !PT ;  /* 0x00000021ff1f7248 */ /* 0x000fe20007fe0100 */
[----:B------:R-:W-:Y:S01]  /*14f0*/  IMAD.IADD R21, R25, 0x1, R23 ;  /* 0x0000000119157824 */ /* 0x000fe200078e0217 */
[----:B--2---:R-:W-:-:S04]  /*1500*/  LEA R20, P1, R24, R14, 0x1 ;  /* 0x0000000e18147211 */ /* 0x004fc800078208ff */
[----:B------:R-:W-:Y:S02]  /*1510*/  LEA.HI.X R21, R24, R15, R21, 0x1, P1 ;  /* 0x0000000f18157211 */ /* 0x000fe400008f0c15 */
[----:B---3--:R-:W-:-:S04]  /*1520*/  VIADDMNMX R30, R33, R30, UR4, PT ;  /* 0x00000004211e7e46 */ /* 0x008fc8000b80011e */
[----:B------:R-:W-:Y:S02]  /*1530*/  IADD3 R24, -R33, R30, RZ ;  /* 0x0000001e21187210 */ /* 0x000fe40007ffe1ff */
[----:B------:R-:W-:Y:S01]  /*1540*/  VIMNMX R30, R30, UR8, PT ;  /* 0x000000081e1e7c48 */ /* 0x000fe2000bfe0100 */
[----:B------:R-:W-:Y:S06]  /*1550*/  @!P0 BRA `(.L_x_18) ;  /* 0x0000000400f88947 */ /* 0x000fec0003800000 */
[----:B------:R-:W-:Y:S01]  /*1560*/  ISETP.NE.AND P0, PT, R10, RZ, PT ;  /* 0x000000ff0a00720c */ /* 0x000fe20003f05270 */
[----:B------:R-:W-:Y:S01]  /*1570*/  BSSY B2, `(.L_x_19) ;  /* 0x000002a000027945 */ /* 0x000fe20003800000 */
[----:B------:R-:W-:-:S11]  /*1580*/  IMAD.MOV.U32 R24, RZ, RZ, R4 ;  /* 0x000000ffff187224 */ /* 0x000fd600078e0004 */
[----:B------:R-:W-:Y:S05]  /*1590*/  @!P0 BRA `(.L_x_20) ;  /* 0x00000000009c8947 */ /* 0x000fea0003800000 */
[----:B------:R-:W-:Y:S01]  /*15a0*/  ISETP.GT.AND P0, PT, R30, R31, PT ;  /* 0x0000001f1e00720c */ /* 0x000fe20003f04270 */
[----:B------:R-:W-:Y:S01]  /*15b0*/  BSSY B3, `(.L_x_21) ;  /* 0x000000b000037945 */ /* 0x000fe20003800000 */
[----:B------:R-:W-:Y:S02]  /*15c0*/  ISETP.NE.AND P2, PT, R10, 0x1, PT ;  /* 0x000000010a00780c */ /* 0x000fe40003f45270 */
[----:B------:R-:W-:-:S13]  /*15d0*/  ISETP.LE.OR P1, PT, R12, R11, !P0 ;  /* 0x0000000b0c00720c */ /* 0x000fda0004723670 */
[----:B------:R-:W-:Y:S05]  /*15e0*/  @P1 BRA `(.L_x_22) ;  /* 0x00000000001c1947 */ /* 0x000fea0003800000 */
[----:B------:R-:W2:Y:S01]  /*15f0*/  LDG.E.U16 R24, desc[UR10][R20.64] ;  /* 0x0000000a14187981 */ /* 0x000ea2000c1e1500 */
[----:B------:R-:W0:Y:S01]  /*1600*/  MUFU.RCP R25, UR7 ;  /* 0x0000000700197d08 */ /* 0x000e220008001000 */
[----:B--2---:R-:W-:-:S04]  /*1610*/  IMAD.U32 R24, R24, 0x10000, RZ ;  /* 0x0001000018187824 */ /* 0x004fc800078e00ff */
[----:B0-----:R-:W-:-:S06]  /*1620*/  FMUL.FTZ R24, R24, R25 ;  /* 0x0000001918187220 */ /* 0x001fcc0000410000 */
[----:B------:R-:W0:Y:S02]  /*1630*/  F2F.BF16.F32 R24, R24 ;  /* 0x0000001800187304 */ /* 0x000e240000202000 */
[----:B0-----:R-:W-:-:S04]  /*1640*/  IMAD.U32 R25, R24, 0x10000, RZ ;  /* 0x0001000018197824 */ /* 0x001fc800078e00ff */
[----:B------:R-:W-:-:S07]  /*1650*/  FADD.FTZ R6, R6, R25 ;  /* 0x0000001906067221 */ /* 0x000fce0000010000 */
.L_x_22:
[----:B------:R-:W-:Y:S05]  /*1660*/  BSYNC B3 ;  /* 0x0000000000037941 */ /* 0x000fea0003800000 */
.L_x_21:
[----:B------:R-:W-:Y:S01]  /*1670*/  IADD3 R24, R4, 0x1, RZ ;  /* 0x0000000104187810 */ /* 0x000fe20007ffe0ff */
[----:B------:R-:W-:Y:S06]  /*1680*/  @!P2 BRA `(.L_x_20) ;  /* 0x000000000060a947 */ /* 0x000fec0003800000 */
[----:B------:R-:W-:Y:S01]  /*1690*/  ISETP.LE.OR P1, PT, R28, R13, !P0 ;  /* 0x0000000d1c00720c */ /* 0x000fe20004723670 */
[----:B------:R-:W-:Y:S01]  /*16a0*/  BSSY B3, `(.L_x_23) ;  /* 0x000000a000037945 */ /* 0x000fe20003800000 */
[----:B------:R-:W-:-:S11]  /*16b0*/  ISETP.NE.AND P2, PT, R10, 0x2, PT ;  /* 0x000000020a00780c */ /* 0x000fd60003f45270 */
        /* <DEDUP_REMOVED lines=8> */
.L_x_24:
[----:B------:R-:W-:Y:S05]  /*1740*/  BSYNC B3 ;  /* 0x0000000000037941 */ /* 0x000fea0003800000 */
.L_x_23:
[----:B------:R-:W-:Y:S01]  /*1750*/  VIADD R24, R4, 0x2 ;  /* 0x0000000204187836 */ /* 0x000fe20000000000 */
[----:B------:R-:W-:Y:S06]  /*1760*/  @!P2 BRA `(.L_x_20) ;  /* 0x000000000028a947 */ /* 0x000fec0003800000 */
[----:B------:R-:W-:Y:S02]  /*1770*/  ISETP.LE.OR P0, PT, R27, R26, !P0 ;  /* 0x0000001a1b00720c */ /* 0x000fe40004703670 */
[----:B------:R-:W-:-:S11]  /*1780*/  IADD3 R24, R4, 0x3, RZ ;  /* 0x0000000304187810 */ /* 0x000fd60007ffe0ff */
        /* <DEDUP_REMOVED lines=8> */
.L_x_20:
[----:B------:R-:W-:Y:S05]  /*1810*/  BSYNC B2 ;  /* 0x0000000000027941 */ /* 0x000fea0003800000 */
.L_x_19:
[----:B------:R-:W-:Y:S01]  /*1820*/  ISETP.GE.U32.AND P0, PT, R9, 0x3, PT ;  /* 0x000000030900780c */ /* 0x000fe20003f06070 */
[----:B------:R-:W-:-:S12]  /*1830*/  BSSY B2, `(.L_x_25) ;  /* 0x000004f000027945 */ /* 0x000fd80003800000 */
[----:B------:R-:W-:Y:S05]  /*1840*/  @!P0 BRA `(.L_x_26) ;  /* 0x0000000400348947 */ /* 0x000fea0003800000 */
[----:B------:R-:W0:Y:S01]  /*1850*/  LDC R25, c[0x0][0x254] ;  /* 0x00009500ff197b82 */ /* 0x000e220000000800 */
[--C-:B------:R-:W-:Y:S01]  /*1860*/  SHF.R.S32.HI R21, RZ, 0x1f, R24.reuse ;  /* 0x0000001fff157819 */ /* 0x100fe20000011418 */
[----:B------:R-:W-:Y:S01]  /*1870*/  IMAD.MOV.U32 R20, RZ, RZ, R24 ;  /* 0x000000ffff147224 */ /* 0x000fe200078e0018 */
[----:B------:R-:W-:Y:S01]  /*1880*/  ULDC UR8, c[0x0][0x24c] ;  /* 0x0000930000087ab9 */ /* 0x000fe20000000800 */
[----:B------:R-:W-:Y:S01]  /*1890*/  ULDC UR9, c[0x0][0x25c] ;  /* 0x0000970000097ab9 */ /* 0x000fe20000000800 */
[----:B------:R-:W-:Y:S01]  /*18a0*/  ISETP.GT.AND P0, PT, R30, R31, PT ;  /* 0x0000001f1e00720c */ /* 0x000fe20003f04270 */
[----:B------:R-:W-:Y:S01]  /*18b0*/  IMAD.WIDE.U32 R18, R18, R22, R20 ;  /* 0x0000001612127225 */ /* 0x000fe200078e0014 */
[----:B------:R-:W-:Y:S01]  /*18c0*/  IADD3 R22, R24, 0x1, RZ ;  /* 0x0000000118167810 */ /* 0x000fe20007ffe0ff */
[----:B------:R-:W-:Y:S02]  /*18d0*/  UIADD3 UR8, -UR9, UR8, URZ ;  /* 0x0000000809087290 */ /* 0x000fe4000fffe13f */
[----:B------:R-:W-:Y:S01]  /*18e0*/  IMAD.IADD R23, R23, 0x1, R19 ;  /* 0x0000000117177824 */ /* 0x000fe200078e0213 */
[----:B------:R-:W-:Y:S01]  /*18f0*/  LEA R14, P1, R18, R14, 0x1 ;  /* 0x0000000e120e7211 */ /* 0x000fe200078208ff */
[----:B------:R-:W-:-:S02]  /*1900*/  VIADD R32, R24, 0x2 ;  /* 0x0000000218207836 */ /* 0x000fc40000000000 */
[----:B------:R-:W-:Y:S01]  /*1910*/  VIADD R30, R24, 0x3 ;  /* 0x00000003181e7836 */ /* 0x000fe20000000000 */
[----:B------:R-:W-:Y:S01]  /*1920*/  LEA.HI.X R15, R18, R15, R23, 0x1, P1 ;  /* 0x0000000f120f7211 */ /* 0x000fe200008f0c17 */
[-C--:B0-----:R-:W-:Y:S02]  /*1930*/  IMAD R18, R22, R25.reuse, -UR9 ;  /* 0x8000000916127e24 */ /* 0x081fe4000f8e0219 */
[-C--:B------:R-:W-:Y:S02]  /*1940*/  IMAD R19, R32, R25.reuse, -UR9 ;  /* 0x8000000920137e24 */ /* 0x080fe4000f8e0219 */
[-C--:B------:R-:W-:Y:S02]  /*1950*/  IMAD R20, R30, R25.reuse, -UR9 ;  /* 0x800000091e147e24 */ /* 0x080fe4000f8e0219 */
[-C--:B------:R-:W-:Y:S02]  /*1960*/  IMAD R21, R24, R25.reuse, -UR9 ;  /* 0x8000000918157e24 */ /* 0x080fe4000f8e0219 */
[----:B------:R-:W-:-:S02]  /*1970*/  IMAD R22, R22, R25, UR8 ;  /* 0x0000000816167e24 */ /* 0x000fc4000f8e0219 */
[-C--:B------:R-:W-:Y:S02]  /*1980*/  IMAD R23, R32, R25.reuse, UR8 ;  /* 0x0000000820177e24 */ /* 0x080fe4000f8e0219 */
[-C--:B------:R-:W-:Y:S02]  /*1990*/  IMAD R29, R30, R25.reuse, UR8 ;  /* 0x000000081e1d7e24 */ /* 0x080fe4000f8e0219 */
[----:B------:R-:W-:-:S07]  /*19a0*/  IMAD R25, R24, R25, UR8 ;  /* 0x0000000818197e24 */ /* 0x000fce000f8e0219 */
.L_x_27:
[----:B------:R-:W0:Y:S01]  /*19b0*/  LDC R30, c[0x0][0x230] ;  /* 0x00008c00ff1e7b82 */ /* 0x000e220000000800 */
[----:B------:R-:W-:Y:S02]  /*19c0*/  VIMNMX R31, RZ, R21, !PT ;  /* 0x00000015ff1f7248 */ /* 0x000fe40007fe0100 */
[----:B0-----:R-:W-:-:S04]  /*19d0*/  VIMNMX3 R32, R25, UR5, R30, PT ;  /* 0x0000000519207c0f */ /* 0x001fc8000b80011e */
[----:B------:R-:W-:Y:S02]  /*19e0*/  ISETP.LE.OR P1, PT, R32, R31, !P0 ;  /* 0x0000001f2000720c */ /* 0x000fe40004723670 */
[----:B------:R-:W-:Y:S02]  /*19f0*/  VIMNMX R31, RZ, R18, !PT ;  /* 0x00000012ff1f7248 */ /* 0x000fe40007fe0100 */
[----:B------:R-:W-:-:S04]  /*1a00*/  VIMNMX3 R32, R22, UR5, R30, PT ;  /* 0x0000000516207c0f */ /* 0x000fc8000b80011e */
[----:B------:R-:W-:-:S05]  /*1a10*/  ISETP.LE.OR P2, PT, R32, R31, !P0 ;  /* 0x0000001f2000720c */ /* 0x000fca0004743670 */
[----:B------:R-:W2:Y:S08]  /*1a20*/  @!P1 LDG.E.U16 R31, desc[UR10][R14.64] ;  /* 0x0000000a0e1f9981 */ /* 0x000eb0000c1e1500 */
[----:B------:R-:W3:Y:S01]  /*1a30*/  @!P2 LDG.E.U16 R32, desc[UR10][R14.64+0x2] ;  /* 0x0000020a0e20a981 */ /* 0x000ee2000c1e1500 */
[----:B------:R-:W0:Y:S08]  /*1a40*/  @!P1 MUFU.RCP R34, UR7 ;  /* 0x0000000700229d08 */ /* 0x000e300008001000 */
[----:B------:R-:W1:Y:S01]  /*1a50*/  @!P2 MUFU.RCP R36, UR7 ;  /* 0x000000070024ad08 */ /* 0x000e620008001000 */
[----:B--2---:R-:W-:Y:S01]  /*1a60*/  @!P1 SHF.L.U32 R31, R31, 0x10, RZ ;  /* 0x000000101f1f9819 */ /* 0x004fe200000006ff */
[----:B---3--:R-:W-:-:S04]  /*1a70*/  @!P2 IMAD.U32 R33, R32, 0x10000, RZ ;  /* 0x000100002021a824 */ /* 0x008fc800078e00ff */
[----:B0-----:R-:W-:Y:S01]  /*1a80*/  @!P1 FMUL.FTZ R32, R31, R34 ;  /* 0x000000221f209220 */ /* 0x001fe20000410000 */
[----:B------:R-:W-:Y:S01]  /*1a90*/  VIMNMX3 R34, R23, UR5, R30, PT ;  /* 0x0000000517227c0f */ /* 0x000fe2000b80011e */
[----:B-1----:R-:W-:Y:S01]  /*1aa0*/  @!P2 FMUL.FTZ R31, R33, R36 ;  /* 0x00000024211fa220 */ /* 0x002fe20000410000 */
[----:B------:R-:W-:-:S04]  /*1ab0*/  VIMNMX R33, RZ, R19, !PT ;  /* 0x00000013ff217248 */ /* 0x000fc80007fe0100 */
[----:B------:R-:W-:-:S13]  /*1ac0*/  ISETP.LE.OR P3, PT, R34, R33, !P0 ;  /* 0x000000212200720c */ /* 0x000fda0004763670 */
[----:B------:R-:W2:Y:S01]  /*1ad0*/  @!P3 LDG.E.U16 R33, desc[UR10][R14.64+0x4] ;  /* 0x0000040a0e21b981 */ /* 0x000ea2000c1e1500 */
[----:B------:R-:W0:Y:S01]  /*1ae0*/  @!P3 MUFU.RCP R34, UR7 ;  /* 0x000000070022bd08 */ /* 0x000e220008001000 */
[----:B------:R-:W-:Y:S02]  /*1af0*/  VIMNMX3 R35, R29, UR5, R30, PT ;  /* 0x000000051d237c0f */ /* 0x000fe4000b80011e */
[----:B------:R-:W-:-:S04]  /*1b00*/  VIMNMX R30, RZ, R20, !PT ;  /* 0x00000014ff1e7248 */ /* 0x000fc80007fe0100 */
[----:B------:R-:W-:Y:S01]  /*1b10*/  ISETP.LE.OR P4, PT, R35, R30, !P0 ;  /* 0x0000001e2300720c */ /* 0x000fe20004783670 */
[----:B--2---:R-:W-:-:S04]  /*1b20*/  @!P3 IMAD.U32 R33, R33, 0x10000, RZ ;  /* 0x000100002121b824 */ /* 0x004fc800078e00ff */
[----:B0-----:R-:W-:-:S08]  /*1b30*/  @!P3 FMUL.FTZ R33, R33, R34 ;  /* 0x000000222121b220 */ /* 0x001fd00000410000 */
[----:B------:R0:W2:Y:S01]  /*1b40*/  @!P4 LDG.E.U16 R34, desc[UR10][R14.64+0x6] ;  /* 0x0000060a0e22c981 */ /* 0x0000a2000c1e1500 */
[----:B------:R-:W1:Y:S01]  /*1b50*/  @!P1 F2F.BF16.F32 R32, R32 ;  /* 0x0000002000209304 */ /* 0x000e620000202000 */
[----:B------:R-:W-:-:S07]  /*1b60*/  IADD3 R24, R24, 0x4, RZ ;  /* 0x0000000418187810 */ /* 0x000fce0007ffe0ff */
[----:B------:R-:W-:Y:S01]  /*1b70*/  @!P4 MUFU.RCP R30, UR7 ;  /* 0x00000007001ecd08 */ /* 0x000fe20008001000 */
[----:B-1----:R-:W-:-:S07]  /*1b80*/  @!P1 SHF.L.U32 R35, R32, 0x10, RZ ;  /* 0x0000001020239819 */ /* 0x002fce00000006ff */
[----:B------:R-:W1:Y:S01]  /*1b90*/  @!P2 F2F.BF16.F32 R31, R31 ;  /* 0x0000001f001fa304 */ /* 0x000e620000202000 */
[----:B------:R-:W-:Y:S01]  /*1ba0*/  @!P1 FADD.FTZ R6, R6, R35 ;  /* 0x0000002306069221 */ /* 0x000fe20000010000 */
[----:B0-----:R-:W-:-:S06]  /*1bb0*/  IADD3 R14, P1, R14, 0x8, RZ ;  /* 0x000000080e0e7810 */ /* 0x001fcc0007f3e0ff */
[----:B------:R-:W0:Y:S01]  /*1bc0*/  @!P3 F2F.BF16.F32 R33, R33 ;  /* 0x000000210021b304 */ /* 0x000e220000202000 */
[----:B------:R-:W-:Y:S01]  /*1bd0*/  IMAD.X R15, RZ, RZ, R15, P1 ;  /* 0x000000ffff0f7224 */ /* 0x000fe200008e060f */
[----:B------:R-:W-:Y:S01]  /*1be0*/  ISETP.GE.AND P1, PT, R24, R7, PT ;  /* 0x000000071800720c */ /* 0x000fe20003f26270 */
[----:B-1----:R-:W-:-:S04]  /*1bf0*/  @!P2 IMAD.U32 R35, R31, 0x10000, RZ ;  /* 0x000100001f23a824 */ /* 0x002fc800078e00ff */
[----:B------:R-:W-:Y:S01]  /*1c00*/  @!P2 FADD.FTZ R6, R6, R35 ;  /* 0x000000230606a221 */ /* 0x000fe20000010000 */
[----:B0-----:R-:W-:-:S04]  /*1c10*/  @!P3 IMAD.U32 R35, R33, 0x10000, RZ ;  /* 0x000100002123b824 */ /* 0x001fc800078e00ff */
[----:B------:R-:W-:Y:S01]  /*1c20*/  @!P3 FADD.FTZ R6, R6, R35 ;  /* 0x000000230606b221 */ /* 0x000fe20000010000 */
[----:B--2---:R-:W-:-:S04]  /*1c30*/  @!P4 IMAD.U32 R37, R34, 0x10000, RZ ;  /* 0x000100002225c824 */ /* 0x004fc800078e00ff */
[----:B------:R-:W-:Y:S02]  /*1c40*/  @!P4 FMUL.FTZ R37, R37, R30 ;  /* 0x0000001e2525c220 */ /* 0x000fe40000410000 */
[----:B------:R-:W0:Y:S04]  /*1c50*/  LDC R30, c[0x0][0x254] ;  /* 0x00009500ff1e7b82 */ /* 0x000e280000000800 */
[----:B------:R-:W1:Y:S02]  /*1c60*/  @!P4 F2F.BF16.F32 R37, R37 ;  /* 0x000000250025c304 */ /* 0x000e640000202000 */
[----:B-1----:R-:W-:-:S04]  /*1c70*/  @!P4 IMAD.U32 R31, R37, 0x10000, RZ ;  /* 0x00010000251fc824 */ /* 0x002fc800078e00ff */
[----:B------:R-:W-:Y:S01]  /*1c80*/  @!P4 FADD.FTZ R6, R6, R31 ;  /* 0x0000001f0606c221 */ /* 0x000fe20000010000 */
[C---:B0-----:R-:W-:Y:S01]  /*1c90*/  IMAD R18, R30.reuse, 0x4, R18 ;  /* 0x000000041e127824 */ /* 0x041fe200078e0212 */
[C---:B------:R-:W-:Y:S01]  /*1ca0*/  LEA R20, R30.reuse, R20, 0x2 ;  /* 0x000000141e147211 */ /* 0x040fe200078e10ff */
[C---:B------:R-:W-:Y:S01]  /*1cb0*/  IMAD R19, R30.reuse, 0x4, R19 ;  /* 0x000000041e137824 */ /* 0x040fe200078e0213 */
[C---:B------:R-:W-:Y:S01]  /*1cc0*/  LEA R29, R30.reuse, R29, 0x2 ;  /* 0x0000001d1e1d7211 */ /* 0x040fe200078e10ff */
[C---:B------:R-:W-:Y:S02]  /*1cd0*/  IMAD R21, R30.reuse, 0x4, R21 ;  /* 0x000000041e157824 */ /* 0x040fe400078e0215 */
[C---:B------:R-:W-:Y:S02]  /*1ce0*/  IMAD R22, R30.reuse, 0x4, R22 ;  /* 0x000000041e167824 */ /* 0x040fe400078e0216 */
[C---:B------:R-:W-:Y:S02]  /*1cf0*/  IMAD R23, R30.reuse, 0x4, R23 ;  /* 0x000000041e177824 */ /* 0x040fe400078e0217 */
[----:B------:R-:W-:Y:S01]  /*1d00*/  IMAD R25, R30, 0x4, R25 ;  /* 0x000000041e197824 */ /* 0x000fe200078e0219 */
[----:B------:R-:W-:Y:S06]  /*1d10*/  @!P1 BRA `(.L_x_27) ;  /* 0xfffffffc00249947 */ /* 0x000fec000383ffff */
.L_x_26:
[----:B------:R-:W-:Y:S05]  /*1d20*/  BSYNC B2 ;  /* 0x0000000000027941 */ /* 0x000fea0003800000 */
.L_x_25:
[----:B------:R-:W-:Y:S05]  /*1d30*/  BRA `(.L_x_17) ;  /* 0x0000000800b07947 */ /* 0x000fea0003800000 */
.L_x_18:
        /* <DEDUP_REMOVED lines=10> */
[----:B------:R-:W0:Y:S01]  /*1de0*/  LDC R15, c[0x0][0x25c] ;  /* 0x00009700ff0f7b82 */ /* 0x000e220000000800 */
[----:B------:R-:W-:-:S07]  /*1df0*/  ULDC UR8, c[0x0][0x254] ;  /* 0x0000950000087ab9 */ /* 0x000fce0000000800 */
[----:B------:R-:W1:Y:S01]  /*1e00*/  LDC R14, c[0x0][0x24c] ;  /* 0x00009300ff0e7b82 */ /* 0x000e620000000800 */
[----:B0-----:R-:W-:-:S05]  /*1e10*/  IMAD R15, R4, UR8, -R15 ;  /* 0x00000008040f7c24 */ /* 0x001fca000f8e0a0f */
[----:B-1----:R-:W-:-:S05]  /*1e20*/  VIADDMNMX R14, R15, R14, UR5, PT ;  /* 0x000000050f0e7e46 */ /* 0x002fca000b80010e */
[----:B------:R-:W-:-:S04]  /*1e30*/  IMAD.IADD R15, R14, 0x1, -R15 ;  /* 0x000000010e0f7824 */ /* 0x000fc800078e0a0f */
[----:B------:R-:W-:-:S05]  /*1e40*/  IMAD R15, R24, R15, RZ ;  /* 0x0000000f180f7224 */ /* 0x000fca00078e02ff */
[----:B------:R-:W-:-:S06]  /*1e50*/  I2FP.F32.S32 R15, R15 ;  /* 0x0000000f000f7245 */ /* 0x000fcc0000201400 */
[----:B------:R-:W0:Y:S02]  /*1e60*/  F2F.BF16.F32 R15, R15 ;  /* 0x0000000f000f7304 */ /* 0x000e240000202000 */
[----:B0-----:R-:W-:-:S06]  /*1e70*/  SHF.L.U32 R14, R15, 0x10, RZ ;  /* 0x000000100f0e7819 */ /* 0x001fcc00000006ff */
[----:B------:R-:W0:Y:S01]  /*1e80*/  MUFU.RCP R23, R14 ;  /* 0x0000000e00177308 */ /* 0x000e220000001000 */
[----:B--2---:R-:W-:-:S04]  /*1e90*/  IMAD.U32 R22, R22, 0x10000, RZ ;  /* 0x0001000016167824 */ /* 0x004fc800078e00ff */
[----:B0-----:R-:W-:-:S06]  /*1ea0*/  FMUL.FTZ R22, R22, R23 ;  /* 0x0000001716167220 */ /* 0x001fcc0000410000 */
[----:B------:R-:W0:Y:S02]  /*1eb0*/  F2F.BF16.F32 R22, R22 ;  /* 0x0000001600167304 */ /* 0x000e240000202000 */
[----:B0-----:R-:W-:-:S04]  /*1ec0*/  IMAD.U32 R23, R22, 0x10000, RZ ;  /* 0x0001000016177824 */ /* 0x001fc800078e00ff */
[----:B------:R-:W-:-:S07]  /*1ed0*/  FADD.FTZ R6, R6, R23 ;  /* 0x0000001706067221 */ /* 0x000fce0000010000 */
.L_x_31:
[----:B------:R-:W-:Y:S05]  /*1ee0*/  BSYNC B3 ;  /* 0x0000000000037941 */ /* 0x000fea0003800000 */
.L_x_30:
[----:B------:R-:W-:Y:S01]  /*1ef0*/  VIADD R22, R4, 0x1 ;  /* 0x0000000104167836 */ /* 0x000fe20000000000 */
[----:B------:R-:W-:Y:S06]  /*1f00*/  @!P2 BRA `(.L_x_29) ;  /* 0x0000000000b8a947 */ /* 0x000fec0003800000 */
[----:B------:R-:W-:Y:S01]  /*1f10*/  ISETP.LE.OR P1, PT, R28, R13, !P0 ;  /* 0x0000000d1c00720c */ /* 0x000fe20004723670 */
[----:B------:R-:W-:Y:S01]  /*1f20*/  BSSY B3, `(.L_x_32) ;  /* 0x0000015000037945 */ /* 0x000fe20003800000 */
[----:B------:R-:W-:-:S11]  /*1f30*/  ISETP.NE.AND P2, PT, R10, 0x2, PT ;  /* 0x000000020a00780c */ /* 0x000fd60003f45270 */
[----:B------:R-:W-:Y:S05]  /*1f40*/  @P1 BRA `(.L_x_33) ;  /* 0x0000000000481947 */ /* 0x000fea0003800000 */
[----:B------:R-:W2:Y:S01]  /*1f50*/  LDG.E.U16 R14, desc[UR10][R20.64+0x2] ;  /* 0x0000020a140e7981 */ /* 0x000ea2000c1e1500 */
[----:B------:R-:W0:Y:S01]  /*1f60*/  LDC R15, c[0x0][0x254] ;  /* 0x00009500ff0f7b82 */ /* 0x000e220000000800 */
[----:B------:R-:W-:-:S07]  /*1f70*/  ULDC UR8, c[0x0][0x25c] ;  /* 0x0000970000087ab9 */ /* 0x000fce0000000800 */
[----:B------:R-:W1:Y:S01]  /*1f80*/  LDC R22, c[0x0][0x24c] ;  /* 0x00009300ff167b82 */ /* 0x000e620000000800 */
[----:B0-----:R-:W-:-:S05]  /*1f90*/  IMAD R15, R4, R15, R15 ;  /* 0x0000000f040f7224 */ /* 0x001fca00078e020f */
[----:B------:R-:W-:-:S04]  /*1fa0*/  IADD3 R15, R15, -UR8, RZ ;  /* 0x800000080f0f7c10 */ /* 0x000fc8000fffe0ff */
[----:B-1----:R-:W-:-:S05]  /*1fb0*/  VIADDMNMX R22, R15, R22, UR5, PT ;  /* 0x000000050f167e46 */ /* 0x002fca000b800116 */
[----:B------:R-:W-:-:S04]  /*1fc0*/  IMAD.IADD R15, R22, 0x1, -R15 ;  /* 0x00000001160f7824 */ /* 0x000fc800078e0a0f */
[----:B------:R-:W-:-:S05]  /*1fd0*/  IMAD R15, R24, R15, RZ ;  /* 0x0000000f180f7224 */ /* 0x000fca00078e02ff */
[----:B------:R-:W-:-:S06]  /*1fe0*/  I2FP.F32.S32 R15, R15 ;  /* 0x0000000f000f7245 */ /* 0x000fcc0000201400 */
[----:B------:R-:W0:Y:S02]  /*1ff0*/  F2F.BF16.F32 R15, R15 ;  /* 0x0000000f000f7304 */ /* 0x000e240000202000 */
[----:B0-----:R-:W-:-:S06]  /*2000*/  IMAD.U32 R22, R15, 0x10000, RZ ;  /* 0x000100000f167824 */ /* 0x001fcc00078e00ff */
[----:B------:R-:W0:Y:S01]  /*2010*/  MUFU.RCP R23, R22 ;  /* 0x0000001600177308 */ /* 0x000e220000001000 */
[----:B--2---:R-:W-:-:S04]  /*2020*/  IMAD.U32 R14, R14, 0x10000, RZ ;  /* 0x000100000e0e7824 */ /* 0x004fc800078e00ff */
[----:B0-----:R-:W-:-:S06]  /*2030*/  FMUL.FTZ R14, R14, R23 ;  /* 0x000000170e0e7220 */ /* 0x001fcc0000410000 */
[----:B------:R-:W0:Y:S02]  /*2040*/  F2F.BF16.F32 R14, R14 ;  /* 0x0000000e000e7304 */ /* 0x000e240000202000 */
[----:B0-----:R-:W-:-:S05]  /*2050*/  SHF.L.U32 R23, R14, 0x10, RZ ;  /* 0x000000100e177819 */ /* 0x001fca00000006ff */
[----:B------:R-:W-:-:S07]  /*2060*/  FADD.FTZ R6, R6, R23 ;  /* 0x0000001706067221 */ /* 0x000fce0000010000 */
.L_x_33:
[----:B------:R-:W-:Y:S05]  /*2070*/  BSYNC B3 ;  /* 0x0000000000037941 */ /* 0x000fea0003800000 */
.L_x_32:
[----:B------:R-:W-:Y:S01]  /*2080*/  VIADD R22, R4, 0x2 ;  /* 0x0000000204167836 */ /* 0x000fe20000000000 */
[----:B------:R-:W-:Y:S06]  /*2090*/  @!P2 BRA `(.L_x_29) ;  /* 0x000000000054a947 */ /* 0x000fec0003800000 */
[----:B------:R-:W-:Y:S01]  /*20a0*/  ISETP.LE.OR P0, PT, R27, R26, !P0 ;  /* 0x0000001a1b00720c */ /* 0x000fe20004703670 */
[----:B------:R-:W-:-:S12]  /*20b0*/  VIADD R22, R4, 0x3 ;  /* 0x0000000304167836 */ /* 0x000fd80000000000 */
[----:B------:R-:W-:Y:S05]  /*20c0*/  @P0 BRA `(.L_x_29) ;  /* 0x0000000000480947 */ /* 0x000fea0003800000 */
[----:B------:R0:W2:Y:S01]  /*20d0*/  LDG.E.U16 R20, desc[UR10][R20.64+0x4] ;  /* 0x0000040a14147981 */ /* 0x0000a2000c1e1500 */
[----:B------:R-:W1:Y:S01]  /*20e0*/  LDC R15, c[0x0][0x254] ;  /* 0x00009500ff0f7b82 */ /* 0x000e620000000800 */
[----:B------:R-:W-:-:S07]  /*20f0*/  ULDC UR8, c[0x0][0x25c] ;  /* 0x0000970000087ab9 */ /* 0x000fce0000000800 */
[----:B------:R-:W3:Y:S01]  /*2100*/  LDC R23, c[0x0][0x24c] ;  /* 0x00009300ff177b82 */ /* 0x000ee20000000800 */
[----:B-1----:R-:W-:-:S05]  /*2110*/  IMAD R14, R4, R15, R15 ;  /* 0x0000000f040e7224 */ /* 0x002fca00078e020f */
[----:B------:R-:W-:-:S04]  /*2120*/  IADD3 R14, R14, -UR8, R15 ;  /* 0x800000080e0e7c10 */ /* 0x000fc8000fffe00f */
[----:B---3--:R-:W-:-:S05]  /*2130*/  VIADDMNMX R15, R14, R23, UR5, PT ;  /* 0x000000050e0f7e46 */ /* 0x008fca000b800117 */
[----:B------:R-:W-:-:S04]  /*2140*/  IMAD.IADD R15, R15, 0x1, -R14 ;  /* 0x000000010f0f7824 */ /* 0x000fc800078e0a0e */
[----:B------:R-:W-:-:S05]  /*2150*/  IMAD R15, R24, R15, RZ ;  /* 0x0000000f180f7224 */ /* 0x000fca00078e02ff */
[----:B------:R-:W-:-:S06]  /*2160*/  I2FP.F32.S32 R15, R15 ;  /* 0x0000000f000f7245 */ /* 0x000fcc0000201400 */
[----:B------:R-:W1:Y:S02]  /*2170*/  F2F.BF16.F32 R15, R15 ;  /* 0x0000000f000f7304 */ /* 0x000e640000202000 */
[----:B-1----:R-:W-:-:S06]  /*2180*/  SHF.L.U32 R14, R15, 0x10, RZ ;  /* 0x000000100f0e7819 */ /* 0x002fcc00000006ff */
[----:B0-----:R-:W0:Y:S01]  /*2190*/  MUFU.RCP R21, R14 ;  /* 0x0000000e00157308 */ /* 0x001e220000001000 */
[----:B--2---:R-:W-:-:S04]  /*21a0*/  IMAD.U32 R20, R20, 0x10000, RZ ;  /* 0x0001000014147824 */ /* 0x004fc800078e00ff */
[----:B0-----:R-:W-:-:S06]  /*21b0*/  FMUL.FTZ R20, R20, R21 ;  /* 0x0000001514147220 */ /* 0x001fcc0000410000 */
[----:B------:R-:W0:Y:S02]  /*21c0*/  F2F.BF16.F32 R20, R20 ;  /* 0x0000001400147304 */ /* 0x000e240000202000 */
[----:B0-----:R-:W-:-:S04]  /*21d0*/  IMAD.U32 R21, R20, 0x10000, RZ ;  /* 0x0001000014157824 */ /* 0x001fc800078e00ff */
[----:B------:R-:W-:-:S07]  /*21e0*/  FADD.FTZ R6, R6, R21 ;  /* 0x0000001506067221 */ /* 0x000fce0000010000 */
.L_x_29:
[----:B------:R-:W-:Y:S05]  /*21f0*/  BSYNC B2 ;  /* 0x0000000000027941 */ /* 0x000fea0003800000 */
.L_x_28:
[----:B------:R-:W-:-:S13]  /*2200*/  ISETP.GE.U32.AND P0, PT, R9, 0x3, PT ;  /* 0x000000030900780c */ /* 0x000fda0003f06070 */
[----:B------:R-:W-:Y:S05]  /*2210*/  @!P0 BRA `(.L_x_17) ;  /* 0x0000000400788947 */ /* 0x000fea0003800000 */
[----:B------:R-:W-:-:S13]  /*2220*/  ISETP.GT.AND P0, PT, R30, R31, PT ;  /* 0x0000001f1e00720c */ /* 0x000fda0003f04270 */
.L_x_34:
[----:B------:R-:W0:Y:S01]  /*2230*/  LDC R25, c[0x0][0x254] ;  /* 0x00009500ff197b82 */ /* 0x000e220000000800 */
[----:B------:R-:W-:Y:S01]  /*2240*/  ULDC UR8, c[0x0][0x25c] ;  /* 0x0000970000087ab9 */ /* 0x000fe20000000800 */
[----:B------:R-:W-:Y:S01]  /*2250*/  ULDC.64 UR12, c[0x0][0x240] ;  /* 0x00009000000c7ab9 */ /* 0x000fe20000000a00 */
[--C-:B------:R-:W-:Y:S01]  /*2260*/  SHF.R.S32.HI R15, RZ, 0x1f, R22.reuse ;  /* 0x0000001fff0f7819 */ /* 0x100fe20000011416 */
[----:B------:R-:W-:Y:S01]  /*2270*/  ULDC UR9, c[0x0][0x230] ;  /* 0x00008c0000097ab9 */ /* 0x000fe20000000800 */
[----:B------:R-:W-:Y:S02]  /*2280*/  IMAD.MOV.U32 R14, RZ, RZ, R22 ;  /* 0x000000ffff0e7224 */ /* 0x000fe400078e0016 */
[----:B------:R-:W-:Y:S01]  /*2290*/  IMAD R31, R29, UR12, RZ ;  /* 0x0000000c1d1f7c24 */ /* 0x000fe2000f8e02ff */
[----:B------:R-:W1:Y:S01]  /*22a0*/  LDC R23, c[0x0][0x24c] ;  /* 0x00009300ff177b82 */ /* 0x000e620000000800 */
[----:B------:R-:W-:-:S04]  /*22b0*/  IMAD.WIDE.U32 R14, R18, UR12, R14 ;  /* 0x0000000c120e7c25 */ /* 0x000fc8000f8e000e */
[----:B------:R-:W-:Y:S01]  /*22c0*/  IMAD R31, R18, UR13, R31 ;  /* 0x0000000d121f7c24 */ /* 0x000fe2000f8e021f */
[----:B------:R-:W-:-:S04]  /*22d0*/  ULDC.64 UR12, c[0x0][0x218] ;  /* 0x00008600000c7ab9 */ /* 0x000fc80000000a00 */
[----:B------:R-:W-:Y:S01]  /*22e0*/  IADD3 R15, R31, R15, RZ ;  /* 0x0000000f1f0f7210 */ /* 0x000fe20007ffe0ff */
[----:B0-----:R-:W-:-:S05]  /*22f0*/  IMAD R20, R22, R25, -UR8 ;  /* 0x8000000816147e24 */ /* 0x001fca000f8e0219 */
[----:B-1----:R-:W-:Y:S02]  /*2300*/  VIADDMNMX R21, R20, R23, UR5, PT ;  /* 0x0000000514157e46 */ /* 0x002fe4000b800117 */
[----:B------:R-:W-:Y:S02]  /*2310*/  VIMNMX R20, RZ, R20, !PT ;  /* 0x00000014ff147248 */ /* 0x000fe40007fe0100 */
[----:B------:R-:W-:-:S04]  /*2320*/  VIMNMX R21, R21, UR9, PT ;  /* 0x0000000915157c48 */ /* 0x000fc8000bfe0100 */
[----:B------:R-:W-:Y:S02]  /*2330*/  ISETP.LE.OR P1, PT, R21, R20, !P0 ;  /* 0x000000141500720c */ /* 0x000fe40004723670 */
[----:B------:R-:W-:-:S04]  /*2340*/  LEA R20, P2, R14, UR12, 0x1 ;  /* 0x0000000c0e147c11 */ /* 0x000fc8000f8408ff */
[----:B------:R-:W-:-:S07]  /*2350*/  LEA.HI.X R21, R14, UR13, R15, 0x1, P2 ;  /* 0x0000000d0e157c11 */ /* 0x000fce00090f0c0f */
[----:B------:R-:W2:Y:S01]  /*2360*/  @!P1 LDG.E.U16 R15, desc[UR10][R20.64] ;  /* 0x0000000a140f9981 */ /* 0x000ea2000c1e1500 */
[CC--:B------:R-:W-:Y:S02]  /*2370*/  IMAD R32, R22.reuse, R25.reuse, -UR8 ;  /* 0x8000000816207e24 */ /* 0x0c0fe4000f8e0219 */
[----:B------:R-:W-:-:S03]  /*2380*/  IMAD R14, R22, R25, R25 ;  /* 0x00000019160e7224 */ /* 0x000fc600078e0219 */
[-C--:B------:R-:W-:Y:S01]  /*2390*/  VIADDMNMX R31, R32, R23.reuse, UR5, PT ;  /* 0x00000005201f7e46 */ /* 0x080fe2000b800117 */
[C---:B------:R-:W-:Y:S02]  /*23a0*/  VIADD R30, R14.reuse, -UR8 ;  /* 0x800000080e1e7c36 */ /* 0x040fe40008000000 */
[----:B------:R-:W-:Y:S02]  /*23b0*/  IMAD.IADD R34, R14, 0x1, R25 ;  /* 0x000000010e227824 */ /* 0x000fe400078e0219 */
[----:B------:R-:W-:Y:S01]  /*23c0*/  @!P1 IMAD.IADD R31, R31, 0x1, -R32 ;  /* 0x000000011f1f9824 */ /* 0x000fe200078e0a20 */
[----:B------:R-:W-:Y:S02]  /*23d0*/  VIADDMNMX R32, R30, R23, UR5, PT ;  /* 0x000000051e207e46 */ /* 0x000fe4000b800117 */
[----:B------:R-:W-:Y:S01]  /*23e0*/  VIMNMX R30, RZ, R30, !PT ;  /* 0x0000001eff1e7248 */ /* 0x000fe20007fe0100 */
[----:B------:R-:W-:Y:S01]  /*23f0*/  @!P1 IMAD R31, R24, R31, RZ ;  /* 0x0000001f181f9224 */ /* 0x000fe200078e02ff */
[----:B------:R-:W-:-:S04]  /*2400*/  VIMNMX R33, R32, UR9, PT ;  /* 0x0000000920217c48 */ /* 0x000fc8000bfe0100 */
[----:B------:R-:W-:Y:S02]  /*2410*/  @!P1 I2FP.F32.S32 R32, R31 ;  /* 0x0000001f00209245 */ /* 0x000fe40000201400 */
[----:B------:R-:W-:Y:S02]  /*2420*/  ISETP.LE.OR P2, PT, R33, R30, !P0 ;  /* 0x0000001e2100720c */ /* 0x000fe40004743670 */
[----:B------:R-:W-:Y:S02]  /*2430*/  IADD3 R30, R34, -UR8, RZ ;  /* 0x80000008221e7c10 */ /* 0x000fe4000fffe0ff */
[----:B------:R-:W0:Y:S02]  /*2440*/  @!P1 F2F.BF16.F32 R32, R32 ;  /* 0x0000002000209304 */ /* 0x000e240000202000 */
[----:B------:R-:W-:Y:S02]  /*2450*/  VIADDMNMX R31, R30, R23, UR5, PT ;  /* 0x000000051e1f7e46 */ /* 0x000fe4000b800117 */
[----:B------:R-:W-:-:S02]  /*2460*/  VIMNMX R30, RZ, R30, !PT ;  /* 0x0000001eff1e7248 */ /* 0x000fc40007fe0100 */
[----:B------:R-:W-:-:S04]  /*2470*/  VIMNMX R31, R31, UR9, PT ;  /* 0x000000091f1f7c48 */ /* 0x000fc8000bfe0100 */
[----:B------:R-:W-:Y:S02]  /*2480*/  ISETP.LE.OR P3, PT, R31, R30, !P0 ;  /* 0x0000001e1f00720c */ /* 0x000fe40004763670 */
[----:B------:R-:W-:Y:S01]  /*2490*/  IADD3 R30, R34, -UR8, R25 ;  /* 0x80000008221e7c10 */ /* 0x000fe2000fffe019 */
[----:B0-----:R-:W-:-:S03]  /*24a0*/  @!P1 IMAD.U32 R33, R32, 0x10000, RZ ;  /* 0x0001000020219824 */ /* 0x001fc600078e00ff */
[----:B------:R-:W-:Y:S02]  /*24b0*/  VIADDMNMX R31, R30, R23, UR5, PT ;  /* 0x000000051e1f7e46 */ /* 0x000fe4000b800117 */
[----:B------:R-:W-:Y:S01]  /*24c0*/  VIMNMX R34, RZ, R30, !PT ;  /* 0x0000001eff227248 */ /* 0x000fe20007fe0100 */
[----:B------:R-:W0:Y:S01]  /*24d0*/  @!P1 MUFU.RCP R36, R33 ;  /* 0x0000002100249308 */ /* 0x000e220000001000 */
[----:B------:R-:W-:-:S03]  /*24e0*/  VIMNMX R35, R31, UR9, PT ;  /* 0x000000091f237c48 */ /* 0x000fc6000bfe0100 */
[----:B------:R-:W-:Y:S02]  /*24f0*/  @!P3 IADD3 R32, R25, -UR8, R14 ;  /* 0x800000081920bc10 */ /* 0x000fe4000fffe00e */
[----:B------:R-:W-:Y:S01]  /*2500*/  ISETP.LE.OR P4, PT, R35, R34, !P0 ;  /* 0x000000222300720c */ /* 0x000fe20004783670 */
[----:B------:R-:W-:-:S12]  /*2510*/  @!P2 VIADD R34, R14, -UR8 ;  /* 0x800000080e22ac36 */ /* 0x000fd80008000000 */
[----:B------:R-:W3:Y:S01]  /*2520*/  @!P4 LDG.E.U16 R25, desc[UR10][R20.64+0x6] ;  /* 0x0000060a1419c981 */ /* 0x000ee2000c1e1500 */
[----:B--2---:R-:W-:-:S04]  /*2530*/  @!P1 IMAD.U32 R15, R15, 0x10000, RZ ;  /* 0x000100000f0f9824 */ /* 0x004fc800078e00ff */
[----:B0-----:R-:W-:Y:S01]  /*2540*/  @!P1 FMUL.FTZ R14, R15, R36 ;  /* 0x000000240f0e9220 */ /* 0x001fe20000410000 */
[-C--:B------:R-:W-:Y:S02]  /*2550*/  @!P2 VIADDMNMX R15, R34, R23.reuse, UR5, PT ;  /* 0x00000005220fae46 */ /* 0x080fe4000b800117 */
[----:B------:R-:W-:Y:S02]  /*2560*/  @!P3 VIADDMNMX R23, R32, R23, UR5, PT ;  /* 0x000000052017be46 */ /* 0x000fe4000b800117 */
[----:B------:R-:W-:Y:S02]  /*2570*/  @!P2 IADD3 R35, -R34, R15, RZ ;  /* 0x0000000f2223a210 */ /* 0x000fe40007ffe1ff */
[----:B------:R-:W2:Y:S01]  /*2580*/  @!P2 LDG.E.U16 R15, desc[UR10][R20.64+0x2] ;  /* 0x0000020a140fa981 */ /* 0x000ea2000c1e1500 */
[----:B------:R-:W-:-:S03]  /*2590*/  @!P3 IMAD.IADD R33, R23, 0x1, -R32 ;  /* 0x000000011721b824 */ /* 0x000fc600078e0a20 */
[----:B------:R0:W4:Y:S01]  /*25a0*/  @!P3 LDG.E.U16 R23, desc[UR10][R20.64+0x4] ;  /* 0x0000040a1417b981 */ /* 0x000122000c1e1500 */
[C---:B------:R-:W-:Y:S02]  /*25b0*/  @!P2 IMAD R35, R24.reuse, R35, RZ ;  /* 0x000000231823a224 */ /* 0x040fe400078e02ff */
[----:B------:R-:W-:Y:S02]  /*25c0*/  IMAD.IADD R31, R31, 0x1, -R30 ;  /* 0x000000011f1f7824 */ /* 0x000fe400078e0a1e */
[C---:B------:R-:W-:Y:S01]  /*25d0*/  @!P3 IMAD R33, R24.reuse, R33, RZ ;  /* 0x000000211821b224 */ /* 0x040fe200078e02ff */
[----:B------:R-:W-:Y:S01]  /*25e0*/  @!P2 I2FP.F32.S32 R35, R35 ;  /* 0x000000230023a245 */ /* 0x000fe20000201400 */
[----:B------:R-:W-:-:S03]  /*25f0*/  @!P4 IMAD R30, R24, R31, RZ ;  /* 0x0000001f181ec224 */ /* 0x000fc600078e02ff */
[----:B------:R-:W-:Y:S02]  /*2600*/  @!P3 I2FP.F32.S32 R33, R33 ;  /* 0x000000210021b245 */ /* 0x000fe40000201400 */
[----:B------:R-:W0:Y:S01]  /*2610*/  @!P2 F2F.BF16.F32 R35, R35 ;  /* 0x000000230023a304 */ /* 0x000e220000202000 */
[----:B------:R-:W-:-:S07]  /*2620*/  @!P4 I2FP.F32.S32 R32, R30 ;  /* 0x0000001e0020c245 */ /* 0x000fce0000201400 */
[----:B------:R-:W1:Y:S08]  /*2630*/  @!P3 F2F.BF16.F32 R33, R33 ;  /* 0x000000210021b304 */ /* 0x000e700000202000 */
[----:B------:R-:W5:Y:S01]  /*2640*/  @!P4 F2F.BF16.F32 R32, R32 ;  /* 0x000000200020c304 */ /* 0x000f620000202000 */
[----:B0-----:R-:W-:Y:S01]  /*2650*/  @!P2 SHF.L.U32 R21, R35, 0x10, RZ ;  /* 0x000000102315a819 */ /* 0x001fe200000006ff */
[----:B-1----:R-:W-:-:S06]  /*2660*/  @!P3 IMAD.U32 R31, R33, 0x10000, RZ ;  /* 0x00010000211fb824 */ /* 0x002fcc00078e00ff */
[----:B------:R-:W-:Y:S01]  /*2670*/  @!P2 MUFU.RCP R30, R21 ;  /* 0x00000015001ea308 */ /* 0x000fe20000001000 */
[----:B-----5:R-:W-:-:S07]  /*2680*/  @!P4 IMAD.U32 R20, R32, 0x10000, RZ ;  /* 0x000100002014c824 */ /* 0x020fce00078e00ff */
[----:B------:R-:W-:Y:S08]  /*2690*/  @!P3 MUFU.RCP R34, R31 ;  /* 0x0000001f0022b308 */ /* 0x000ff00000001000 */
[----:B------:R-:W0:Y:S01]  /*26a0*/  @!P4 MUFU.RCP R20, R20 ;  /* 0x000000140014c308 */ /* 0x000e220000001000 */
[----:B---3--:R-:W-:-:S07]  /*26b0*/  @!P4 IMAD.U32 R25, R25, 0x10000, RZ ;  /* 0x000100001919c824 */ /* 0x008fce00078e00ff */
[----:B------:R-:W1:Y:S01]  /*26c0*/  @!P1 F2F.BF16.F32 R14, R14 ;  /* 0x0000000e000e9304 */ /* 0x000e620000202000 */
[----:B------:R-:W-:Y:S02]  /*26d0*/  VIADD R22, R22, 0x4 ;  /* 0x0000000416167836 */ /* 0x000fe40000000000 */
[----:B0-----:R-:W-:-:S06]  /*26e0*/  @!P4 FMUL.FTZ R25, R25, R20 ;  /* 0x000000141919c220 */ /* 0x001fcc0000410000 */
[----:B------:R-:W-:Y:S01]  /*26f0*/  @!P4 F2F.BF16.F32 R25, R25 ;  /* 0x000000190019c304 */ /* 0x000fe20000202000 */
[----:B--2---:R-:W-:Y:S01]  /*2700*/  @!P2 SHF.L.U32 R15, R15, 0x10, RZ ;  /* 0x000000100f0fa819 */ /* 0x004fe200000006ff */
[----:B----4-:R-:W-:-:S04]  /*2710*/  @!P3 IMAD.U32 R23, R23, 0x10000, RZ ;  /* 0x000100001717b824 */ /* 0x010fc800078e00ff */
[----:B------:R-:W-:Y:S01]  /*2720*/  @!P2 FMUL.FTZ R30, R15, R30 ;  /* 0x0000001e0f1ea220 */ /* 0x000fe20000410000 */
[----:B------:R-:W-:-:S05]  /*2730*/  @!P3 FMUL.FTZ R23, R23, R34 ;  /* 0x000000221717b220 */ /* 0x000fca0000410000 */
[----:B------:R-:W0:Y:S01]  /*2740*/  @!P2 F2F.BF16.F32 R30, R30 ;  /* 0x0000001e001ea304 */ /* 0x000e220000202000 */
[----:B-1----:R-:W-:-:S07]  /*2750*/  @!P1 SHF.L.U32 R15, R14, 0x10, RZ ;  /* 0x000000100e0f9819 */ /* 0x002fce00000006ff */
[----:B------:R-:W1:Y:S01]  /*2760*/  @!P3 F2F.BF16.F32 R23, R23 ;  /* 0x000000170017b304 */ /* 0x000e620000202000 */
[----:B------:R-:W-:Y:S01]  /*2770*/  @!P1 FADD.FTZ R6, R6, R15 ;  /* 0x0000000f06069221 */ /* 0x000fe20000010000 */
[----:B------:R-:W-:Y:S01]  /*2780*/  ISETP.GE.AND P1, PT, R22, R7, PT ;  /* 0x000000071600720c */ /* 0x000fe20003f26270 */
[----:B0-----:R-:W-:-:S04]  /*2790*/  @!P2 IMAD.U32 R21, R30, 0x10000, RZ ;  /* 0x000100001e15a824 */ /* 0x001fc800078e00ff */
[----:B------:R-:W-:Y:S01]  /*27a0*/  @!P2 FADD.FTZ R6, R6, R21 ;  /* 0x000000150606a221 */ /* 0x000fe20000010000 */
[----:B-1----:R-:W-:Y:S01]  /*27b0*/  @!P3 SHF.L.U32 R15, R23, 0x10, RZ ;  /* 0x00000010170fb819 */ /* 0x002fe200000006ff */
[----:B------:R-:W-:-:S04]  /*27c0*/  @!P4 IMAD.U32 R21, R25, 0x10000, RZ ;  /* 0x000100001915c824 */ /* 0x000fc800078e00ff */
[----:B------:R-:W-:-:S04]  /*27d0*/  @!P3 FADD.FTZ R6, R6, R15 ;  /* 0x0000000f0606b221 */ /* 0x000fc80000010000 */
[----:B------:R-:W-:Y:S01]  /*27e0*/  @!P4 FADD.FTZ R6, R6, R21 ;  /* 0x000000150606c221 */ /* 0x000fe20000010000 */
[----:B------:R-:W-:Y:S06]  /*27f0*/  @!P1 BRA `(.L_x_34) ;  /* 0xfffffff8008c9947 */ /* 0x000fec000383ffff */
.L_x_17:
[----:B------:R-:W-:Y:S05]  /*2800*/  BSYNC B1 ;  /* 0x0000000000017941 */ /* 0x000fea0003800000 */
.L_x_16:
[----:B------:R-:W-:-:S05]  /*2810*/  VIADD R5, R5, 0x1 ;  /* 0x0000000105057836 */ /* 0x000fca0000000000 */
[----:B------:R-:W-:-:S13]  /*2820*/  ISETP.GE.AND P0, PT, R5, R2, PT ;  /* 0x000000020500720c */ /* 0x000fda0003f06270 */
[----:B------:R-:W-:Y:S05]  /*2830*/  @!P0 BRA `(.L_x_35) ;  /* 0xffffffe800c88947 */ /* 0x000fea000383ffff */
[----:B------:R-:W-:Y:S05]  /*2840*/  BRA `(.L_x_14) ;  /* 0x00000014001c7947 */ /* 0x000fea0003800000 */
.L_x_15:
[--C-:B------:R-:W-:Y:S01]  /*2850*/  IMAD R6, R4, R13, R13.reuse ;  /* 0x0000000d04067224 */ /* 0x100fe200078e020d */
[----:B------:R-:W-:Y:S01]  /*2860*/  ULDC UR8, c[0x0][0x230] ;  /* 0x00008c0000087ab9 */ /* 0x000fe20000000800 */
[----:B------:R-:W-:Y:S02]  /*2870*/  VIMNMX R11, RZ, R12, !PT ;  /* 0x0000000cff0b7248 */ /* 0x000fe40007fe0100 */
[----:B------:R-:W-:Y:S02]  /*2880*/  VIMNMX R12, R18, UR8, PT ;  /* 0x00000008120c7c48 */ /* 0x000fe4000bfe0100 */
[C---:B------:R-:W-:Y:S02]  /*2890*/  IADD3 R14, R6.reuse, -UR9, RZ ;  /* 0x80000009060e7c10 */ /* 0x040fe4000fffe0ff */
[----:B------:R-:W-:Y:S01]  /*28a0*/  IADD3 R20, R6, -UR9, R13 ;  /* 0x8000000906147c10 */ /* 0x000fe2000fffe00d */
[----:B------:R-:W-:Y:S01]  /*28b0*/  IMAD.MOV.U32 R6, RZ, RZ, RZ ;  /* 0x000000ffff067224 */ /* 0x000fe200078e00ff */
[----:B------:R-:W-:-:S02]  /*28c0*/  VIADDMNMX R24, R14, R15, UR5, PT ;  /* 0x000000050e187e46 */ /* 0x000fc4000b80010f */
[----:B------:R-:W-:Y:S02]  /*28d0*/  VIADDMNMX R15, R20, R15, UR5, PT ;  /* 0x00000005140f7e46 */ /* 0x000fe4000b80010f */
[----:B------:R-:W-:Y:S02]  /*28e0*/  VIMNMX R13, RZ, R14, !PT ;  /* 0x0000000eff0d7248 */ /* 0x000fe40007fe0100 */
[----:B------:R-:W-:Y:S02]  /*28f0*/  VIMNMX R14, RZ, R20, !PT ;  /* 0x00000014ff0e7248 */ /* 0x000fe40007fe0100 */
[----:B------:R-:W-:Y:S02]  /*2900*/  VIMNMX R24, R24, UR8, PT ;  /* 0x0000000818187c48 */ /* 0x000fe4000bfe0100 */
[----:B------:R-:W-:-:S07]  /*2910*/  VIMNMX R15, R15, UR8, PT ;  /* 0x000000080f0f7c48 */ /* 0x000fce000bfe0100 */
.L_x_55:
[----:B------:R-:W-:Y:S01]  /*2920*/  ISETP.GE.AND P0, PT, R4, R7, PT ;  /* 0x000000070400720c */ /* 0x000fe20003f06270 */
[----:B------:R-:W-:-:S12]  /*2930*/  BSSY B1, `(.L_x_36) ;  /* 0x0000135000017945 */ /* 0x000fd80003800000 */
[----:B------:R-:W-:Y:S05]  /*2940*/  @P0 BRA `(.L_x_37) ;  /* 0x0000001000cc0947 */ /* 0x000fea0003800000 */
[----:B------:R-:W0:Y:S01]  /*2950*/  LDC R26, c[0x0][0x258] ;  /* 0x00009600ff1a7b82 */ /* 0x000e220000000800 */
[----:B------:R-:W-:Y:S01]  /*2960*/  ULDC.64 UR8, c[0x0][0x238] ;  /* 0x00008e0000087ab9 */ /* 0x000fe20000000a00 */
[--C-:B------:R-:W-:Y:S01]  /*2970*/  SHF.R.S32.HI R19, RZ, 0x1f, R5.reuse ;  /* 0x0000001fff137819 */ /* 0x100fe20000011405 */
[----:B------:R-:W-:Y:S01]  /*2980*/  IMAD R21, R8, UR8, RZ ;  /* 0x0000000808157c24 */ /* 0x000fe2000f8e02ff */
[----:B------:R-:W-:Y:S01]  /*2990*/  ULDC.64 UR12, c[0x0][0x240] ;  /* 0x00009000000c7ab9 */ /* 0x000fe20000000a00 */
[----:B------:R-:W-:Y:S02]  /*29a0*/  IMAD.MOV.U32 R18, RZ, RZ, R5 ;  /* 0x000000ffff127224 */ /* 0x000fe400078e0005 */
[C---:B------:R-:W-:Y:S01]  /*29b0*/  IMAD R21, R16.reuse, UR9, R21 ;  /* 0x0000000910157c24 */ /* 0x040fe2000f8e0215 */
[----:B------:R-:W1:Y:S01]  /*29c0*/  LDC R28, c[0x0][0x248] ;  /* 0x00009200ff1c7b82 */ /* 0x000e620000000800 */
[----:B------:R-:W-:Y:S01]  /*29d0*/  IMAD.WIDE.U32 R18, R16, UR8, R18 ;  /* 0x0000000810127c25 */ /* 0x000fe2000f8e0012 */
[----:B------:R-:W-:Y:S01]  /*29e0*/  ULDC UR8, c[0x0][0x250] ;  /* 0x0000940000087ab9 */ /* 0x000fe20000000800 */
[----:B------:R-:W-:-:S02]  /*29f0*/  ULDC UR9, c[0x0][0x228] ;  /* 0x00008a0000097ab9 */ /* 0x000fc40000000800 */
[--C-:B------:R-:W-:Y:S01]  /*2a00*/  IMAD.MOV.U32 R20, RZ, RZ, R4.reuse ;  /* 0x000000ffff147224 */ /* 0x100fe200078e0004 */
[----:B------:R-:W-:Y:S02]  /*2a10*/  IADD3 R25, R21, R19, RZ ;  /* 0x0000001315197210 */ /* 0x000fe40007ffe0ff */
[----:B------:R-:W-:-:S03]  /*2a20*/  SHF.R.S32.HI R21, RZ, 0x1f, R4 ;  /* 0x0000001fff157819 */ /* 0x000fc60000011404 */
[----:B------:R-:W-:Y:S02]  /*2a30*/  IMAD R27, R25, UR12, RZ ;  /* 0x0000000c191b7c24 */ /* 0x000fe4000f8e02ff */
[----:B------:R-:W-:-:S04]  /*2a40*/  IMAD.WIDE.U32 R22, R18, UR12, R20 ;  /* 0x0000000c12167c25 */ /* 0x000fc8000f8e0014 */
[----:B0-----:R-:W-:Y:S01]  /*2a50*/  IMAD R21, R5, UR8, -R26 ;  /* 0x0000000805157c24 */ /* 0x001fe2000f8e0a1a */
[----:B------:R-:W-:Y:S01]  /*2a60*/  ULDC.S8 UR8, c[0x0][0x26d] ;  /* 0x00009b4000087ab9 */ /* 0x000fe20000000200 */
[----:B------:R-:W-:Y:S01]  /*2a70*/  IMAD R27, R18, UR13, R27 ;  /* 0x0000000d121b7c24 */ /* 0x000fe2000f8e021b */
[----:B------:R-:W-:Y:S01]  /*2a80*/  ISETP.NE.AND P1, PT, RZ, UR8, PT ;  /* 0x00000008ff007c0c */ /* 0x000fe2000bf25270 */
[----:B------:R-:W-:Y:S02]  /*2a90*/  ULDC.64 UR12, c[0x0][0x218] ;  /* 0x00008600000c7ab9 */ /* 0x000fe40000000a00 */
[----:B------:R-:W-:Y:S01]  /*2aa0*/  IMAD.IADD R27, R23, 0x1, R27 ;  /* 0x00000001171b7824 */ /* 0x000fe200078e021b */
[----:B-1----:R-:W-:Y:S02]  /*2ab0*/  VIADDMNMX R28, R21, R28, UR4, PT ;  /* 0x00000004151c7e46 */ /* 0x002fe4000b80011c */
[----:B------:R-:W-:Y:S02]  /*2ac0*/  LEA R20, P0, R22, UR12, 0x1 ;  /* 0x0000000c16147c11 */ /* 0x000fe4000f8008ff */
[----:B------:R-:W-:-:S02]  /*2ad0*/  VIMNMX R23, RZ, R21, !PT ;  /* 0x00000015ff177248 */ /* 0x000fc40007fe0100 */
[----:B------:R-:W-:Y:S02]  /*2ae0*/  VIMNMX R28, R28, UR9, PT ;  /* 0x000000091c1c7c48 */ /* 0x000fe4000bfe0100 */
[----:B------:R-:W-:Y:S02]  /*2af0*/  LEA.HI.X R21, R22, UR13, R27, 0x1, P0 ;  /* 0x0000000d16157c11 */ /* 0x000fe400080f0c1b */
[----:B------:R-:W-:Y:S01]  /*2b00*/  IADD3 R26, -R23, R28, RZ ;  /* 0x0000001c171a7210 */ /* 0x000fe20007ffe1ff */
        /* <DEDUP_REMOVED lines=15> */
[----:B0-----:R-:W-:-:S05]  /*2c00*/  SHF.L.U32 R27, R22, 0x10, RZ ;  /* 0x00000010161b7819 */ /* 0x001fca00000006ff */
[----:B------:R-:W-:-:S07]  /*2c10*/  FADD.FTZ R6, R6, R27 ;  /* 0x0000001b06067221 */ /* 0x000fce0000010000 */
.L_x_42:
[----:B------:R-:W-:Y:S05]  /*2c20*/  BSYNC B3 ;  /* 0x0000000000037941 */ /* 0x000fea0003800000 */
.L_x_41:
[----:B------:R-:W-:Y:S01]  /*2c30*/  VIADD R26, R4, 0x1 ;  /* 0x00000001041a7836 */ /* 0x000fe20000000000 */
        /* <DEDUP_REMOVED lines=12> */
.L_x_44:
[----:B------:R-:W-:Y:S05]  /*2d00*/  BSYNC B3 ;  /* 0x0000000000037941 */ /* 0x000fea0003800000 */
.L_x_43:
[----:B------:R-:W-:Y:S01]  /*2d10*/  VIADD R26, R4, 0x2 ;  /* 0x00000002041a7836 */ /* 0x000fe20000000000 */
[----:B------:R-:W-:Y:S06]  /*2d20*/  @!P2 BRA `(.L_x_40) ;  /* 0x000000000028a947 */ /* 0x000fec0003800000 */
[----:B------:R-:W-:Y:S01]  /*2d30*/  ISETP.LE.OR P0, PT, R15, R14, !P0 ;  /* 0x0000000e0f00720c */ /* 0x000fe20004703670 */
[----:B------:R-:W-:-:S12]  /*2d40*/  VIADD R26, R4, 0x3 ;  /* 0x00000003041a7836 */ /* 0x000fd80000000000 */
[----:B------:R-:W-:Y:S05]  /*2d50*/  @P0 BRA `(.L_x_40) ;  /* 0x00000000001c0947 */ /* 0x000fea0003800000 */
[----:B------:R-:W2:Y:S01]  /*2d60*/  LDG.E.U16 R20, desc[UR10][R20.64+0x4] ;  /* 0x0000040a14147981 */ /* 0x000ea2000c1e1500 */
[----:B------:R-:W0:Y:S01]  /*2d70*/  MUFU.RCP R27, UR7 ;  /* 0x00000007001b7d08 */ /* 0x000e220008001000 */
[----:B--2---:R-:W-:-:S05]  /*2d80*/  SHF.L.U32 R22, R20, 0x10, RZ ;  /* 0x0000001014167819 */ /* 0x004fca00000006ff */
[----:B0-----:R-:W-:-:S06]  /*2d90*/  FMUL.FTZ R22, R22, R27 ;  /* 0x0000001b16167220 */ /* 0x001fcc0000410000 */
[----:B------:R-:W0:Y:S02]  /*2da0*/  F2F.BF16.F32 R22, R22 ;  /* 0x0000001600167304 */ /* 0x000e240000202000 */
[----:B0-----:R-:W-:-:S04]  /*2db0*/  IMAD.U32 R27, R22, 0x10000, RZ ;  /* 0x00010000161b7824 */ /* 0x001fc800078e00ff */
[----:B------:R-:W-:-:S07]  /*2dc0*/  FADD.FTZ R6, R6, R27 ;  /* 0x0000001b06067221 */ /* 0x000fce0000010000 */
.L_x_40:
[----:B------:R-:W-:Y:S05]  /*2dd0*/  BSYNC B2 ;  /* 0x0000000000027941 */ /* 0x000fea0003800000 */
.L_x_39:
[----:B------:R-:W-:Y:S01]  /*2de0*/  ISETP.GE.U32.AND P0, PT, R9, 0x3, PT ;  /* 0x000000030900780c */ /* 0x000fe20003f06070 */
[----:B------:R-:W-:-:S12]  /*2df0*/  BSSY B2, `(.L_x_45) ;  /* 0x0000046000027945 */ /* 0x000fd80003800000 */
[----:B------:R-:W-:Y:S05]  /*2e00*/  @!P0 BRA `(.L_x_46) ;  /* 0x0000000400108947 */ /* 0x000fea0003800000 */
[----:B------:R-:W-:-:S13]  /*2e10*/  ISETP.GT.AND P0, PT, R28, R23, PT ;  /* 0x000000171c00720c */ /* 0x000fda0003f04270 */
.L_x_47:
[----:B------:R-:W0:Y:S01]  /*2e20*/  LDC R23, c[0x0][0x254] ;  /* 0x00009500ff177b82 */ /* 0x000e220000000800 */
[----:B------:R-:W-:Y:S01]  /*2e30*/  ULDC UR8, c[0x0][0x25c] ;  /* 0x0000970000087ab9 */ /* 0x000fe20000000800 */
[----:B------:R-:W-:Y:S01]  /*2e40*/  ULDC UR9, c[0x0][0x230] ;  /* 0x00008c0000097ab9 */ /* 0x000fe20000000800 */
[----:B------:R-:W-:Y:S02]  /*2e50*/  ULDC.64 UR12, c[0x0][0x240] ;  /* 0x00009000000c7ab9 */ /* 0x000fe40000000a00 */
[----:B------:R-:W-:-:S03]  /*2e60*/  IMAD R31, R25, UR12, RZ ;  /* 0x0000000c191f7c24 */ /* 0x000fc6000f8e02ff */
[----:B------:R-:W1:Y:S01]  /*2e70*/  LDC R27, c[0x0][0x24c] ;  /* 0x00009300ff1b7b82 */ /* 0x000e620000000800 */
[----:B------:R-:W-:Y:S02]  /*2e80*/  IMAD R31, R18, UR13, R31 ;  /* 0x0000000d121f7c24 */ /* 0x000fe4000f8e021f */
[CC--:B0-----:R-:W-:Y:S02]  /*2e90*/  IMAD R20, R26.reuse, R23.reuse, -UR8 ;  /* 0x800000081a147e24 */ /* 0x0c1fe4000f8e0217 */
[----:B------:R-:W-:-:S04]  /*2ea0*/  IMAD R28, R26, R23, R23 ;  /* 0x000000171a1c7224 */ /* 0x000fc800078e0217 */
[----:B------:R-:W-:Y:S01]  /*2eb0*/  VIADD R22, R28, -UR8 ;  /* 0x800000081c167c36 */ /* 0x000fe20008000000 */
[----:B-1----:R-:W-:Y:S01]  /*2ec0*/  VIADDMNMX R21, R20, R27, UR5, PT ;  /* 0x0000000514157e46 */ /* 0x002fe2000b80011b */
[----:B------:R-:W-:Y:S01]  /*2ed0*/  IMAD.IADD R28, R28, 0x1, R23 ;  /* 0x000000011c1c7824 */ /* 0x000fe200078e0217 */
[----:B------:R-:W-:Y:S02]  /*2ee0*/  VIMNMX R20, RZ, R20, !PT ;  /* 0x00000014ff147248 */ /* 0x000fe40007fe0100 */
[----:B------:R-:W-:Y:S01]  /*2ef0*/  VIMNMX R29, R21, UR9, PT ;  /* 0x00000009151d7c48 */ /* 0x000fe2000bfe0100 */
[----:B------:R-:W-:Y:S01]  /*2f00*/  VIADD R30, R28, -UR8 ;  /* 0x800000081c1e7c36 */ /* 0x000fe20008000000 */
[----:B------:R-:W-:Y:S02]  /*2f10*/  SHF.R.S32.HI R21, RZ, 0x1f, R26 ;  /* 0x0000001fff157819 */ /* 0x000fe4000001141a */
[----:B------:R-:W-:Y:S02]  /*2f20*/  ISETP.LE.OR P1, PT, R29, R20, !P0 ;  /* 0x000000141d00720c */ /* 0x000fe40004723670 */
[----:B------:R-:W-:-:S02]  /*2f30*/  MOV R20, R26 ;  /* 0x0000001a00147202 */ /* 0x000fc40000000f00 */
[-C--:B------:R-:W-:Y:S02]  /*2f40*/  VIADDMNMX R29, R22, R27.reuse, UR5, PT ;  /* 0x00000005161d7e46 */ /* 0x080fe4000b80011b */
[----:B------:R-:W-:Y:S01]  /*2f50*/  VIMNMX R22, RZ, R22, !PT ;  /* 0x00000016ff167248 */ /* 0x000fe20007fe0100 */
[----:B------:R-:W-:Y:S01]  /*2f60*/  IMAD.WIDE.U32 R20, R18, UR12, R20 ;  /* 0x0000000c12147c25 */ /* 0x000fe2000f8e0014 */
[----:B------:R-:W-:Y:S01]  /*2f70*/  VIMNMX R29, R29, UR9, PT ;  /* 0x000000091d1d7c48 */ /* 0x000fe2000bfe0100 */
[----:B------:R-:W-:Y:S01]  /*2f80*/  ULDC.64 UR12, c[0x0][0x218] ;  /* 0x00008600000c7ab9 */ /* 0x000fe20000000a00 */
[----:B------:R-:W-:Y:S02]  /*2f90*/  IADD3 R28, R28, -UR8, R23 ;  /* 0x800000081c1c7c10 */ /* 0x000fe4000fffe017 */
[----:B------:R-:W-:Y:S02]  /*2fa0*/  ISETP.LE.OR P2, PT, R29, R22, !P0 ;  /* 0x000000161d00720c */ /* 0x000fe40004743670 */
[----:B------:R-:W-:-:S02]  /*2fb0*/  VIADDMNMX R29, R30, R27, UR5, PT ;  /* 0x000000051e1d7e46 */ /* 0x000fc4000b80011b */
[----:B------:R-:W-:Y:S02]  /*2fc0*/  IADD3 R21, R31, R21, RZ ;  /* 0x000000151f157210 */ /* 0x000fe40007ffe0ff */
[----:B------:R-:W-:Y:S02]  /*2fd0*/  LEA R22, P3, R20, UR12, 0x1 ;  /* 0x0000000c14167c11 */ /* 0x000fe4000f8608ff */
[----:B------:R-:W-:Y:S02]  /*2fe0*/  VIMNMX R30, RZ, R30, !PT ;  /* 0x0000001eff1e7248 */ /* 0x000fe40007fe0100 */
[----:B------:R-:W-:Y:S02]  /*2ff0*/  VIMNMX R29, R29, UR9, PT ;  /* 0x000000091d1d7c48 */ /* 0x000fe4000bfe0100 */
[----:B------:R-:W-:Y:S02]  /*3000*/  VIADDMNMX R27, R28, R27, UR5, PT ;  /* 0x000000051c1b7e46 */ /* 0x000fe4000b80011b */
[----:B------:R-:W-:-:S02]  /*3010*/  LEA.HI.X R23, R20, UR13, R21, 0x1, P3 ;  /* 0x0000000d14177c11 */ /* 0x000fc400098f0c15 */
[----:B------:R-:W-:Y:S02]  /*3020*/  ISETP.LE.OR P3, PT, R29, R30, !P0 ;  /* 0x0000001e1d00720c */ /* 0x000fe40004763670 */
[----:B------:R-:W-:Y:S01]  /*3030*/  VIMNMX R28, RZ, R28, !PT ;  /* 0x0000001cff1c7248 */ /* 0x000fe20007fe0100 */
[----:B------:R-:W2:Y:S01]  /*3040*/  @!P1 LDG.E.U16 R20, desc[UR10][R22.64] ;  /* 0x0000000a16149981 */ /* 0x000ea2000c1e1500 */
[----:B------:R-:W-:-:S04]  /*3050*/  VIMNMX R27, R27, UR9, PT ;  /* 0x000000091b1b7c48 */ /* 0x000fc8000bfe0100 */
[----:B------:R-:W-:Y:S02]  /*3060*/  ISETP.LE.OR P4, PT, R27, R28, !P0 ;  /* 0x0000001c1b00720c */ /* 0x000fe40004783670 */
[----:B------:R-:W3:Y:S04]  /*3070*/  @!P2 LDG.E.U16 R28, desc[UR10][R22.64+0x2] ;  /* 0x0000020a161ca981 */ /* 0x000ee8000c1e1500 */
[----:B------:R-:W4:Y:S07]  /*3080*/  @!P3 LDG.E.U16 R29, desc[UR10][R22.64+0x4] ;  /* 0x0000040a161db981 */ /* 0x000f2e000c1e1500 */
[----:B------:R-:W5:Y:S01]  /*3090*/  @!P4 LDG.E.U16 R21, desc[UR10][R22.64+0x6] ;  /* 0x0000060a1615c981 */ /* 0x000f62000c1e1500 */
[----:B------:R-:W0:Y:S01]  /*30a0*/  @!P1 MUFU.RCP R30, UR7 ;  /* 0x00000007001e9d08 */ /* 0x000e220008001000 */
[----:B------:R-:W-:-:S07]  /*30b0*/  VIADD R26, R26, 0x4 ;  /* 0x000000041a1a7836 */ /* 0x000fce0000000000 */
[----:B------:R-:W1:Y:S08]  /*30c0*/  @!P2 MUFU.RCP R31, UR7 ;  /* 0x00000007001fad08 */ /* 0x000e700008001000 */
[----:B------:R-:W4:Y:S01]  /*30d0*/  @!P3 MUFU.RCP R32, UR7 ;  /* 0x000000070020bd08 */ /* 0x000f220008001000 */
[----:B--2---:R-:W-:-:S07]  /*30e0*/  @!P1 IMAD.U32 R27, R20, 0x10000, RZ ;  /* 0x00010000141b9824 */ /* 0x004fce00078e00ff */
[----:B------:R-:W2:Y:S01]  /*30f0*/  @!P4 MUFU.RCP R20, UR7 ;  /* 0x000000070014cd08 */ /* 0x000ea20008001000 */
[----:B0-----:R-:W-:Y:S01]  /*3100*/  @!P1 FMUL.FTZ R27, R27, R30 ;  /* 0x0000001e1b1b9220 */ /* 0x001fe20000410000 */
[----:B---3--:R-:W-:-:S06]  /*3110*/  @!P2 IMAD.U32 R28, R28, 0x10000, RZ ;  /* 0x000100001c1ca824 */ /* 0x008fcc00078e00ff */
[----:B------:R-:W0:Y:S01]  /*3120*/  @!P1 F2F.BF16.F32 R27, R27 ;  /* 0x0000001b001b9304 */ /* 0x000e220000202000 */
[----:B-1----:R-:W-:Y:S01]  /*3130*/  @!P2 FMUL.FTZ R28, R28, R31 ;  /* 0x0000001f1c1ca220 */ /* 0x002fe20000410000 */
[----:B----4-:R-:W-:-:S05]  /*3140*/  @!P3 SHF.L.U32 R29, R29, 0x10, RZ ;  /* 0x000000101d1db819 */ /* 0x010fca00000006ff */
[----:B------:R-:W-:Y:S01]  /*3150*/  @!P3 FMUL.FTZ R29, R29, R32 ;  /* 0x000000201d1db220 */ /* 0x000fe20000410000 */
[----:B-----5:R-:W-:Y:S01]  /*3160*/  @!P4 IMAD.U32 R21, R21, 0x10000, RZ ;  /* 0x000100001515c824 */ /* 0x020fe200078e00ff */
[----:B------:R-:W1:Y:S03]  /*3170*/  @!P2 F2F.BF16.F32 R28, R28 ;  /* 0x0000001c001ca304 */ /* 0x000e660000202000 */
[----:B--2---:R-:W-:Y:S01]  /*3180*/  @!P4 FMUL.FTZ R20, R21, R20 ;  /* 0x000000141514c220 */ /* 0x004fe20000410000 */
[----:B0-----:R-:W-:-:S04]  /*3190*/  @!P1 IMAD.U32 R21, R27, 0x10000, RZ ;  /* 0x000100001b159824 */ /* 0x001fc800078e00ff */
[----:B------:R-:W0:Y:S01]  /*31a0*/  @!P3 F2F.BF16.F32 R29, R29 ;  /* 0x0000001d001db304 */ /* 0x000e220000202000 */
[----:B------:R-:W-:Y:S01]  /*31b0*/  @!P1 FADD.FTZ R6, R6, R21 ;  /* 0x0000001506069221 */ /* 0x000fe20000010000 */
[----:B------:R-:W-:Y:S02]  /*31c0*/  ISETP.GE.AND P1, PT, R26, R7, PT ;  /* 0x000000071a00720c */ /* 0x000fe40003f26270 */
[----:B-1----:R-:W-:-:S04]  /*31d0*/  @!P2 SHF.L.U32 R23, R28, 0x10, RZ ;  /* 0x000000101c17a819 */ /* 0x002fc800000006ff */
[----:B------:R-:W1:Y:S01]  /*31e0*/  @!P4 F2F.BF16.F32 R20, R20 ;  /* 0x000000140014c304 */ /* 0x000e620000202000 */
[----:B------:R-:W-:Y:S01]  /*31f0*/  @!P2 FADD.FTZ R6, R6, R23 ;  /* 0x000000170606a221 */ /* 0x000fe20000010000 */
[----:B0-----:R-:W-:-:S04]  /*3200*/  @!P3 IMAD.U32 R21, R29, 0x10000, RZ ;  /* 0x000100001d15b824 */ /* 0x001fc800078e00ff */
[----:B------:R-:W-:Y:S01]  /*3210*/  @!P3 FADD.FTZ R6, R6, R21 ;  /* 0x000000150606b221 */ /* 0x000fe20000010000 */
[----:B-1----:R-:W-:-:S05]  /*3220*/  @!P4 SHF.L.U32 R23, R20, 0x10, RZ ;  /* 0x000000101417c819 */ /* 0x002fca00000006ff */
[----:B------:R-:W-:Y:S01]  /*3230*/  @!P4 FADD.FTZ R6, R6, R23 ;  /* 0x000000170606c221 */ /* 0x000fe20000010000 */
[----:B------:R-:W-:Y:S06]  /*3240*/  @!P1 BRA `(.L_x_47) ;  /* 0xfffffff800f49947 */ /* 0x000fec000383ffff */
.L_x_46:
[----:B------:R-:W-:Y:S05]  /*3250*/  BSYNC B2 ;  /* 0x0000000000027941 */ /* 0x000fea0003800000 */
.L_x_45:
[----:B------:R-:W-:Y:S05]  /*3260*/  BRA `(.L_x_37) ;  /* 0x0000000800847947 */ /* 0x000fea0003800000 */
.L_x_38:
        /* <DEDUP_REMOVED lines=13> */
[----:B0-----:R-:W-:Y:S01]  /*3340*/  IMAD R27, R4, UR8, -R27 ;  /* 0x00000008041b7c24 */ /* 0x001fe2000f8e0a1b */
[----:B------:R-:W-:-:S04]  /*3350*/  ULDC UR8, c[0x0][0x230] ;  /* 0x00008c0000087ab9 */ /* 0x000fc80000000800 */
[----:B-1----:R-:W-:Y:S02]  /*3360*/  VIADDMNMX R30, R27, R30, UR5, PT ;  /* 0x000000051b1e7e46 */ /* 0x002fe4000b80011e */
[----:B------:R-:W-:Y:S02]  /*3370*/  VIMNMX R27, RZ, R27, !PT ;  /* 0x0000001bff1b7248 */ /* 0x000fe40007fe0100 */
[----:B------:R-:W-:-:S05]  /*3380*/  VIMNMX R30, R30, UR8, PT ;  /* 0x000000081e1e7c48 */ /* 0x000fca000bfe0100 */
        /* <DEDUP_REMOVED lines=11> */
.L_x_51:
[----:B------:R-:W-:Y:S05]  /*3440*/  BSYNC B3 ;  /* 0x0000000000037941 */ /* 0x000fea0003800000 */
.L_x_50:
[----:B------:R-:W-:Y:S01]  /*3450*/  IADD3 R27, R4, 0x1, RZ ;  /* 0x00000001041b7810 */ /* 0x000fe20007ffe0ff */
[----:B------:R-:W-:Y:S06]  /*3460*/  @!P2 BRA `(.L_x_49) ;  /* 0x000000000088a947 */ /* 0x000fec0003800000 */
[----:B------:R-:W-:Y:S01]  /*3470*/  ISETP.LE.OR P1, PT, R24, R13, !P0 ;  /* 0x0000000d1800720c */ /* 0x000fe20004723670 */
[----:B------:R-:W-:Y:S01]  /*3480*/  BSSY B3, `(.L_x_52) ;  /* 0x000000f000037945 */ /* 0x000fe20003800000 */
[----:B------:R-:W-:-:S11]  /*3490*/  ISETP.NE.AND P2, PT, R10, 0x2, PT ;  /* 0x000000020a00780c */ /* 0x000fd60003f45270 */
[----:B------:R-:W-:Y:S05]  /*34a0*/  @P1 BRA `(.L_x_53) ;  /* 0x0000000000301947 */ /* 0x000fea0003800000 */
[----:B------:R-:W2:Y:S01]  /*34b0*/  LDG.E.U16 R27, desc[UR10][R20.64+0x2] ;  /* 0x0000020a141b7981 */ /* 0x000ea2000c1e1500 */
[----:B------:R-:W-:-:S04]  /*34c0*/  IMAD.IADD R29, R24, 0x1, -R13 ;  /* 0x00000001181d7824 */ /* 0x000fc800078e0a0d */
[----:B------:R-:W-:-:S05]  /*34d0*/  IMAD R22, R29, R26, RZ ;  /* 0x0000001a1d167224 */ /* 0x000fca00078e02ff */
[----:B------:R-:W-:-:S06]  /*34e0*/  I2FP.F32.S32 R22, R22 ;  /* 0x0000001600167245 */ /* 0x000fcc0000201400 */
[----:B------:R-:W0:Y:S02]  /*34f0*/  F2F.BF16.F32 R22, R22 ;  /* 0x0000001600167304 */ /* 0x000e240000202000 */
[----:B0-----:R-:W-:-:S06]  /*3500*/  IMAD.U32 R29, R22, 0x10000, RZ ;  /* 0x00010000161d7824 */ /* 0x001fcc00078e00ff */
[----:B------:R-:W0:Y:S01]  /*3510*/  MUFU.RCP R30, R29 ;  /* 0x0000001d001e7308 */ /* 0x000e220000001000 */
[----:B--2---:R-:W-:-:S05]  /*3520*/  SHF.L.U32 R27, R27, 0x10, RZ ;  /* 0x000000101b1b7819 */ /* 0x004fca00000006ff */
[----:B0-----:R-:W-:-:S06]  /*3530*/  FMUL.FTZ R27, R27, R30 ;  /* 0x0000001e1b1b7220 */ /* 0x001fcc0000410000 */
[----:B------:R-:W0:Y:S02]  /*3540*/  F2F.BF16.F32 R27, R27 ;  /* 0x0000001b001b7304 */ /* 0x000e240000202000 */
[----:B0-----:R-:W-:-:S04]  /*3550*/  IMAD.U32 R31, R27, 0x10000, RZ ;  /* 0x000100001b1f7824 */ /* 0x001fc800078e00ff */
[----:B------:R-:W-:-:S07]  /*3560*/  FADD.FTZ R6, R6, R31 ;  /* 0x0000001f06067221 */ /* 0x000fce0000010000 */
.L_x_53:
[----:B------:R-:W-:Y:S05]  /*3570*/  BSYNC B3 ;  /* 0x0000000000037941 */ /* 0x000fea0003800000 */
.L_x_52:
[----:B------:R-:W-:Y:S01]  /*3580*/  VIADD R27, R4, 0x2 ;  /* 0x00000002041b7836 */ /* 0x000fe20000000000 */
[----:B------:R-:W-:Y:S06]  /*3590*/  @!P2 BRA `(.L_x_49) ;  /* 0x00000000003ca947 */ /* 0x000fec0003800000 */
[----:B------:R-:W-:Y:S02]  /*35a0*/  ISETP.LE.OR P0, PT, R15, R14, !P0 ;  /* 0x0000000e0f00720c */ /* 0x000fe40004703670 */
[----:B------:R-:W-:-:S11]  /*35b0*/  IADD3 R27, R4, 0x3, RZ ;  /* 0x00000003041b7810 */ /* 0x000fd60007ffe0ff */
        /* <DEDUP_REMOVED lines=13> */
.L_x_49:
[----:B------:R-:W-:Y:S05]  /*3690*/  BSYNC B2 ;  /* 0x0000000000027941 */ /* 0x000fea0003800000 */
.L_x_48:
[----:B------:R-:W-:-:S13]  /*36a0*/  ISETP.GE.U32.AND P0, PT, R9, 0x3, PT ;  /* 0x000000030900780c */ /* 0x000fda0003f06070 */
[----:B------:R-:W-:Y:S05]  /*36b0*/  @!P0 BRA `(.L_x_37) ;  /* 0x0000000400708947 */ /* 0x000fea0003800000 */
[----:B------:R-:W-:-:S13]  /*36c0*/  ISETP.GT.AND P0, PT, R28, R23, PT ;  /* 0x000000171c00720c */ /* 0x000fda0003f04270 */
.L_x_54:
        /* <DEDUP_REMOVED lines=10> */
[----:B------:R-:W-:-:S03]  /*3770*/  ULDC UR9, c[0x0][0x230] ;  /* 0x00008c0000097ab9 */ /* 0x000fc60000000800 */
[----:B------:R-:W-:Y:S02]  /*3780*/  IADD3 R21, R23, R21, RZ ;  /* 0x0000001517157210 */ /* 0x000fe40007ffe0ff */
[----:B------:R-:W-:-:S04]  /*3790*/  LEA R22, P1, R20, UR12, 0x1 ;  /* 0x0000000c14167c11 */ /* 0x000fc8000f8208ff */
[----:B------:R-:W-:Y:S01]  /*37a0*/  LEA.HI.X R23, R20, UR13, R21, 0x1, P1 ;  /* 0x0000000d14177c11 */ /* 0x000fe200088f0c15 */
[CC--:B0-----:R-:W-:Y:S02]  /*37b0*/  IMAD R29, R27.reuse, R32.reuse, -UR8 ;  /* 0x800000081b1d7e24 */ /* 0x0c1fe4000f8e0220 */
[CCC-:B------:R-:W-:Y:S02]  /*37c0*/  IMAD R33, R27.reuse, R32.reuse, R32.reuse ;  /* 0x000000201b217224 */ /* 0x1c0fe400078e0220 */
[----:B------:R-:W-:Y:S02]  /*37d0*/  IMAD R31, R27, R32, -UR8 ;  /* 0x800000081b1f7e24 */ /* 0x000fe4000f8e0220 */
[----:B------:R-:W-:Y:S01]  /*37e0*/  IMAD.IADD R21, R33, 0x1, R32 ;  /* 0x0000000121157824 */ /* 0x000fe200078e0220 */
[----:B-1----:R-:W-:Y:S01]  /*37f0*/  VIADDMNMX R20, R29, R28, UR5, PT ;  /* 0x000000051d147e46 */ /* 0x002fe2000b80011c */
[----:B------:R-:W-:Y:S01]  /*3800*/  VIADD R33, R33, -UR8 ;  /* 0x8000000821217c36 */ /* 0x000fe20008000000 */
[----:B------:R-:W-:-:S02]  /*3810*/  VIMNMX R29, RZ, R29, !PT ;  /* 0x0000001dff1d7248 */ /* 0x000fc40007fe0100 */
[----:B------:R-:W-:Y:S02]  /*3820*/  VIMNMX R20, R20, UR9, PT ;  /* 0x0000000914147c48 */ /* 0x000fe4000bfe0100 */
[----:B------:R-:W-:Y:S02]  /*3830*/  VIMNMX R30, RZ, R31, !PT ;  /* 0x0000001fff1e7248 */ /* 0x000fe40007fe0100 */
[----:B------:R-:W-:Y:S02]  /*3840*/  ISETP.LE.OR P1, PT, R20, R29, !P0 ;  /* 0x0000001d1400720c */ /* 0x000fe40004723670 */
[C---:B------:R-:W-:Y:S02]  /*3850*/  IADD3 R29, R21.reuse, -UR8, R32 ;  /* 0x80000008151d7c10 */ /* 0x040fe4000fffe020 */
[----:B------:R-:W-:Y:S02]  /*3860*/  IADD3 R21, R21, -UR8, RZ ;  /* 0x8000000815157c10 */ /* 0x000fe4000fffe0ff */
[----:B------:R-:W-:-:S02]  /*3870*/  VIADDMNMX R32, R33, R28, UR5, PT ;  /* 0x0000000521207e46 */ /* 0x000fc4000b80011c */
[-C--:B------:R-:W-:Y:S02]  /*3880*/  VIADDMNMX R35, R31, R28.reuse, UR5, PT ;  /* 0x000000051f237e46 */ /* 0x080fe4000b80011c */
[----:B------:R-:W-:Y:S02]  /*3890*/  VIADDMNMX R31, R21, R28, UR5, PT ;  /* 0x00000005151f7e46 */ /* 0x000fe4000b80011c */
[----:B------:R-:W-:Y:S02]  /*38a0*/  VIMNMX R33, RZ, R33, !PT ;  /* 0x00000021ff217248 */ /* 0x000fe40007fe0100 */
[----:B------:R-:W-:Y:S02]  /*38b0*/  VIMNMX R32, R32, UR9, PT ;  /* 0x0000000920207c48 */ /* 0x000fe4000bfe0100 */
[----:B------:R-:W-:Y:S02]  /*38c0*/  VIMNMX R20, RZ, R21, !PT ;  /* 0x00000015ff147248 */ /* 0x000fe40007fe0100 */
[----:B------:R-:W-:-:S02]  /*38d0*/  VIMNMX R21, R31, UR9, PT ;  /* 0x000000091f157c48 */ /* 0x000fc4000bfe0100 */
[----:B------:R-:W-:Y:S02]  /*38e0*/  VIADDMNMX R31, R29, R28, UR5, PT ;  /* 0x000000051d1f7e46 */ /* 0x000fe4000b80011c */
[----:B------:R-:W-:Y:S02]  /*38f0*/  ISETP.LE.OR P2, PT, R32, R33, !P0 ;  /* 0x000000212000720c */ /* 0x000fe40004743670 */
[----:B------:R-:W-:Y:S02]  /*3900*/  VIMNMX R28, RZ, R29, !PT ;  /* 0x0000001dff1c7248 */ /* 0x000fe40007fe0100 */
[----:B------:R-:W-:Y:S01]  /*3910*/  VIMNMX R31, R31, UR9, PT ;  /* 0x000000091f1f7c48 */ /* 0x000fe2000bfe0100 */
[----:B------:R-:W2:Y:S01]  /*3920*/  @!P1 LDG.E.U16 R29, desc[UR10][R22.64] ;  /* 0x0000000a161d9981 */ /* 0x000ea2000c1e1500 */
[----:B------:R-:W-:Y:S02]  /*3930*/  ISETP.LE.OR P3, PT, R21, R20, !P0 ;  /* 0x000000141500720c */ /* 0x000fe40004763670 */
[----:B------:R-:W-:-:S02]  /*3940*/  VIMNMX R35, R35, UR9, PT ;  /* 0x0000000923237c48 */ /* 0x000fc4000bfe0100 */
[----:B------:R-:W-:-:S03]  /*3950*/  ISETP.LE.OR P4, PT, R31, R28, !P0 ;  /* 0x0000001c1f00720c */ /* 0x000fc60004783670 */
[----:B------:R-:W-:Y:S02]  /*3960*/  @!P1 IMAD.IADD R37, R35, 0x1, -R30 ;  /* 0x0000000123259824 */ /* 0x000fe400078e0a1e */
[----:B------:R-:W3:Y:S01]  /*3970*/  @!P2 LDG.E.U16 R30, desc[UR10][R22.64+0x2] ;  /* 0x0000020a161ea981 */ /* 0x000ee2000c1e1500 */
[----:B------:R-:W-:-:S03]  /*3980*/  @!P2 IMAD.IADD R35, R32, 0x1, -R33 ;  /* 0x000000012023a824 */ /* 0x000fc600078e0a21 */
[----:B------:R-:W4:Y:S04]  /*3990*/  @!P3 LDG.E.U16 R32, desc[UR10][R22.64+0x4] ;  /* 0x0000040a1620b981 */ /* 0x000f28000c1e1500 */
[----:B------:R0:W5:Y:S01]  /*39a0*/  @!P4 LDG.E.U16 R33, desc[UR10][R22.64+0x6] ;  /* 0x0000060a1621c981 */ /* 0x000162000c1e1500 */
[C---:B------:R-:W-:Y:S02]  /*39b0*/  @!P1 IMAD R37, R26.reuse, R37, RZ ;  /* 0x000000251a259224 */ /* 0x040fe400078e02ff */
[----:B------:R-:W-:Y:S01]  /*39c0*/  @!P2 IMAD R35, R26, R35, RZ ;  /* 0x000000231a23a224 */ /* 0x000fe200078e02ff */
[----:B------:R-:W-:Y:S02]  /*39d0*/  @!P3 IADD3 R21, -R20, R21, RZ ;  /* 0x000000151415b210 */ /* 0x000fe40007ffe1ff */
[----:B------:R-:W-:-:S02]  /*39e0*/  @!P1 I2FP.F32.S32 R34, R37 ;  /* 0x0000002500229245 */ /* 0x000fc40000201400 */
[----:B------:R-:W-:Y:S01]  /*39f0*/  @!P2 I2FP.F32.S32 R20, R35 ;  /* 0x000000230014a245 */ /* 0x000fe20000201400 */
[----:B------:R-:W-:Y:S02]  /*3a00*/  @!P4 IMAD.IADD R35, R31, 0x1, -R28 ;  /* 0x000000011f23c824 */ /* 0x000fe400078e0a1c */
[C---:B------:R-:W-:Y:S01]  /*3a10*/  @!P3 IMAD R28, R26.reuse, R21, RZ ;  /* 0x000000151a1cb224 */ /* 0x040fe200078e02ff */
[----:B------:R-:W1:Y:S01]  /*3a20*/  @!P1 F2F.BF16.F32 R34, R34 ;  /* 0x0000002200229304 */ /* 0x000e620000202000 */
[----:B------:R-:W-:-:S03]  /*3a30*/  @!P4 IMAD R35, R26, R35, RZ ;  /* 0x000000231a23c224 */ /* 0x000fc600078e02ff */
[----:B------:R-:W-:Y:S02]  /*3a40*/  @!P3 I2FP.F32.S32 R31, R28 ;  /* 0x0000001c001fb245 */ /* 0x000fe40000201400 */
[----:B------:R-:W-:Y:S02]  /*3a50*/  @!P4 I2FP.F32.S32 R35, R35 ;  /* 0x000000230023c245 */ /* 0x000fe40000201400 */
[----:B------:R-:W0:Y:S08]  /*3a60*/  @!P2 F2F.BF16.F32 R20, R20 ;  /* 0x000000140014a304 */ /* 0x000e300000202000 */
[----:B------:R-:W0:Y:S01]  /*3a70*/  @!P3 F2F.BF16.F32 R31, R31 ;  /* 0x0000001f001fb304 */ /* 0x000e220000202000 */
[----:B-1----:R-:W-:-:S07]  /*3a80*/  @!P1 IMAD.U32 R21, R34, 0x10000, RZ ;  /* 0x0001000022159824 */ /* 0x002fce00078e00ff */
[----:B------:R-:W1:Y:S01]  /*3a90*/  @!P4 F2F.BF16.F32 R35, R35 ;  /* 0x000000230023c304 */ /* 0x000e620000202000 */
[----:B0-----:R-:W-:-:S07]  /*3aa0*/  @!P2 SHF.L.U32 R23, R20, 0x10, RZ ;  /* 0x000000101417a819 */ /* 0x001fce00000006ff */
[----:B------:R-:W0:Y:S01]  /*3ab0*/  @!P1 MUFU.RCP R21, R21 ;  /* 0x0000001500159308 */ /* 0x000e220000001000 */
[----:B------:R-:W-:-:S07]  /*3ac0*/  @!P3 IMAD.U32 R20, R31, 0x10000, RZ ;  /* 0x000100001f14b824 */ /* 0x000fce00078e00ff */
[----:B------:R-:W3:Y:S01]  /*3ad0*/  @!P2 MUFU.RCP R23, R23 ;  /* 0x000000170017a308 */ /* 0x000ee20000001000 */
[----:B-1----:R-:W-:-:S07]  /*3ae0*/  @!P4 SHF.L.U32 R22, R35, 0x10, RZ ;  /* 0x000000102316c819 */ /* 0x002fce00000006ff */
[----:B------:R-:W1:Y:S08]  /*3af0*/  @!P3 MUFU.RCP R20, R20 ;  /* 0x000000140014b308 */ /* 0x000e700000001000 */
[----:B------:R-:W1:Y:S01]  /*3b00*/  @!P4 MUFU.RCP R22, R22 ;  /* 0x000000160016c308 */ /* 0x000e620000001000 */
[----:B------:R-:W-:Y:S01]  /*3b10*/  IADD3 R27, R27, 0x4, RZ ;  /* 0x000000041b1b7810 */ /* 0x000fe20007ffe0ff */
[----:B--2---:R-:W-:-:S04]  /*3b20*/  @!P1 IMAD.U32 R28, R29, 0x10000, RZ ;  /* 0x000100001d1c9824 */ /* 0x004fc800078e00ff */
[----:B0-----:R-:W-:Y:S01]  /*3b30*/  @!P1 FMUL.FTZ R21, R28, R21 ;  /* 0x000000151c159220 */ /* 0x001fe20000410000 */
[----:B---3--:R-:W-:-:S05]  /*3b40*/  @!P2 IMAD.U32 R30, R30, 0x10000, RZ ;  /* 0x000100001e1ea824 */ /* 0x008fca00078e00ff */
[----:B------:R-:W0:Y:S01]  /*3b50*/  @!P1 F2F.BF16.F32 R21, R21 ;  /* 0x0000001500159304 */ /* 0x000e220000202000 */
[----:B------:R-:W-:Y:S01]  /*3b60*/  @!P2 FMUL.FTZ R30, R30, R23 ;  /* 0x000000171e1ea220 */ /* 0x000fe20000410000 */
[----:B----4-:R-:W-:Y:S01]  /*3b70*/  @!P3 IMAD.U32 R29, R32, 0x10000, RZ ;  /* 0x00010000201db824 */ /* 0x010fe200078e00ff */
[----:B-----5:R-:W-:-:S03]  /*3b80*/  @!P4 SHF.L.U32 R33, R33, 0x10, RZ ;  /* 0x000000102121c819 */ /* 0x020fc600000006ff */
[----:B-1----:R-:W-:Y:S02]  /*3b90*/  @!P3 FMUL.FTZ R28, R29, R20 ;  /* 0x000000141d1cb220 */ /* 0x002fe40000410000 */
[----:B------:R-:W1:Y:S01]  /*3ba0*/  @!P2 F2F.BF16.F32 R30, R30 ;  /* 0x0000001e001ea304 */ /* 0x000e620000202000 */
[----:B------:R-:W-:-:S07]  /*3bb0*/  @!P4 FMUL.FTZ R33, R33, R22 ;  /* 0x000000162121c220 */ /* 0x000fce0000410000 */
[----:B------:R-:W2:Y:S01]  /*3bc0*/  @!P3 F2F.BF16.F32 R28, R28 ;  /* 0x0000001c001cb304 */ /* 0x000ea20000202000 */
[----:B0-----:R-:W-:-:S04]  /*3bd0*/  @!P1 IMAD.U32 R23, R21, 0x10000, RZ ;  /* 0x0001000015179824 */ /* 0x001fc800078e00ff */
[----:B------:R-:W-:-:S03]  /*3be0*/  @!P1 FADD.FTZ R6, R6, R23 ;  /* 0x0000001706069221 */ /* 0x000fc60000010000 */
[----:B------:R-:W0:Y:S01]  /*3bf0*/  @!P4 F2F.BF16.F32 R33, R33 ;  /* 0x000000210021c304 */ /* 0x000e220000202000 */
[----:B------:R-:W-:Y:S01]  /*3c00*/  ISETP.GE.AND P1, PT, R27, R7, PT ;  /* 0x000000071b00720c */ /* 0x000fe20003f26270 */
[----:B-1----:R-:W-:-:S04]  /*3c10*/  @!P2 IMAD.U32 R29, R30, 0x10000, RZ ;  /* 0x000100001e1da824 */ /* 0x002fc800078e00ff */
[----:B------:R-:W-:Y:S01]  /*3c20*/  @!P2 FADD.FTZ R6, R6, R29 ;  /* 0x0000001d0606a221 */ /* 0x000fe20000010000 */
[----:B--2---:R-:W-:-:S04]  /*3c30*/  @!P3 IMAD.U32 R21, R28, 0x10000, RZ ;  /* 0x000100001c15b824 */ /* 0x004fc800078e00ff */
[----:B------:R-:W-:Y:S01]  /*3c40*/  @!P3 FADD.FTZ R6, R6, R21 ;  /* 0x000000150606b221 */ /* 0x000fe20000010000 */
[----:B0-----:R-:W-:-:S04]  /*3c50*/  @!P4 IMAD.U32 R23, R33, 0x10000, RZ ;  /* 0x000100002117c824 */ /* 0x001fc800078e00ff */
[----:B------:R-:W-:Y:S01]  /*3c60*/  @!P4 FADD.FTZ R6, R6, R23 ;  /* 0x000000170606c221 */ /* 0x000fe20000010000 */
[----:B------:R-:W-:Y:S06]  /*3c70*/  @!P1 BRA `(.L_x_54) ;  /* 0xfffffff800949947 */ /* 0x000fec000383ffff */
.L_x_37:
[----:B------:R-:W-:Y:S05]  /*3c80*/  BSYNC B1 ;  /* 0x0000000000017941 */ /* 0x000fea0003800000 */
.L_x_36:
[----:B------:R-:W-:-:S04]  /*3c90*/  IADD3 R5, R5, 0x1, RZ ;  /* 0x0000000105057810 */ /* 0x000fc80007ffe0ff */
[----:B------:R-:W-:-:S13]  /*3ca0*/  ISETP.GE.AND P0, PT, R5, R2, PT ;  /* 0x000000020500720c */ /* 0x000fda0003f06270 */
[----:B------:R-:W-:Y:S05]  /*3cb0*/  @!P0 BRA `(.L_x_55) ;  /* 0xffffffec00188947 */ /* 0x000fea000383ffff */
.L_x_14:
[----:B------:R-:W-:Y:S05]  /*3cc0*/  BSYNC B0 ;  /* 0x0000000000007941 */ /* 0x000fea0003800000 */
.L_x_13:
[----:B------:R-:W-:Y:S01]  /*3cd0*/  ULDC.64 UR8, c[0x0][0x260] ;  /* 0x0000980000087ab9 */ /* 0x000fe20000000a00 */
[----:B------:R-:W-:Y:S02]  /*3ce0*/  F2FP.BF16.F32.PACK_AB R6, RZ, R6 ;  /* 0x00000006ff06723e */ /* 0x000fe400000010ff */
[----:B------:R-:W-:-:S04]  /*3cf0*/  LEA R4, P0, R0, UR8, 0x1 ;  /* 0x0000000800047c11 */ /* 0x000fc8000f8008ff */
[C---:B------:R-:W-:Y:S01]  /*3d00*/  LEA.HI.X R5, R0.reuse, UR9, R3, 0x1, P0 ;  /* 0x0000000900057c11 */ /* 0x040fe200080f0c03 */
[----:B------:R-:W-:Y:S01]  /*3d10*/  ULDC.64 UR8, c[0x0][0x210] ;  /* 0x0000840000087ab9 */ /* 0x000fe20000000a00 */
[----:B------:R-:W-:-:S03]  /*3d20*/  IADD3 R0, P0, R0, UR6, RZ ;  /* 0x0000000600007c10 */ /* 0x000fc6000ff1e0ff */
[----:B------:R0:W-:Y:S02]  /*3d30*/  STG.E.U16 desc[UR10][R4.64], R6 ;  /* 0x0000000604007986 */ /* 0x0001e4000c10150a */
[----:B------:R-:W-:Y:S01]  /*3d40*/  IMAD.X R3, RZ, RZ, R3, P0 ;  /* 0x000000ffff037224 */ /* 0x000fe200000e0603 */
[----:B------:R-:W-:-:S04]  /*3d50*/  ISETP.GE.U32.AND P0, PT, R0, UR8, PT ;  /* 0x0000000800007c0c */ /* 0x000fc8000bf06070 */
[----:B------:R-:W-:-:S13]  /*3d60*/  ISETP.GE.AND.EX P0, PT, R3, UR9, PT, P0 ;  /* 0x0000000903007c0c */ /* 0x000fda000bf06300 */
[----:B0-----:R-:W-:Y:S05]  /*3d70*/  @!P0 BRA `(.L_x_56) ;  /* 0xffffffc400048947 */ /* 0x001fea000383ffff */
[----:B------:R-:W-:Y:S05]  /*3d80*/  EXIT ;  /* 0x000000000000794d */ /* 0x000fea0003800000 */
        .weak           $__internal_0_$__cuda_sm20_div_s64
        .type           $__internal_0_$__cuda_sm20_div_s64,@function
        .size           $__internal_0_$__cuda_sm20_div_s64,(.L_x_1808 - $__internal_0_$__cuda_sm20_div_s64)
$__internal_0_$__cuda_sm20_div_s64:
[-C--:B------:R-:W-:Y:S02]  /*3d90*/  IADD3 R8, P1, RZ, -R11.reuse, RZ ;  /* 0x8000000bff087210 */ /* 0x080fe40007f3e0ff */
[----:B------:R-:W-:Y:S02]  /*3da0*/  ISETP.GE.AND P0, PT, R10, RZ, PT ;  /* 0x000000ff0a00720c */ /* 0x000fe40003f06270 */
[----:B------:R-:W-:Y:S01]  /*3db0*/  ISETP.GE.AND P3, PT, R13, RZ, PT ;  /* 0x000000ff0d00720c */ /* 0x000fe20003f66270 */
[----:B------:R-:W-:Y:S01]  /*3dc0*/  IMAD.X R9, RZ, RZ, ~R10, P1 ;  /* 0x000000ffff097224 */ /* 0x000fe200008e0e0a */
[----:B------:R-:W-:-:S04]  /*3dd0*/  SEL R8, R8, R11, !P0 ;  /* 0x0000000b08087207 */ /* 0x000fc80004000000 */
[----:B------:R-:W-:-:S04]  /*3de0*/  SEL R9, R9, R10, !P0 ;  /* 0x0000000a09097207 */ /* 0x000fc80004000000 */
[----:B------:R-:W0:Y:S08]  /*3df0*/  I2F.U64.RP R18, R8 ;  /* 0x0000000800127312 */ /* 0x000e300000309000 */
[----:B0-----:R-:W0:Y:S02]  /*3e00*/  MUFU.RCP R18, R18 ;  /* 0x0000001200127308 */ /* 0x001e240000001000 */
[----:B0-----:R-:W-:-:S06]  /*3e10*/  IADD3 R14, R18, 0x1ffffffe, RZ ;  /* 0x1ffffffe120e7810 */ /* 0x001fcc0007ffe0ff */
[----:B------:R-:W0:Y:S02]  /*3e20*/  F2I.U64.TRUNC R14, R14 ;  /* 0x0000000e000e7311 */ /* 0x000e24000020d800 */
[----:B0-----:R-:W-:-:S04]  /*3e30*/  IMAD.WIDE.U32 R16, R14, R8, RZ ;  /* 0x000000080e107225 */ /* 0x001fc800078e00ff */
[----:B------:R-:W-:Y:S01]  /*3e40*/  IMAD R17, R14, R9, R17 ;  /* 0x000000090e117224 */ /* 0x000fe200078e0211 */
[----:B------:R-:W-:-:S03]  /*3e50*/  IADD3 R19, P0, RZ, -R16, RZ ;  /* 0x80000010ff137210 */ /* 0x000fc60007f1e0ff */
[----:B------:R-:W-:Y:S02]  /*3e60*/  IMAD R17, R15, R8, R17 ;  /* 0x000000080f117224 */ /* 0x000fe400078e0211 */
[----:B------:R-:W-:-:S04]  /*3e70*/  IMAD.HI.U32 R16, R14, R19, RZ ;  /* 0x000000130e107227 */ /* 0x000fc800078e00ff */
[----:B------:R-:W-:Y:S02]  /*3e80*/  IMAD.X R21, RZ, RZ, ~R17, P0 ;  /* 0x000000ffff157224 */ /* 0x000fe400000e0e11 */
[----:B------:R-:W-:Y:S02]  /*3e90*/  IMAD.MOV.U32 R17, RZ, RZ, R14 ;  /* 0x000000ffff117224 */ /* 0x000fe400078e000e */
[-C--:B------:R-:W-:Y:S02]  /*3ea0*/  IMAD R23, R15, R21.reuse, RZ ;  /* 0x000000150f177224 */ /* 0x080fe400078e02ff */
[----:B------:R-:W-:-:S04]  /*3eb0*/  IMAD.WIDE.U32 R16, P0, R14, R21, R16 ;  /* 0x000000150e107225 */ /* 0x000fc80007800010 */
[----:B------:R-:W-:-:S04]  /*3ec0*/  IMAD.HI.U32 R21, R15, R21, RZ ;  /* 0x000000150f157227 */ /* 0x000fc800078e00ff */
[----:B------:R-:W-:-:S05]  /*3ed0*/  IMAD.HI.U32 R16, P1, R15, R19, R16 ;  /* 0x000000130f107227 */ /* 0x000fca0007820010 */
[----:B------:R-:W-:Y:S02]  /*3ee0*/  IADD3 R17, P2, R23, R16, RZ ;  /* 0x0000001017117210 */ /* 0x000fe40007f5e0ff */
[----:B------:R-:W-:-:S03]  /*3ef0*/  IADD3.X R16, R21, R15, RZ, P0, !PT ;  /* 0x0000000f15107210 */ /* 0x000fc600007fe4ff */
[----:B------:R-:W-:Y:S01]  /*3f00*/  IMAD.WIDE.U32 R14, R17, R8, RZ ;  /* 0x00000008110e7225 */ /* 0x000fe200078e00ff */
[----:B------:R-:W-:-:S03]  /*3f10*/  IADD3.X R19, RZ, RZ, R16, P2, P1 ;  /* 0x000000ffff137210 */ /* 0x000fc600017e2410 */
[----:B------:R-:W-:Y:S01]  /*3f20*/  IMAD R15, R17, R9, R15 ;  /* 0x00000009110f7224 */ /* 0x000fe200078e020f */
[----:B------:R-:W-:-:S03]  /*3f30*/  IADD3 R21, P0, RZ, -R14, RZ ;  /* 0x8000000eff157210 */ /* 0x000fc60007f1e0ff */
[----:B------:R-:W-:Y:S02]  /*3f40*/  IMAD R15, R19, R8, R15 ;  /* 0x00000008130f7224 */ /* 0x000fe400078e020f */
[----:B------:R-:W-:-:S04]  /*3f50*/  IMAD.HI.U32 R16, R17, R21, RZ ;  /* 0x0000001511107227 */ /* 0x000fc800078e00ff */
[----:B------:R-:W-:Y:S01]  /*3f60*/  IMAD.X R14, RZ, RZ, ~R15, P0 ;  /* 0x000000ffff0e7224 */ /* 0x000fe200000e0e0f */
[----:B------:R-:W-:-:S03]  /*3f70*/  IADD3 R15, P4, RZ, -R12, RZ ;  /* 0x8000000cff0f7210 */ /* 0x000fc60007f9e0ff */
[----:B------:R-:W-:Y:S01]  /*3f80*/  IMAD.WIDE.U32 R16, P0, R17, R14, R16 ;  /* 0x0000000e11107225 */ /* 0x000fe20007800010 */
[----:B------:R-:W-:-:S03]  /*3f90*/  SEL R12, R15, R12, !P3 ;  /* 0x0000000c0f0c7207 */ /* 0x000fc60005800000 */
[----:B------:R-:W-:Y:S02]  /*3fa0*/  IMAD.X R18, RZ, RZ, ~R13, P4 ;  /* 0x000000ffff127224 */ /* 0x000fe400020e0e0d */
[----:B------:R-:W-:-:S03]  /*3fb0*/  IMAD.HI.U32 R17, P1, R19, R21, R16 ;  /* 0x0000001513117227 */ /* 0x000fc60007820010 */
[----:B------:R-:W-:Y:S01]  /*3fc0*/  SEL R18, R18, R13, !P3 ;  /* 0x0000000d12127207 */ /* 0x000fe20005800000 */
[CC--:B------:R-:W-:Y:S02]  /*3fd0*/  IMAD R16, R19.reuse, R14.reuse, RZ ;  /* 0x0000000e13107224 */ /* 0x0c0fe400078e02ff */
[----:B------:R-:W-:-:S03]  /*3fe0*/  IMAD.HI.U32 R14, R19, R14, RZ ;  /* 0x0000000e130e7227 */ /* 0x000fc600078e00ff */
[----:B------:R-:W-:Y:S01]  /*3ff0*/  IADD3 R17, P2, R16, R17, RZ ;  /* 0x0000001110117210 */ /* 0x000fe20007f5e0ff */
[----:B------:R-:W-:Y:S01]  /*4000*/  IMAD.MOV.U32 R15, RZ, RZ, RZ ;  /* 0x000000ffff0f7224 */ /* 0x000fe200078e00ff */
[----:B------:R-:W-:-:S03]  /*4010*/  IADD3.X R19, R14, R19, RZ, P0, !PT ;  /* 0x000000130e137210 */ /* 0x000fc600007fe4ff */
[----:B------:R-:W-:Y:S01]  /*4020*/  IMAD.HI.U32 R14, R17, R12, RZ ;  /* 0x0000000c110e7227 */ /* 0x000fe200078e00ff */
[----:B------:R-:W-:-:S03]  /*4030*/  IADD3.X R19, RZ, RZ, R19, P2, P1 ;  /* 0x000000ffff137210 */ /* 0x000fc600017e2413 */
[----:B------:R-:W-:-:S04]  /*4040*/  IMAD.WIDE.U32 R14, R17, R18, R14 ;  /* 0x00000012110e7225 */ /* 0x000fc800078e000e */
[C---:B------:R-:W-:Y:S02]  /*4050*/  IMAD R17, R19.reuse, R18, RZ ;  /* 0x0000001213117224 */ /* 0x040fe400078e02ff */
[----:B------:R-:W-:-:S04]  /*4060*/  IMAD.HI.U32 R14, P0, R19, R12, R14 ;  /* 0x0000000c130e7227 */ /* 0x000fc8000780000e */
[----:B------:R-:W-:Y:S01]  /*4070*/  IMAD.HI.U32 R16, R19, R18, RZ ;  /* 0x0000001213107227 */ /* 0x000fe200078e00ff */
[----:B------:R-:W-:-:S03]  /*4080*/  IADD3 R17, P1, R17, R14, RZ ;  /* 0x0000000e11117210 */ /* 0x000fc60007f3e0ff */
[----:B------:R-:W-:Y:S02]  /*4090*/  IMAD.X R16, RZ, RZ, R16, P0 ;  /* 0x000000ffff107224 */ /* 0x000fe400000e0610 */
[----:B------:R-:W-:-:S03]  /*40a0*/  IMAD.WIDE.U32 R14, R17, R8, RZ ;  /* 0x00000008110e7225 */ /* 0x000fc600078e00ff */
[----:B------:R-:W-:Y:S01]  /*40b0*/  IADD3.X R19, RZ, R16, RZ, P1, !PT ;  /* 0x00000010ff137210 */ /* 0x000fe20000ffe4ff */
[C---:B------:R-:W-:Y:S01]  /*40c0*/  IMAD R15, R17.reuse, R9, R15 ;  /* 0x00000009110f7224 */ /* 0x040fe200078e020f */
[----:B------:R-:W-:Y:S02]  /*40d0*/  IADD3 R23, P1, -R14, R12, RZ ;  /* 0x0000000c0e177210 */ /* 0x000fe40007f3e1ff */
[----:B------:R-:W-:Y:S01]  /*40e0*/  IADD3 R12, P2, R17, 0x1, RZ ;  /* 0x00000001110c7810 */ /* 0x000fe20007f5e0ff */
[-C--:B------:R-:W-:Y:S01]  /*40f0*/  IMAD R15, R19, R8.reuse, R15 ;  /* 0x00000008130f7224 */ /* 0x080fe200078e020f */
[CC--:B------:R-:W-:Y:S02]  /*4100*/  ISETP.GE.U32.AND P0, PT, R23.reuse, R8.reuse, PT ;  /* 0x000000081700720c */ /* 0x0c0fe40003f06070 */
[----:B------:R-:W-:Y:S01]  /*4110*/  IADD3.X R14, RZ, R19, RZ, P2, !PT ;  /* 0x00000013ff0e7210 */ /* 0x000fe200017fe4ff */
[----:B------:R-:W-:Y:S01]  /*4120*/  IMAD.X R25, R18, 0x1, ~R15, P1 ;  /* 0x0000000112197824 */ /* 0x000fe200008e0e0f */
[----:B------:R-:W-:-:S04]  /*4130*/  IADD3 R15, P1, R23, -R8, RZ ;  /* 0x80000008170f7210 */ /* 0x000fc80007f3e0ff */
[C---:B------:R-:W-:Y:S01]  /*4140*/  ISETP.GE.U32.AND.EX P0, PT, R25.reuse, R9, PT, P0 ;  /* 0x000000091900720c */ /* 0x040fe20003f06100 */
[----:B------:R-:W-:-:S03]  /*4150*/  IMAD.X R21, R25, 0x1, ~R9, P1 ;  /* 0x0000000119157824 */ /* 0x000fc600008e0e09 */
[----:B------:R-:W-:Y:S02]  /*4160*/  SEL R15, R15, R23, P0 ;  /* 0x000000170f0f7207 */ /* 0x000fe40000000000 */
[----:B------:R-:W-:Y:S02]  /*4170*/  SEL R17, R12, R17, P0 ;  /* 0x000000110c117207 */ /* 0x000fe40000000000 */
[----:B------:R-:W-:Y:S02]  /*4180*/  SEL R21, R21, R25, P0 ;  /* 0x0000001915157207 */ /* 0x000fe40000000000 */
[----:B------:R-:W-:Y:S02]  /*4190*/  ISETP.GE.U32.AND P1, PT, R15, R8, PT ;  /* 0x000000080f00720c */ /* 0x000fe40003f26070 */
[----:B------:R-:W-:Y:S02]  /*41a0*/  SEL R12, R14, R19, P0 ;  /* 0x000000130e0c7207 */ /* 0x000fe40000000000 */
[----:B------:R-:W-:-:S02]  /*41b0*/  IADD3 R8, P2, R17, 0x1, RZ ;  /* 0x0000000111087810 */ /* 0x000fc40007f5e0ff */
[----:B------:R-:W-:Y:S02]  /*41c0*/  ISETP.GE.U32.AND.EX P0, PT, R21, R9, PT, P1 ;  /* 0x000000091500720c */ /* 0x000fe40003f06110 */
[----:B------:R-:W-:Y:S01]  /*41d0*/  LOP3.LUT R14, R10, R13, RZ, 0x3c, !PT ;  /* 0x0000000d0a0e7212 */ /* 0x000fe200078e3cff */
[----:B------:R-:W-:Y:S01]  /*41e0*/  IMAD.X R9, RZ, RZ, R12, P2 ;  /* 0x000000ffff097224 */ /* 0x000fe200010e060c */
[----:B------:R-:W-:Y:S02]  /*41f0*/  SEL R8, R8, R17, P0 ;  /* 0x0000001108087207 */ /* 0x000fe40000000000 */
[----:B------:R-:W-:Y:S02]  /*4200*/  ISETP.GE.AND P1, PT, R14, RZ, PT ;  /* 0x000000ff0e00720c */ /* 0x000fe40003f26270 */
[----:B------:R-:W-:Y:S02]  /*4210*/  SEL R9, R9, R12, P0 ;  /* 0x0000000c09097207 */ /* 0x000fe40000000000 */
[----:B------:R-:W-:-:S02]  /*4220*/  IADD3 R13, P2, RZ, -R8, RZ ;  /* 0x80000008ff0d7210 */ /* 0x000fc40007f5e0ff */
[----:B------:R-:W-:-:S03]  /*4230*/  ISETP.NE.U32.AND P0, PT, R11, RZ, PT ;  /* 0x000000ff0b00720c */ /* 0x000fc60003f05070 */
[----:B------:R-:W-:Y:S01]  /*4240*/  IMAD.X R12, RZ, RZ, ~R9, P2 ;  /* 0x000000ffff0c7224 */ /* 0x000fe200010e0e09 */
[----:B------:R-:W-:Y:S02]  /*4250*/  ISETP.NE.AND.EX P0, PT, R10, RZ, PT, P0 ;  /* 0x000000ff0a00720c */ /* 0x000fe40003f05300 */
[----:B------:R-:W-:Y:S02]  /*4260*/  SEL R10, R13, R8, !P1 ;  /* 0x000000080d0a7207 */ /* 0x000fe40004800000 */
[----:B------:R-:W-:Y:S01]  /*4270*/  SEL R11, R12, R9, !P1 ;  /* 0x000000090c0b7207 */ /* 0x000fe20004800000 */
[----:B------:R-:W-:Y:S01]  /*4280*/  IMAD.MOV.U32 R9, RZ, RZ, 0x0 ;  /* 0x00000000ff097424 */ /* 0x000fe200078e00ff */
[----:B------:R-:W-:Y:S02]  /*4290*/  MOV R8, R2 ;  /* 0x0000000200087202 */ /* 0x000fe40000000f00 */
[----:B------:R-:W-:Y:S02]  /*42a0*/  SEL R10, R10, 0xffffffff, P0 ;  /* 0xffffffff0a0a7807 */ /* 0x000fe40000000000 */
[----:B------:R-:W-:Y:S01]  /*42b0*/  SEL R11, R11, 0xffffffff, P0 ;  /* 0xffffffff0b0b7807 */ /* 0x000fe20000000000 */
[----:B------:R-:W-:Y:S06]  /*42c0*/  RET.REL.NODEC R8 `(_ZN2at6native49_GLOBAL__N__3489678a_16_AveragePool2d_cu_fb80407634avg_pool2d_backward_out_cuda_frameIN3c108BFloat16EflEEvT1_PKT_llllliiiiiiPS6_ibb) ;  /* 0xffffffbc084c7950 */ /* 0x000fec0003c3ffff */
.L_x_57:
[----:B------:R-:W-:-:S00]  /*42d0*/  BRA `(.L_x_57) ;  /* 0xfffffffc00fc7947 */ /* 0x000fc0000383ffff */
[----:B------:R-:W-:-:S00]  /*42e0*/  NOP ;  /* 0x0000000000007918 */ /* 0x000fc00000000000 */
        /* <DEDUP_REMOVED lines=9> */
.L_x_1808:


//--------------------- .text._ZN2at6native49_GLOBAL__N__3489678a_16_AveragePool2d_cu_fb80407639avg_pool2d_backward_out_cuda_frame_nhwcIN3c108BFloat16EflEEvT1_PKT_llliiiiiiiiPS6_ibb --------------------------
	.section	.text._ZN2at6native49_GLOBAL__N__3489678a_16_AveragePool2d_cu_fb80407639avg_pool2d_backward_out_cuda_frame_nhwcIN3c108BFloat16EflEEvT1_PKT_llliiiiiiiiPS6_ibb,"ax",@progbits
	.align	128
.text._ZN2at6native49_GLOBAL__N__3489678a_16_AveragePool2d_cu_fb80407639avg_pool2d_backward_out_cuda_frame_nhwcIN3c108BFloat16EflEEvT1_PKT_llliiiiiiiiPS6_ibb:
        .type           _ZN2at6native49_GLOBAL__N__3489678a_16_AveragePool2d_cu_fb80407639avg_pool2d_backward_out_cuda_frame_nhwcIN3c108BFloat16EflEEvT1_PKT_llliiiiiiiiPS6_ibb,@function
        .size           _ZN2at6native49_GLOBAL__N__3489678a_16_AveragePool2d_cu_fb80407639avg_pool2d_backward_out_cuda_frame_nhwcIN3c108BFloat16EflEEvT1_PKT_llliiiiiiiiPS6_ibb,(.L_x_1810 - _ZN2at6native49_GLOBAL__N__3489678a_16_AveragePool2d_cu_fb80407639avg_pool2d_backward_out_cuda_frame_nhwcIN3c108BFloat16EflEEvT1_PKT_llliiiiiiiiPS6_ibb)
        .other          _ZN2at6native49_GLOBAL__N__3489678a_16_AveragePool2d_cu_fb80407639avg_pool2d_backward_out_cuda_frame_nhwcIN3c108BFloat16EflEEvT1_PKT_llliiiiiiiiPS6_ibb,@"STO_CUDA_ENTRY STV_DEFAULT"
_ZN2at6native49_GLOBAL__N__3489678a_16_AveragePool2d_cu_fb80407639avg_pool2d_backward_out_cuda_frame_nhwcIN3c108BFloat16EflEEvT1_PKT_llliiiiiiiiPS6_ibb:
[----:B------:R-:W-:Y:S01]  /*0000*/  LDC R1, c[0x0][0x28] ;  /* 0x00000a00ff017b82 */ /* 0x000fe20000000800 */
[----:B------:R-:W0:Y:S07]  /*0010*/  S2R R2, SR_TID.X ;  /* 0x0000000000027919 */ /* 0x000e2e0000002100 */
        /* <DEDUP_REMOVED lines=9> */
[----:B------:R-:W-:Y:S01]  /*00b0*/  ULDC UR6, c[0x0][0x228] ;  /* 0x00008a0000067ab9 */ /* 0x000fe20000000800 */
[----:B------:R-:W-:Y:S01]  /*00c0*/  I2FP.F32.S32 R4, UR4 ;  /* 0x0000000400047c45 */ /* 0x000fe20008201400 */
[----:B------:R-:W-:Y:S01]  /*00d0*/  ULDC.64 UR8, c[0x0][0x250] ;  /* 0x0000940000087ab9 */ /* 0x000fe20000000a00 */
[----:B------:R-:W-:Y:S01]  /*00e0*/  IMAD.MOV.U32 R0, RZ, RZ, R2 ;  /* 0x000000ffff007224 */ /* 0x000fe200078e0002 */
[----:B------:R-:W-:Y:S01]  /*00f0*/  UIADD3 UR6, UR6, UR8, URZ ;  /* 0x0000000806067290 */ /* 0x000fe2000fffe03f */
[----:B------:R-:W-:Y:S02]  /*0100*/  ULDC.64 UR4, c[0x0][0x238] ;  /* 0x00008e0000047ab9 */ /* 0x000fe40000000a00 */
[----:B------:R-:W0:Y:S01]  /*0110*/  F2F.BF16.F32 R4, R4 ;  /* 0x0000000400047304 */ /* 0x000e220000202000 */
[----:B------:R-:W-:Y:S01]  /*0120*/  ULDC UR8, c[0x0][0xc] ;  /* 0x0000030000087ab9 */ /* 0x000fe20000000800 */
[----:B------:R-:W-:Y:S01]  /*0130*/  ULDC UR7, c[0x0][0x230] ;  /* 0x00008c0000077ab9 */ /* 0x000fe20000000800 */
[----:B------:R-:W-:Y:S01]  /*0140*/  IMAD R35, R35, UR8, RZ ;  /* 0x0000000823237c24 */ /* 0x000fe2000f8e02ff */
[----:B------:R-:W-:-:S02]  /*0150*/  UIMAD.WIDE UR4, UR5, UR4, URZ ;  /* 0x00000004050472a5 */ /* 0x000fc4000f8e023f */
[----:B------:R-:W-:Y:S01]  /*0160*/  UIADD3 UR7, UR7, UR9, URZ ;  /* 0x0000000907077290 */ /* 0x000fe2000fffe03f */
[----:B------:R-:W-:Y:S01]  /*0170*/  ULDC.64 UR10, c[0x0][0x208] ;  /* 0x00008200000a7ab9 */ /* 0x000fe20000000a00 */
[----:B0-----:R-:W-:-:S10]  /*0180*/  IMAD.U32 R34, R4, 0x10000, RZ ;  /* 0x0001000004227824 */ /* 0x001fd400078e00ff */
.L_x_138:
[----:B------:R-:W-:Y:S01]  /*0190*/  ULDC UR8, c[0x0][0x224] ;  /* 0x0000890000087ab9 */ /* 0x000fe20000000800 */
[----:B------:R-:W-:Y:S01]  /*01a0*/  BSSY B0, `(.L_x_58) ;  /* 0x0000027000007945 */ /* 0x000fe20003800000 */
[----:B------:R-:W-:-:S04]  /*01b0*/  LOP3.LUT R2, R3, UR8, RZ, 0xfc, !PT ;  /* 0x0000000803027c12 */ /* 0x000fc8000f8efcff */
        /* <DEDUP_REMOVED lines=8> */
[----:B------:R-:W-:Y:S05]  /*0240*/  CALL.REL.NOINC `($__internal_1_$__cuda_sm20_div_s64) ;  /* 0x0000004800a87944 */ /* 0x000fea0003c00000 */
[----:B------:R-:W-:Y:S01]  /*0250*/  IADD3 R5, -R38, RZ, RZ ;  /* 0x000000ff26057210 */ /* 0x000fe20007ffe1ff */
[----:B------:R-:W-:Y:S01]  /*0260*/  ULDC UR8, c[0x0][0x220] ;  /* 0x0000880000087ab9 */ /* 0x000fe20000000800 */
[----:B------:R-:W-:Y:S02]  /*0270*/  IMAD.MOV.U32 R8, RZ, RZ, R38 ;  /* 0x000000ffff087224 */ /* 0x000fe400078e0026 */
[----:B------:R-:W-:Y:S02]  /*0280*/  IMAD.MOV.U32 R9, RZ, RZ, R39 ;  /* 0x000000ffff097224 */ /* 0x000fe400078e0027 */
[----:B------:R-:W-:Y:S01]  /*0290*/  IMAD R2, R5, UR8, R0 ;  /* 0x0000000805027c24 */ /* 0x000fe2000f8e0200 */
[----:B------:R-:W-:Y:S06]  /*02a0*/  BRA `(.L_x_60) ;  /* 0x0000000000587947 */ /* 0x000fec0003800000 */
.L_x_59:
[----:B------:R-:W-:Y:S01]  /*02b0*/  ULDC UR8, c[0x0][0x220] ;  /* 0x0000880000087ab9 */ /* 0x000fe20000000800 */
[----:B------:R-:W-:Y:S01]  /*02c0*/  IMAD.MOV.U32 R9, RZ, RZ, RZ ;  /* 0x000000ffff097224 */ /* 0x000fe200078e00ff */
        /* <DEDUP_REMOVED lines=15> */
[----:B------:R-:W-:-:S13]  /*03c0*/  ISETP.GE.U32.AND P1, PT, R5, UR8, PT ;  /* 0x0000000805007c0c */ /* 0x000fda000bf26070 */
[----:B------:R-:W-:Y:S01]  /*03d0*/  @P1 VIADD R8, R8, 0x1 ;  /* 0x0000000108081836 */ /* 0x000fe20000000000 */
[----:B------:R-:W-:-:S05]  /*03e0*/  @!P2 LOP3.LUT R8, RZ, UR8, RZ, 0x33, !PT ;  /* 0x00000008ff08ac12 */ /* 0x000fca000f8e33ff */
[----:B------:R-:W-:-:S04]  /*03f0*/  IMAD.MOV R5, RZ, RZ, -R8 ;  /* 0x000000ffff057224 */ /* 0x000fc800078e0a08 */
[----:B------:R-:W-:-:S07]  /*0400*/  IMAD R2, R5, UR8, R0 ;  /* 0x0000000805027c24 */ /* 0x000fce000f8e0200 */
.L_x_60:
[----:B------:R-:W-:Y:S05]  /*0410*/  BSYNC B0 ;  /* 0x0000000000007941 */ /* 0x000fea0003800000 */
.L_x_58:
        /* <DEDUP_REMOVED lines=14> */
[----:B------:R-:W-:-:S03]  /*0500*/  IMAD.MOV.U32 R4, RZ, RZ, R38 ;  /* 0x000000ffff047224 */ /* 0x000fc600078e0026 */
[----:B------:R-:W-:Y:S02]  /*0510*/  IMAD R8, R5, UR8, R8 ;  /* 0x0000000805087c24 */ /* 0x000fe4000f8e0208 */
[----:B------:R-:W-:Y:S01]  /*0520*/  IMAD.MOV.U32 R5, RZ, RZ, R39 ;  /* 0x000000ffff057224 */ /* 0x000fe200078e0027 */
[----:B------:R-:W-:Y:S06]  /*0530*/  BRA `(.L_x_63) ;  /* 0x0000000000587947 */ /* 0x000fec0003800000 */
.L_x_62:
        /* <DEDUP_REMOVED lines=20> */
[----:B------:R-:W-:Y:S01]  /*0680*/  IMAD R8, R5, UR8, R8 ;  /* 0x0000000805087c24 */ /* 0x000fe2000f8e0208 */
[----:B------:R-:W-:-:S11]  /*0690*/  HFMA2.MMA R5, -RZ, RZ, 0, 0 ;  /* 0x00000000ff057435 */ /* 0x000fd600000001ff */
.L_x_63:
[----:B------:R-:W-:Y:S05]  /*06a0*/  BSYNC B0 ;  /* 0x0000000000007941 */ /* 0x000fea0003800000 */
.L_x_61:
        /* <DEDUP_REMOVED lines=11> */
[----:B------:R-:W-:Y:S05]  /*0760*/  CALL.REL.NOINC `($__internal_1_$__cuda_sm20_div_s64) ;  /* 0x0000004400607944 */ /* 0x000fea0003c00000 */
[----:B------:R-:W-:Y:S01]  /*0770*/  IMAD.MOV R9, RZ, RZ, -R38 ;  /* 0x000000ffff097224 */ /* 0x000fe200078e0a26 */
[----:B------:R-:W-:-:S03]  /*0780*/  ULDC UR8, c[0x0][0x228] ;  /* 0x00008a0000087ab9 */ /* 0x000fc60000000800 */
[----:B------:R-:W-:Y:S01]  /*0790*/  IMAD R9, R9, UR8, R4 ;  /* 0x0000000809097c24 */ /* 0x000fe2000f8e0204 */
[----:B------:R-:W-:Y:S06]  /*07a0*/  BRA `(.L_x_66) ;  /* 0x0000000000547947 */ /* 0x000fec0003800000 */
.L_x_65:
[----:B------:R-:W-:Y:S02]  /*07b0*/  ULDC UR8, c[0x0][0x228] ;  /* 0x00008a0000087ab9 */ /* 0x000fe40000000800 */
[----:B------:R-:W0:Y:S01]  /*07c0*/  I2F.U32.RP R5, UR8 ;  /* 0x0000000800057d06 */ /* 0x000e220008209000 */
[----:B------:R-:W-:-:S07]  /*07d0*/  ISETP.NE.U32.AND P2, PT, RZ, UR8, PT ;  /* 0x00000008ff007c0c */ /* 0x000fce000bf45070 */
[----:B0-----:R-:W0:Y:S02]  /*07e0*/  MUFU.RCP R5, R5 ;  /* 0x0000000500057308 */ /* 0x001e240000001000 */
[----:B0-----:R-:W-:-:S06]  /*07f0*/  IADD3 R6, R5, 0xffffffe, RZ ;  /* 0x0ffffffe05067810 */ /* 0x001fcc0007ffe0ff */
[----:B------:R0:W1:Y:S02]  /*0800*/  F2I.FTZ.U32.TRUNC.NTZ R7, R6 ;  /* 0x0000000600077305 */ /* 0x000064000021f000 */
[----:B0-----:R-:W-:Y:S02]  /*0810*/  IMAD.MOV.U32 R6, RZ, RZ, RZ ;  /* 0x000000ffff067224 */ /* 0x001fe400078e00ff */
[----:B-1----:R-:W-:-:S04]  /*0820*/  IMAD.MOV R9, RZ, RZ, -R7 ;  /* 0x000000ffff097224 */ /* 0x002fc800078e0a07 */
[----:B------:R-:W-:-:S04]  /*0830*/  IMAD R9, R9, UR8, RZ ;  /* 0x0000000809097c24 */ /* 0x000fc8000f8e02ff */
[----:B------:R-:W-:-:S06]  /*0840*/  IMAD.HI.U32 R7, R7, R9, R6 ;  /* 0x0000000907077227 */ /* 0x000fcc00078e0006 */
[----:B------:R-:W-:-:S05]  /*0850*/  IMAD.HI.U32 R38, R7, R4, RZ ;  /* 0x0000000407267227 */ /* 0x000fca00078e00ff */
[----:B------:R-:W-:-:S05]  /*0860*/  IADD3 R7, -R38, RZ, RZ ;  /* 0x000000ff26077210 */ /* 0x000fca0007ffe1ff */
        /* <DEDUP_REMOVED lines=8> */
[----:B------:R-:W-:-:S07]  /*08f0*/  IMAD R9, R9, UR8, R4 ;  /* 0x0000000809097c24 */ /* 0x000fce000f8e0204 */
.L_x_66:
[----:B------:R-:W-:Y:S05]  /*0900*/  BSYNC B0 ;  /* 0x0000000000007941 */ /* 0x000fea0003800000 */
.L_x_64:
[----:B------:R-:W0:Y:S01]  /*0910*/  LDC R10, c[0x0][0x248] ;  /* 0x00009200ff0a7b82 */ /* 0x000e220000000800 */
[----:B------:R-:W-:Y:S07]  /*0920*/  BSSY B0, `(.L_x_67) ;  /* 0x0000051000007945 */ /* 0x000fee0003800000 */
[----:B------:R-:W1:Y:S08]  /*0930*/  LDC R14, c[0x0][0x24c] ;  /* 0x00009300ff0e7b82 */ /* 0x000e700000000800 */
[----:B------:R-:W2:Y:S01]  /*0940*/  LDC R15, c[0x0][0x244] ;  /* 0x00009100ff0f7b82 */ /* 0x000ea20000000800 */
        /* <DEDUP_REMOVED lines=8> */
[----:B------:R0:W3:Y:S01]  /*09d0*/  F2I.FTZ.U32.TRUNC.NTZ R7, R6 ;  /* 0x0000000600077305 */ /* 0x0000e2000021f000 */
[----:B-1----:R-:W-:Y:S02]  /*09e0*/  IADD3 R5, R12, 0xffffffe, RZ ;  /* 0x0ffffffe0c057810 */ /* 0x002fe40007ffe0ff */
[----:B------:R-:W-:Y:S01]  /*09f0*/  IABS R12, R8 ;  /* 0x00000008000c7213 */ /* 0x000fe20000000000 */
[----:B0-----:R-:W-:-:S04]  /*0a00*/  IMAD.MOV.U32 R6, RZ, RZ, RZ ;  /* 0x000000ffff067224 */ /* 0x001fc800078e00ff */
[----:B------:R-:W0:Y:S01]  /*0a10*/  F2I.FTZ.U32.TRUNC.NTZ R5, R5 ;  /* 0x0000000500057305 */ /* 0x000e22000021f000 */
[----:B---3--:R-:W-:-:S04]  /*0a20*/  IMAD.MOV R13, RZ, RZ, -R7 ;  /* 0x000000ffff0d7224 */ /* 0x008fc800078e0a07 */
[----:B------:R-:W-:-:S04]  /*0a30*/  IMAD R13, R13, R16, RZ ;  /* 0x000000100d0d7224 */ /* 0x000fc800078e02ff */
[----:B------:R-:W-:Y:S01]  /*0a40*/  IMAD.HI.U32 R4, R7, R13, R6 ;  /* 0x0000000d07047227 */ /* 0x000fe200078e0006 */
[----:B0-----:R-:W-:-:S05]  /*0a50*/  IADD3 R6, RZ, -R5, RZ ;  /* 0x80000005ff067210 */ /* 0x001fca0007ffe0ff */
[----:B------:R-:W-:-:S04]  /*0a60*/  IMAD.HI.U32 R7, R4, R11, RZ ;  /* 0x0000000b04077227 */ /* 0x000fc800078e00ff */
[----:B------:R-:W-:Y:S02]  /*0a70*/  IMAD.MOV R4, RZ, RZ, -R7 ;  /* 0x000000ffff047224 */ /* 0x000fe400078e0a07 */
[----:B------:R-:W-:Y:S02]  /*0a80*/  IMAD R13, R6, R17, RZ ;  /* 0x00000011060d7224 */ /* 0x000fe400078e02ff */
[----:B------:R-:W-:Y:S02]  /*0a90*/  IMAD R11, R16, R4, R11 ;  /* 0x00000004100b7224 */ /* 0x000fe400078e020b */
[----:B------:R-:W-:-:S03]  /*0aa0*/  IMAD.MOV.U32 R4, RZ, RZ, RZ ;  /* 0x000000ffff047224 */ /* 0x000fc600078e00ff */
[----:B------:R-:W-:Y:S01]  /*0ab0*/  ISETP.GT.U32.AND P1, PT, R16, R11, PT ;  /* 0x0000000b1000720c */ /* 0x000fe20003f24070 */
[----:B------:R-:W-:-:S06]  /*0ac0*/  IMAD.HI.U32 R13, R5, R13, R4 ;  /* 0x0000000d050d7227 */ /* 0x000fcc00078e0004 */
[----:B------:R-:W-:-:S05]  /*0ad0*/  IMAD.HI.U32 R6, R13, R12, RZ ;  /* 0x0000000c0d067227 */ /* 0x000fca00078e00ff */
[----:B------:R-:W-:Y:S01]  /*0ae0*/  IADD3 R5, -R6, RZ, RZ ;  /* 0x000000ff06057210 */ /* 0x000fe20007ffe1ff */
[----:B------:R-:W-:Y:S02]  /*0af0*/  @!P1 IMAD.IADD R11, R11, 0x1, -R16 ;  /* 0x000000010b0b9824 */ /* 0x000fe400078e0a10 */
[----:B------:R-:W-:Y:S01]  /*0b00*/  @!P1 VIADD R7, R7, 0x1 ;  /* 0x0000000107079836 */ /* 0x000fe20000000000 */
[----:B------:R-:W-:Y:S01]  /*0b10*/  ISETP.NE.AND P1, PT, R10, RZ, PT ;  /* 0x000000ff0a00720c */ /* 0x000fe20003f25270 */
[----:B------:R-:W-:Y:S01]  /*0b20*/  IMAD R4, R17, R5, R12 ;  /* 0x0000000511047224 */ /* 0x000fe200078e020c */
[----:B------:R-:W-:Y:S01]  /*0b30*/  ISETP.GE.U32.AND P0, PT, R11, R16, PT ;  /* 0x000000100b00720c */ /* 0x000fe20003f06070 */
[----:B------:R-:W0:Y:S01]  /*0b40*/  LDC R12, c[0x0][0x240] ;  /* 0x00009000ff0c7b82 */ /* 0x000e220000000800 */
[----:B------:R-:W-:Y:S02]  /*0b50*/  LOP3.LUT R5, R9, R10, RZ, 0x3c, !PT ;  /* 0x0000000a09057212 */ /* 0x000fe400078e3cff */
[----:B------:R-:W-:-:S02]  /*0b60*/  ISETP.GT.U32.AND P3, PT, R17, R4, PT ;  /* 0x000000041100720c */ /* 0x000fc40003f64070 */
[----:B------:R-:W-:Y:S01]  /*0b70*/  ISETP.GE.AND P2, PT, R5, RZ, PT ;  /* 0x000000ff0500720c */ /* 0x000fe20003f46270 */
[----:B------:R-:W-:Y:S02]  /*0b80*/  IMAD.MOV.U32 R5, RZ, RZ, RZ ;  /* 0x000000ffff057224 */ /* 0x000fe400078e00ff */
[----:B------:R-:W1:Y:S04]  /*0b90*/  LDC R16, c[0x0][0x238] ;  /* 0x00008e00ff107b82 */ /* 0x000e680000000800 */
[----:B------:R-:W-:Y:S02]  /*0ba0*/  @P0 IADD3 R7, R7, 0x1, RZ ;  /* 0x0000000107070810 */ /* 0x000fe40007ffe0ff */
[----:B------:R-:W-:Y:S02]  /*0bb0*/  ISETP.NE.AND P0, PT, R14, RZ, PT ;  /* 0x000000ff0e00720c */ /* 0x000fe40003f05270 */
[----:B------:R-:W-:Y:S01]  /*0bc0*/  @!P3 IMAD.IADD R4, R4, 0x1, -R17 ;  /* 0x000000010404b824 */ /* 0x000fe200078e0a11 */
[----:B------:R-:W-:Y:S01]  /*0bd0*/  @!P3 IADD3 R6, R6, 0x1, RZ ;  /* 0x000000010606b810 */ /* 0x000fe20007ffe0ff */
[----:B------:R-:W-:Y:S01]  /*0be0*/  @!P2 IMAD.MOV R7, RZ, RZ, -R7 ;  /* 0x000000ffff07a224 */ /* 0x000fe200078e0a07 */
[----:B------:R-:W-:-:S02]  /*0bf0*/  @!P1 LOP3.LUT R7, RZ, R10, RZ, 0x33, !PT ;  /* 0x0000000aff079212 */ /* 0x000fc400078e33ff */
[----:B------:R-:W-:Y:S02]  /*0c00*/  ISETP.GE.U32.AND P4, PT, R4, R17, PT ;  /* 0x000000110400720c */ /* 0x000fe40003f86070 */
[----:B------:R-:W-:Y:S02]  /*0c10*/  LOP3.LUT R4, R8, R14, RZ, 0x3c, !PT ;  /* 0x0000000e08047212 */ /* 0x000fe400078e3cff */
[----:B0-----:R-:W-:Y:S02]  /*0c20*/  ISETP.GE.AND P5, PT, R9, R12, PT ;  /* 0x0000000c0900720c */ /* 0x001fe40003fa6270 */
[----:B------:R-:W-:Y:S02]  /*0c30*/  ISETP.GE.AND P2, PT, R4, RZ, PT ;  /* 0x000000ff0400720c */ /* 0x000fe40003f46270 */
[----:B--2---:R-:W-:Y:S02]  /*0c40*/  ISETP.GE.AND P1, PT, R8, R15, PT ;  /* 0x0000000f0800720c */ /* 0x004fe40003f26270 */
[----:B-1----:R-:W-:-:S03]  /*0c50*/  VIADDMNMX R4, R7, 0x1, R16, PT ;  /* 0x0000000107047846 */ /* 0x002fc60003800110 */
[----:B------:R-:W-:Y:S01]  /*0c60*/  @P4 VIADD R6, R6, 0x1 ;  /* 0x0000000106064836 */ /* 0x000fe20000000000 */
[----:B------:R-:W-:-:S03]  /*0c70*/  MOV R7, RZ ;  /* 0x000000ff00077202 */ /* 0x000fc60000000f00 */
[----:B------:R-:W-:Y:S05]  /*0c80*/  @!P5 BRA `(.L_x_68) ;  /* 0x000000000068d947 */ /* 0x000fea0003800000 */
[----:B------:R-:W0:Y:S01]  /*0c90*/  LDC R18, c[0x0][0x248] ;  /* 0x00009200ff127b82 */ /* 0x000e220000000800 */
[----:B------:R-:W-:-:S04]  /*0ca0*/  IADD3 R9, R9, -R12, RZ ;  /* 0x8000000c09097210 */ /* 0x000fc80007ffe0ff */
        /* <DEDUP_REMOVED lines=8> */
[----:B0-----:R-:W-:Y:S02]  /*0d30*/  IMAD.MOV.U32 R10, RZ, RZ, RZ ;  /* 0x000000ffff0a7224 */ /* 0x001fe400078e00ff */
[----:B-1----:R-:W-:-:S04]  /*0d40*/  IMAD.MOV R13, RZ, RZ, -R11 ;  /* 0x000000ffff0d7224 */ /* 0x002fc800078e0a0b */
        /* <DEDUP_REMOVED lines=10> */
[----:B------:R-:W-:-:S05]  /*0df0*/  @P3 VIADD R11, R11, 0x1 ;  /* 0x000000010b0b3836 */ /* 0x000fca0000000000 */
[----:B------:R-:W-:Y:S02]  /*0e00*/  @!P4 IADD3 R11, -R11, RZ, RZ ;  /* 0x000000ff0b0bc210 */ /* 0x000fe40007ffe1ff */
[----:B------:R-:W-:-:S05]  /*0e10*/  @!P5 LOP3.LUT R11, RZ, R18, RZ, 0x33, !PT ;  /* 0x00000012ff0bd212 */ /* 0x000fca00078e33ff */
[----:B------:R-:W-:-:S07]  /*0e20*/  VIADD R7, R11, 0x1 ;  /* 0x000000010b077836 */ /* 0x000fce0000000000 */
.L_x_68:
[----:B------:R-:W-:Y:S05]  /*0e30*/  BSYNC B0 ;  /* 0x0000000000007941 */ /* 0x000fea0003800000 */
.L_x_67:
[----:B------:R-:W-:Y:S04]  /*0e40*/  BSSY B0, `(.L_x_69) ;  /* 0x000001d000007945 */ /* 0x000fe80003800000 */
[----:B------:R-:W-:Y:S05]  /*0e50*/  @!P1 BRA `(.L_x_70) ;  /* 0x00000000006c9947 */ /* 0x000fea0003800000 */
[----:B------:R-:W0:Y:S01]  /*0e60*/  LDC R16, c[0x0][0x24c] ;  /* 0x00009300ff107b82 */ /* 0x000e220000000800 */
[----:B------:R-:W-:Y:S02]  /*0e70*/  IMAD.IADD R5, R8, 0x1, -R15 ;  /* 0x0000000108057824 */ /* 0x000fe400078e0a0f */
[----:B------:R-:W-:-:S03]  /*0e80*/  IMAD.MOV.U32 R8, RZ, RZ, RZ ;  /* 0x000000ffff087224 */ /* 0x000fc600078e00ff */
        /* <DEDUP_REMOVED lines=8> */
[----:B0-----:R-:W-:-:S05]  /*0f10*/  IADD3 R11, RZ, -R9, RZ ;  /* 0x80000009ff0b7210 */ /* 0x001fca0007ffe0ff */
[----:B------:R-:W-:-:S04]  /*0f20*/  IMAD R11, R11, R12, RZ ;  /* 0x0000000c0b0b7224 */ /* 0x000fc800078e02ff */
[----:B------:R-:W-:Y:S01]  /*0f30*/  IMAD.HI.U32 R8, R9, R11, R8 ;  /* 0x0000000b09087227 */ /* 0x000fe200078e0008 */
[----:B------:R-:W-:-:S05]  /*0f40*/  MOV R11, R13 ;  /* 0x0000000d000b7202 */ /* 0x000fca0000000f00 */
        /* <DEDUP_REMOVED lines=10> */
[----:B------:R-:W-:-:S04]  /*0ff0*/  @!P3 LOP3.LUT R8, RZ, R16, RZ, 0x33, !PT ;  /* 0x00000010ff08b212 */ /* 0x000fc800078e33ff */
[----:B------:R-:W-:-:S07]  /*1000*/  IADD3 R5, R8, 0x1, RZ ;  /* 0x0000000108057810 */ /* 0x000fce0007ffe0ff */
.L_x_70:
[----:B------:R-:W-:Y:S05]  /*1010*/  BSYNC B0 ;  /* 0x0000000000007941 */ /* 0x000fea0003800000 */
.L_x_69:
[----:B------:R-:W-:Y:S01]  /*1020*/  ISETP.GE.AND P1, PT, R7, R4, PT ;  /* 0x000000040700720c */ /* 0x000fe20003f26270 */
[----:B------:R-:W-:Y:S01]  /*1030*/  IMAD.MOV.U32 R10, RZ, RZ, R6 ;  /* 0x000000ffff0a7224 */ /* 0x000fe200078e0006 */
[----:B------:R-:W-:Y:S01]  /*1040*/  SHF.R.S32.HI R8, RZ, 0x1f, R38 ;  /* 0x0000001fff087819 */ /* 0x000fe20000011426 */
[----:B------:R-:W-:Y:S01]  /*1050*/  IMAD R9, R38, UR5, RZ ;  /* 0x0000000526097c24 */ /* 0x000fe2000f8e02ff */
[----:B------:R-:W-:Y:S01]  /*1060*/  BSSY B0, `(.L_x_71) ;  /* 0x00003bc000007945 */ /* 0x000fe20003800000 */
[----:B------:R-:W-:Y:S01]  /*1070*/  HFMA2.MMA R6, -RZ, RZ, 0, 0 ;  /* 0x00000000ff067435 */ /* 0x000fe200000001ff */
[----:B------:R-:W-:Y:S01]  /*1080*/  @!P2 IMAD.MOV R10, RZ, RZ, -R10 ;  /* 0x000000ffff0aa224 */ /* 0x000fe200078e0a0a */
[----:B------:R-:W-:Y:S01]  /*1090*/  @!P0 LOP3.LUT R10, RZ, R14, RZ, 0x33, !PT ;  /* 0x0000000eff0a8212 */ /* 0x000fe200078e33ff */
[----:B------:R-:W-:-:S05]  /*10a0*/  IMAD R13, R8, UR4, R9 ;  /* 0x00000004080d7c24 */ /* 0x000fca000f8e0209 */
[----:B------:R-:W-:Y:S05]  /*10b0*/  @P1 BRA `(.L_x_72) ;  /* 0x0000003800d81947 */ /* 0x000fea0003800000 */
[----:B------:R-:W0:Y:S01]  /*10c0*/  LDC R11, c[0x0][0x23c] ;  /* 0x00008f00ff0b7b82 */ /* 0x000e220000000800 */
[----:B------:R-:W-:Y:S01]  /*10d0*/  ULDC.U8 UR8, c[0x0][0x264] ;  /* 0x0000990000087ab9 */ /* 0x000fe20000000000 */
[----:B------:R-:W-:Y:S01]  /*10e0*/  IMAD.MOV R9, RZ, RZ, -R10 ;  /* 0x000000ffff097224 */ /* 0x000fe200078e0a0a */
[----:B------:R-:W-:Y:S01]  /*10f0*/  UPRMT UR8, UR8, 0x8880, URZ ;  /* 0x0000888008087896 */ /* 0x000fe2000800003f */
[----:B------:R-:W-:Y:S01]  /*1100*/  IMAD.WIDE.U32 R38, R38, UR4, RZ ;  /* 0x0000000426267c25 */ /* 0x000fe2000f8e00ff */
[----:B------:R-:W-:-:S03]  /*1110*/  ULDC UR9, c[0x0][0x254] ;  /* 0x0000950000097ab9 */ /* 0x000fc60000000800 */
[----:B------:R-:W-:Y:S01]  /*1120*/  IMAD R16, R5, R14, -UR9 ;  /* 0x8000000905107e24 */ /* 0x000fe2000f8e020e */
[----:B------:R-:W-:-:S04]  /*1130*/  ISETP.NE.AND P0, PT, RZ, UR8, PT ;  /* 0x00000008ff007c0c */ /* 0x000fc8000bf05270 */
[----:B------:R-:W-:Y:S02]  /*1140*/  VIADDMNMX R19, R16, R15, UR7, PT ;  /* 0x0000000710137e46 */ /* 0x000fe4000b80010f */
[----:B0-----:R-:W-:Y:S02]  /*1150*/  LOP3.LUT R6, RZ, R11, RZ, 0x33, !PT ;  /* 0x0000000bff067212 */ /* 0x001fe400078e33ff */
[----:B------:R-:W-:Y:S02]  /*1160*/  VIADDMNMX R8, R10, 0x1, R11, PT ;  /* 0x000000010a087846 */ /* 0x000fe4000380010b */
[----:B------:R-:W-:Y:S02]  /*1170*/  VIADDMNMX R6, R9, 0xfffffffe, R6, !PT ;  /* 0xfffffffe09067846 */ /* 0x000fe40007800106 */
[----:B------:R-:W-:Y:S02]  /*1180*/  LOP3.LUT R11, RZ, R5, RZ, 0x33, !PT ;  /* 0x00000005ff0b7212 */ /* 0x000fe400078e33ff */
[----:B------:R-:W-:-:S02]  /*1190*/  SHF.R.S32.HI R9, RZ, 0x1f, R2 ;  /* 0x0000001fff097819 */ /* 0x000fc40000011402 */
[----:B------:R-:W-:Y:S01]  /*11a0*/  IADD3 R10, R39, R13, RZ ;  /* 0x0000000d270a7210 */ /* 0x000fe20007ffe0ff */
[----:B------:R-:W-:Y:S01]  /*11b0*/  IMAD.IADD R12, R11, 0x1, -R6 ;  /* 0x000000010b0c7824 */ /* 0x000fe200078e0a06 */
[----:B------:R-:W-:-:S04]  /*11c0*/  IADD3 R11, -R6, -0x2, -R5 ;  /* 0xfffffffe060b7810 */ /* 0x000fc80007ffe905 */
[----:B------:R-:W-:Y:S01]  /*11d0*/  LOP3.LUT R12, R12, 0x3, RZ, 0xc0, !PT ;  /* 0x000000030c0c7812 */ /* 0x000fe200078ec0ff */
[----:B------:R-:W-:Y:S06]  /*11e0*/  @!P0 BRA `(.L_x_73) ;  /* 0x0000001c004c8947 */ /* 0x000fec0003800000 */
[--C-:B------:R-:W-:Y:S01]  /*11f0*/  IMAD R17, R5, R14, R14.reuse ;  /* 0x0000000e05117224 */ /* 0x100fe200078e020e */
[----:B------:R-:W-:Y:S01]  /*1200*/  VIMNMX R13, RZ, R16, !PT ;  /* 0x00000010ff0d7248 */ /* 0x000fe20007fe0100 */
[----:B------:R-:W-:Y:S01]  /*1210*/  ULDC UR8, c[0x0][0x230] ;  /* 0x00008c0000087ab9 */ /* 0x000fe20000000800 */
[----:B------:R-:W-:Y:S02]  /*1220*/  IMAD.MOV.U32 R6, RZ, RZ, RZ ;  /* 0x000000ffff067224 */ /* 0x000fe400078e00ff */
[C---:B------:R-:W-:Y:S01]  /*1230*/  VIADD R16, R17.reuse, -UR9 ;  /* 0x8000000911107c36 */ /* 0x040fe20008000000 */
[----:B------:R-:W-:Y:S02]  /*1240*/  IADD3 R20, R17, -UR9, R14 ;  /* 0x8000000911147c10 */ /* 0x000fe4000fffe00e */
[----:B------:R-:W-:Y:S02]  /*1250*/  VIMNMX R14, R19, UR8, PT ;  /* 0x00000008130e7c48 */ /* 0x000fe4000bfe0100 */
[----:B------:R-:W-:-:S02]  /*1260*/  VIADDMNMX R18, R16, R15, UR7, PT ;  /* 0x0000000710127e46 */ /* 0x000fc4000b80010f */
[----:B------:R-:W-:Y:S02]  /*1270*/  VIADDMNMX R17, R20, R15, UR7, PT ;  /* 0x0000000714117e46 */ /* 0x000fe4000b80010f */
[----:B------:R-:W-:Y:S02]  /*1280*/  VIMNMX R15, RZ, R16, !PT ;  /* 0x00000010ff0f7248 */ /* 0x000fe40007fe0100 */
[----:B------:R-:W-:Y:S02]  /*1290*/  VIMNMX R16, RZ, R20, !PT ;  /* 0x00000014ff107248 */ /* 0x000fe40007fe0100 */
[----:B------:R-:W-:Y:S02]  /*12a0*/  VIMNMX R18, R18, UR8, PT ;  /* 0x0000000812127c48 */ /* 0x000fe4000bfe0100 */
[----:B------:R-:W-:-:S07]  /*12b0*/  VIMNMX R17, R17, UR8, PT ;  /* 0x0000000811117c48 */ /* 0x000fce000bfe0100 */
.L_x_101:
[----:B------:R-:W-:Y:S01]  /*12c0*/  ISETP.GE.AND P0, PT, R5, R8, PT ;  /* 0x000000080500720c */ /* 0x000fe20003f06270 */
[----:B------:R-:W-:-:S12]  /*12d0*/  BSSY B1, `(.L_x_74) ;  /* 0x00001c0000017945 */ /* 0x000fd80003800000 */
[----:B------:R-:W-:Y:S05]  /*12e0*/  @P0 BRA `(.L_x_75) ;  /* 0x0000001800f80947 */ /* 0x000fea0003800000 */
[----:B------:R-:W0:Y:S01]  /*12f0*/  LDC R36, c[0x0][0x23c] ;  /* 0x00008f00ff247b82 */ /* 0x000e220000000800 */
[C---:B------:R-:W-:Y:S01]  /*1300*/  IADD3 R30, R5.reuse, 0x1, RZ ;  /* 0x00000001051e7810 */ /* 0x040fe20007ffe0ff */
[----:B------:R-:W-:Y:S01]  /*1310*/  VIADD R32, R5, 0x2 ;  /* 0x0000000205207836 */ /* 0x000fe20000000000 */
[----:B------:R-:W-:Y:S01]  /*1320*/  ULDC.64 UR8, c[0x0][0x220] ;  /* 0x0000880000087ab9 */ /* 0x000fe20000000a00 */
[----:B------:R-:W-:Y:S01]  /*1330*/  MOV R23, R9 ;  /* 0x0000000900177202 */ /* 0x000fe20000000f00 */
[----:B------:R-:W-:Y:S01]  /*1340*/  IMAD.MOV.U32 R22, RZ, RZ, R2 ;  /* 0x000000ffff167224 */ /* 0x000fe200078e0002 */
[----:B------:R-:W-:Y:S02]  /*1350*/  ULDC.64 UR12, c[0x0][0x218] ;  /* 0x00008600000c7ab9 */ /* 0x000fe40000000a00 */
[----:B------:R-:W1:Y:S01]  /*1360*/  LDC R40, c[0x0][0x250] ;  /* 0x00009400ff287b82 */ /* 0x000e620000000800 */
[CC--:B0-----:R-:W-:Y:S02]  /*1370*/  IMAD R19, R7.reuse, R36.reuse, R5 ;  /* 0x0000002407137224 */ /* 0x0c1fe400078e0205 */
[----:B------:R-:W-:-:S02]  /*1380*/  IMAD R21, R7, R36, R30 ;  /* 0x0000002407157224 */ /* 0x000fc400078e021e */
[----:B------:R-:W-:Y:S01]  /*1390*/  IMAD R25, R7, R36, R32 ;  /* 0x0000002407197224 */ /* 0x000fe200078e0220 */
[-C--:B------:R-:W-:Y:S02]  /*13a0*/  IADD3 R31, P0, R19, R38.reuse, RZ ;  /* 0x00000026131f7210 */ /* 0x080fe40007f1e0ff */
[----:B------:R-:W-:Y:S02]  /*13b0*/  IADD3 R27, P1, R21, R38, RZ ;  /* 0x00000026151b7210 */ /* 0x000fe40007f3e0ff */
[----:B------:R-:W-:Y:S02]  /*13c0*/  LEA.HI.X.SX32 R20, R19, R10, 0x1, P0 ;  /* 0x0000000a13147211 */ /* 0x000fe400000f0eff */
[----:B------:R-:W-:Y:S01]  /*13d0*/  IADD3 R29, P0, R25, R38, RZ ;  /* 0x00000026191d7210 */ /* 0x000fe20007f1e0ff */
[----:B------:R-:W0:Y:S01]  /*13e0*/  LDC R19, c[0x0][0x240] ;  /* 0x00009000ff137b82 */ /* 0x000e220000000800 */
[-C--:B------:R-:W-:Y:S01]  /*13f0*/  LEA.HI.X.SX32 R24, R21, R10.reuse, 0x1, P1 ;  /* 0x0000000a15187211 */ /* 0x080fe200008f0eff */
[----:B------:R-:W-:Y:S01]  /*1400*/  IMAD R26, R20, UR8, RZ ;  /* 0x00000008141a7c24 */ /* 0x000fe2000f8e02ff */
[----:B------:R-:W-:Y:S01]  /*1410*/  LEA.HI.X.SX32 R25, R25, R10, 0x1, P0 ;  /* 0x0000000a19197211 */ /* 0x000fe200000f0eff */
[----:B------:R-:W-:-:S04]  /*1420*/  IMAD.WIDE.U32 R20, R31, UR8, R22 ;  /* 0x000000081f147c25 */ /* 0x000fc8000f8e0016 */
[----:B------:R-:W-:Y:S01]  /*1430*/  IMAD R33, R31, UR9, R26 ;  /* 0x000000091f217c24 */ /* 0x000fe2000f8e021a */
[----:B------:R-:W-:Y:S01]  /*1440*/  LEA R28, P0, R20, UR12, 0x1 ;  /* 0x0000000c141c7c11 */ /* 0x000fe2000f8008ff */
[----:B------:R-:W-:Y:S02]  /*1450*/  IMAD R24, R24, UR8, RZ ;  /* 0x0000000818187c24 */ /* 0x000fe4000f8e02ff */
[----:B------:R-:W-:Y:S02]  /*1460*/  IMAD R42, R25, UR8, RZ ;  /* 0x00000008192a7c24 */ /* 0x000fe4000f8e02ff */
[----:B------:R-:W-:Y:S02]  /*1470*/  IMAD R31, R27, UR9, R24 ;  /* 0x000000091b1f7c24 */ /* 0x000fe4000f8e0218 */
[----:B------:R-:W-:Y:S02]  /*1480*/  IMAD.IADD R21, R21, 0x1, R33 ;  /* 0x0000000115157824 */ /* 0x000fe400078e0221 */
[----:B------:R-:W-:-:S04]  /*1490*/  IMAD.WIDE.U32 R26, R27, UR8, R22 ;  /* 0x000000081b1a7c25 */ /* 0x000fc8000f8e0016 */
[----:B------:R-:W-:Y:S01]  /*14a0*/  IMAD.WIDE.U32 R24, R29, UR8, R22 ;  /* 0x000000081d187c25 */ /* 0x000fe2000f8e0016 */
[----:B------:R-:W-:-:S03]  /*14b0*/  ULDC.S8 UR8, c[0x0][0x265] ;  /* 0x0000994000087ab9 */ /* 0x000fc60000000200 */
[----:B------:R-:W-:Y:S01]  /*14c0*/  IMAD R23, R29, UR9, R42 ;  /* 0x000000091d177c24 */ /* 0x000fe2000f8e022a */
[----:B------:R-:W-:Y:S01]  /*14d0*/  LEA.HI.X R29, R20, UR13, R21, 0x1, P0 ;  /* 0x0000000d141d7c11 */ /* 0x000fe200080f0c15 */
[----:B------:R-:W-:Y:S01]  /*14e0*/  IMAD.IADD R31, R27, 0x1, R31 ;  /* 0x000000011b1f7824 */ /* 0x000fe200078e021f */
[C---:B------:R-:W-:Y:S01]  /*14f0*/  LEA R22, P0, R26.reuse, UR12, 0x1 ;  /* 0x0000000c1a167c11 */ /* 0x040fe2000f8008ff */
[----:B------:R-:W-:Y:S01]  /*1500*/  ULDC UR9, c[0x0][0x248] ;  /* 0x0000920000097ab9 */ /* 0x000fe20000000800 */
[----:B------:R-:W-:Y:S01]  /*1510*/  IADD3 R21, R25, R23, RZ ;  /* 0x0000001719157210 */ /* 0x000fe20007ffe0ff */
[----:B-1----:R-:W-:Y:S01]  /*1520*/  IMAD R40, R7, UR9, -R40 ;  /* 0x0000000907287c24 */ /* 0x002fe2000f8e0a28 */
[----:B------:R-:W-:Y:S02]  /*1530*/  LEA.HI.X R23, R26, UR13, R31, 0x1, P0 ;  /* 0x0000000d1a177c11 */ /* 0x000fe400080f0c1f */
[----:B------:R-:W-:Y:S01]  /*1540*/  ISETP.NE.AND P0, PT, RZ, UR8, PT ;  /* 0x00000008ff007c0c */ /* 0x000fe2000bf05270 */
[----:B------:R-:W-:Y:S01]  /*1550*/  ULDC UR8, c[0x0][0x228] ;  /* 0x00008a0000087ab9 */ /* 0x000fe20000000800 */
[----:B------:R-:W-:-:S02]  /*1560*/  LEA R20, P1, R24, UR12, 0x1 ;  /* 0x0000000c18147c11 */ /* 0x000fc4000f8208ff */
[----:B0-----:R-:W-:Y:S02]  /*1570*/  VIADDMNMX R19, R40, R19, UR6, PT ;  /* 0x0000000628137e46 */ /* 0x001fe4000b800113 */
[----:B------:R-:W-:Y:S02]  /*1580*/  LEA.HI.X R21, R24, UR13, R21, 0x1, P1 ;  /* 0x0000000d18157c11 */ /* 0x000fe400088f0c15 */
[----:B------:R-:W-:Y:S01]  /*1590*/  VIMNMX R25, RZ, R40, !PT ;  /* 0x00000028ff197248 */ /* 0x000fe20007fe0100 */
[C---:B------:R-:W-:Y:S01]  /*15a0*/  IMAD.IADD R24, R19.reuse, 0x1, -R40 ;  /* 0x0000000113187824 */ /* 0x040fe200078e0a28 */
[----:B------:R-:W-:-:S03]  /*15b0*/  VIMNMX R40, R19, UR8, PT ;  /* 0x0000000813287c48 */ /* 0x000fc6000bfe0100 */
[----:B------:R-:W-:Y:S05]  /*15c0*/  @!P0 BRA `(.L_x_76) ;  /* 0x0000000800a48947 */ /* 0x000fea0003800000 */
        /* <DEDUP_REMOVED lines=10> */
[----:B------:R-:W0:Y:S01]  /*1670*/  MUFU.RCP R24, R34 ;  /* 0x0000002200187308 */ /* 0x000e220000001000 */
[----:B--2---:R-:W-:-:S05]  /*1680*/  SHF.L.U32 R19, R28, 0x10, RZ ;  /* 0x000000101c137819 */ /* 0x004fca00000006ff */
[----:B0-----:R-:W-:-:S06]  /*1690*/  FMUL.FTZ R19, R19, R24 ;  /* 0x0000001813137220 */ /* 0x001fcc0000410000 */
[----:B------:R-:W0:Y:S02]  /*16a0*/  F2F.BF16.F32 R19, R19 ;  /* 0x0000001300137304 */ /* 0x000e240000202000 */
[----:B0-----:R-:W-:-:S04]  /*16b0*/  IMAD.U32 R27, R19, 0x10000, RZ ;  /* 0x00010000131b7824 */ /* 0x001fc800078e00ff */
[----:B------:R-:W-:-:S07]  /*16c0*/  FADD.FTZ R6, R6, R27 ;  /* 0x0000001b06067221 */ /* 0x000fce0000010000 */
.L_x_80:
[----:B------:R-:W-:Y:S05]  /*16d0*/  BSYNC B3 ;  /* 0x0000000000037941 */ /* 0x000fea0003800000 */
.L_x_79:
[----:B------:R-:W-:Y:S01]  /*16e0*/  IMAD.MOV.U32 R19, RZ, RZ, R30 ;  /* 0x000000ffff137224 */ /* 0x000fe200078e001e */
[----:B------:R-:W-:Y:S06]  /*16f0*/  @!P2 BRA `(.L_x_78) ;  /* 0x000000000060a947 */ /* 0x000fec0003800000 */
[----:B------:R-:W-:Y:S01]  /*1700*/  ISETP.LE.OR P1, PT, R18, R15, !P0 ;  /* 0x0000000f1200720c */ /* 0x000fe20004723670 */
[----:B------:R-:W-:Y:S01]  /*1710*/  BSSY B3, `(.L_x_81) ;  /* 0x000000a000037945 */ /* 0x000fe20003800000 */
[----:B------:R-:W-:-:S11]  /*1720*/  ISETP.NE.AND P2, PT, R12, 0x2, PT ;  /* 0x000000020c00780c */ /* 0x000fd60003f45270 */
        /* <DEDUP_REMOVED lines=8> */
.L_x_82:
[----:B------:R-:W-:Y:S05]  /*17b0*/  BSYNC B3 ;  /* 0x0000000000037941 */ /* 0x000fea0003800000 */
.L_x_81:
[----:B------:R-:W-:Y:S01]  /*17c0*/  IMAD.MOV.U32 R19, RZ, RZ, R32 ;  /* 0x000000ffff137224 */ /* 0x000fe200078e0020 */
[----:B------:R-:W-:Y:S06]  /*17d0*/  @!P2 BRA `(.L_x_78) ;  /* 0x000000000028a947 */ /* 0x000fec0003800000 */
[----:B------:R-:W-:Y:S02]  /*17e0*/  ISETP.LE.OR P0, PT, R17, R16, !P0 ;  /* 0x000000101100720c */ /* 0x000fe40004703670 */
[----:B------:R-:W-:-:S11]  /*17f0*/  IADD3 R19, R5, 0x3, RZ ;  /* 0x0000000305137810 */ /* 0x000fd60007ffe0ff */
[----:B------:R-:W-:Y:S05]  /*1800*/  @P0 BRA `(.L_x_78) ;  /* 0x00000000001c0947 */ /* 0x000fea0003800000 */
[----:B------:R-:W2:Y:S01]  /*1810*/  LDG.E.U16 R20, desc[UR10][R20.64] ;  /* 0x0000000a14147981 */ /* 0x000ea2000c1e1500 */
[----:B------:R-:W0:Y:S01]  /*1820*/  MUFU.RCP R23, R34 ;  /* 0x0000002200177308 */ /* 0x000e220000001000 */
[----:B--2---:R-:W-:-:S04]  /*1830*/  IMAD.U32 R22, R20, 0x10000, RZ ;  /* 0x0001000014167824 */ /* 0x004fc800078e00ff */
[----:B0-----:R-:W-:-:S06]  /*1840*/  FMUL.FTZ R22, R22, R23 ;  /* 0x0000001716167220 */ /* 0x001fcc0000410000 */
[----:B------:R-:W0:Y:S02]  /*1850*/  F2F.BF16.F32 R22, R22 ;  /* 0x0000001600167304 */ /* 0x000e240000202000 */
[----:B0-----:R-:W-:-:S04]  /*1860*/  IMAD.U32 R23, R22, 0x10000, RZ ;  /* 0x0001000016177824 */ /* 0x001fc800078e00ff */
[----:B------:R-:W-:-:S07]  /*1870*/  FADD.FTZ R6, R6, R23 ;  /* 0x0000001706067221 */ /* 0x000fce0000010000 */
.L_x_78:
[----:B------:R-:W-:Y:S05]  /*1880*/  BSYNC B2 ;  /* 0x0000000000027941 */ /* 0x000fea0003800000 */
.L_x_77:
[----:B------:R-:W-:Y:S01]  /*1890*/  ISETP.GE.U32.AND P0, PT, R11, 0x3, PT ;  /* 0x000000030b00780c */ /* 0x000fe20003f06070 */
[----:B------:R-:W-:-:S12]  /*18a0*/  BSSY B2, `(.L_x_83) ;  /* 0x000007a000027945 */ /* 0x000fd80003800000 */
[----:B------:R-:W-:Y:S05]  /*18b0*/  @!P0 BRA `(.L_x_84) ;  /* 0x0000000400e08947 */ /* 0x000fea0003800000 */
[----:B------:R-:W0:Y:S01]  /*18c0*/  LDC R33, c[0x0][0x24c] ;  /* 0x00009300ff217b82 */ /* 0x000e220000000800 */
[----:B------:R-:W-:Y:S01]  /*18d0*/  ULDC UR8, c[0x0][0x244] ;  /* 0x0000910000087ab9 */ /* 0x000fe20000000800 */
[----:B------:R-:W-:Y:S01]  /*18e0*/  ULDC UR9, c[0x0][0x254] ;  /* 0x0000950000097ab9 */ /* 0x000fe20000000800 */
[----:B------:R-:W-:Y:S01]  /*18f0*/  IMAD R29, R7, R36, R19 ;  /* 0x00000024071d7224 */ /* 0x000fe200078e0213 */
[C---:B------:R-:W-:Y:S01]  /*1900*/  IADD3 R30, R19.reuse, 0x1, RZ ;  /* 0x00000001131e7810 */ /* 0x040fe20007ffe0ff */
[----:B------:R-:W-:Y:S01]  /*1910*/  UIADD3 UR8, -UR9, UR8, URZ ;  /* 0x0000000809087290 */ /* 0x000fe2000fffe13f */
[C---:B------:R-:W-:Y:S01]  /*1920*/  VIADD R31, R19.reuse, 0x2 ;  /* 0x00000002131f7836 */ /* 0x040fe20000000000 */
[----:B------:R-:W-:Y:S01]  /*1930*/  ISETP.GT.AND P0, PT, R40, R25, PT ;  /* 0x000000192800720c */ /* 0x000fe20003f04270 */
[----:B------:R-:W-:Y:S01]  /*1940*/  VIADD R32, R19, 0x3 ;  /* 0x0000000313207836 */ /* 0x000fe20000000000 */
[----:B------:R-:W-:-:S04]  /*1950*/  IADD3 R20, P1, R29, R38, RZ ;  /* 0x000000261d147210 */ /* 0x000fc80007f3e0ff */
[----:B------:R-:W-:Y:S01]  /*1960*/  LEA.HI.X.SX32 R29, R29, R10, 0x1, P1 ;  /* 0x0000000a1d1d7211 */ /* 0x000fe200008f0eff */
[-C--:B0-----:R-:W-:Y:S02]  /*1970*/  IMAD R21, R30, R33.reuse, -UR9 ;  /* 0x800000091e157e24 */ /* 0x081fe4000f8e0221 */
[-C--:B------:R-:W-:Y:S02]  /*1980*/  IMAD R26, R31, R33.reuse, -UR9 ;  /* 0x800000091f1a7e24 */ /* 0x080fe4000f8e0221 */
[-C--:B------:R-:W-:Y:S02]  /*1990*/  IMAD R27, R32, R33.reuse, -UR9 ;  /* 0x80000009201b7e24 */ /* 0x080fe4000f8e0221 */
[-C--:B------:R-:W-:Y:S02]  /*19a0*/  IMAD R28, R19, R33.reuse, -UR9 ;  /* 0x80000009131c7e24 */ /* 0x080fe4000f8e0221 */
[-C--:B------:R-:W-:Y:S02]  /*19b0*/  IMAD R30, R30, R33.reuse, UR8 ;  /* 0x000000081e1e7e24 */ /* 0x080fe4000f8e0221 */
[----:B------:R-:W-:-:S02]  /*19c0*/  IMAD R31, R31, R33, UR8 ;  /* 0x000000081f1f7e24 */ /* 0x000fc4000f8e0221 */
[-C--:B------:R-:W-:Y:S02]  /*19d0*/  IMAD R32, R32, R33.reuse, UR8 ;  /* 0x0000000820207e24 */ /* 0x080fe4000f8e0221 */
[----:B------:R-:W-:-:S07]  /*19e0*/  IMAD R33, R19, R33, UR8 ;  /* 0x0000000813217e24 */ /* 0x000fce000f8e0221 */
.L_x_85:
[----:B------:R-:W0:Y:S01]  /*19f0*/  LDC R36, c[0x0][0x230] ;  /* 0x00008c00ff247b82 */ /* 0x000e220000000800 */
[----:B------:R-:W-:Y:S02]  /*1a00*/  VIMNMX R22, RZ, R28, !PT ;  /* 0x0000001cff167248 */ /* 0x000fe40007fe0100 */
[----:B------:R-:W-:Y:S02]  /*1a10*/  VIMNMX R37, RZ, R21, !PT ;  /* 0x00000015ff257248 */ /* 0x000fe40007fe0100 */
[--C-:B0-----:R-:W-:Y:S02]  /*1a20*/  VIMNMX3 R23, R33, UR7, R36.reuse, PT ;  /* 0x0000000721177c0f */ /* 0x101fe4000b800124 */
[----:B------:R-:W-:Y:S02]  /*1a30*/  VIMNMX3 R40, R30, UR7, R36, PT ;  /* 0x000000071e287c0f */ /* 0x000fe4000b800124 */
[----:B------:R-:W-:Y:S02]  /*1a40*/  ISETP.LE.OR P1, PT, R23, R22, !P0 ;  /* 0x000000161700720c */ /* 0x000fe40004723670 */
[----:B------:R-:W-:-:S11]  /*1a50*/  ISETP.LE.OR P2, PT, R40, R37, !P0 ;  /* 0x000000252800720c */ /* 0x000fd60004743670 */
[----:B------:R-:W0:Y:S01]  /*1a60*/  @!P1 LDC.64 R24, c[0x0][0x220] ;  /* 0x00008800ff189b82 */ /* 0x000e220000000a00 */
[----:B------:R-:W-:Y:S01]  /*1a70*/  @!P1 MOV R40, R2 ;  /* 0x0000000200289202 */ /* 0x000fe20000000f00 */
[----:B------:R-:W-:-:S06]  /*1a80*/  @!P1 IMAD.MOV.U32 R41, RZ, RZ, R9 ;  /* 0x000000ffff299224 */ /* 0x000fcc00078e0009 */
[----:B------:R-:W1:Y:S01]  /*1a90*/  @!P1 LDC.64 R22, c[0x0][0x218] ;  /* 0x00008600ff169b82 */ /* 0x000e620000000a00 */
[-C--:B0-----:R-:W-:Y:S02]  /*1aa0*/  @!P1 IMAD R37, R29, R24.reuse, RZ ;  /* 0x000000181d259224 */ /* 0x081fe400078e02ff */
[----:B------:R-:W-:-:S04]  /*1ab0*/  @!P1 IMAD.WIDE.U32 R42, R20, R24, R40 ;  /* 0x00000018142a9225 */ /* 0x000fc800078e0028 */
[----:B------:R-:W-:Y:S02]  /*1ac0*/  @!P1 IMAD R37, R20, R25, R37 ;  /* 0x0000001914259224 */ /* 0x000fe400078e0225 */
[----:B------:R-:W0:Y:S01]  /*1ad0*/  @!P2 LDC.64 R24, c[0x0][0x220] ;  /* 0x00008800ff18ab82 */ /* 0x000e220000000a00 */
[----:B-1----:R-:W-:Y:S01]  /*1ae0*/  @!P1 LEA R40, P3, R42, R22, 0x1 ;  /* 0x000000162a289211 */ /* 0x002fe200078608ff */
[----:B------:R-:W-:-:S05]  /*1af0*/  @!P1 IMAD.IADD R37, R43, 0x1, R37 ;  /* 0x000000012b259824 */ /* 0x000fca00078e0225 */
[----:B------:R-:W-:Y:S02]  /*1b00*/  @!P1 LEA.HI.X R41, R42, R23, R37, 0x1, P3 ;  /* 0x000000172a299211 */ /* 0x000fe400018f0c25 */
[----:B------:R-:W-:-:S03]  /*1b10*/  @!P2 IADD3 R43, P3, R20, 0x1, RZ ;  /* 0x00000001142ba810 */ /* 0x000fc60007f7e0ff */
[----:B------:R-:W2:Y:S01]  /*1b20*/  @!P1 LDG.E.U16 R40, desc[UR10][R40.64] ;  /* 0x0000000a28289981 */ /* 0x000ea2000c1e1500 */
[----:B------:R-:W-:-:S05]  /*1b30*/  @!P2 IADD3.X R23, RZ, R29, RZ, P3, !PT ;  /* 0x0000001dff17a210 */ /* 0x000fca0001ffe4ff */
[----:B0-----:R-:W-:Y:S02]  /*1b40*/  @!P2 IMAD R22, R23, R24, RZ ;  /* 0x000000181716a224 */ /* 0x001fe400078e02ff */
[----:B------:R-:W-:Y:S02]  /*1b50*/  @!P2 IMAD.MOV.U32 R23, RZ, RZ, R9 ;  /* 0x000000ffff17a224 */ /* 0x000fe400078e0009 */
[----:B------:R-:W-:Y:S02]  /*1b60*/  @!P2 IMAD R25, R43, R25, R22 ;  /* 0x000000192b19a224 */ /* 0x000fe400078e0216 */
[----:B------:R-:W-:-:S04]  /*1b70*/  @!P2 IMAD.MOV.U32 R22, RZ, RZ, R2 ;  /* 0x000000ffff16a224 */ /* 0x000fc800078e0002 */
[----:B------:R-:W-:Y:S02]  /*1b80*/  @!P2 IMAD.WIDE.U32 R42, R43, R24, R22 ;  /* 0x000000182b2aa225 */ /* 0x000fe400078e0016 */
[----:B------:R-:W0:Y:S03]  /*1b90*/  @!P2 LDC.64 R22, c[0x0][0x218] ;  /* 0x00008600ff16ab82 */ /* 0x000e260000000a00 */
[----:B------:R-:W-:Y:S02]  /*1ba0*/  @!P2 IADD3 R25, R43, R25, RZ ;  /* 0x000000192b19a210 */ /* 0x000fe40007ffe0ff */
[----:B0-----:R-:W-:-:S04]  /*1bb0*/  @!P2 LEA R24, P3, R42, R22, 0x1 ;  /* 0x000000162a18a211 */ /* 0x001fc800078608ff */
[----:B------:R-:W-:-:S05]  /*1bc0*/  @!P2 LEA.HI.X R25, R42, R23, R25, 0x1, P3 ;  /* 0x000000172a19a211 */ /* 0x000fca00018f0c19 */
[----:B------:R0:W3:Y:S01]  /*1bd0*/  @!P2 LDG.E.U16 R24, desc[UR10][R24.64] ;  /* 0x0000000a1818a981 */ /* 0x0000e2000c1e1500 */
[----:B------:R-:W-:Y:S02]  /*1be0*/  VIMNMX R22, RZ, R26, !PT ;  /* 0x0000001aff167248 */ /* 0x000fe40007fe0100 */
[----:B------:R-:W-:-:S04]  /*1bf0*/  VIMNMX3 R23, R31, UR7, R36, PT ;  /* 0x000000071f177c0f */ /* 0x000fc8000b800124 */
[----:B------:R-:W-:Y:S01]  /*1c00*/  ISETP.LE.OR P3, PT, R23, R22, !P0 ;  /* 0x000000161700720c */ /* 0x000fe20004763670 */
[----:B------:R-:W0:-:S12]  /*1c10*/  @!P1 MUFU.RCP R44, R34 ;  /* 0x00000022002c9308 */ /* 0x000e180000001000 */
[----:B------:R-:W1:Y:S01]  /*1c20*/  @!P3 LDC.64 R22, c[0x0][0x220] ;  /* 0x00008800ff16bb82 */ /* 0x000e620000000a00 */
[----:B------:R-:W-:-:S05]  /*1c30*/  @!P3 IADD3 R43, P4, R20, 0x2, RZ ;  /* 0x00000002142bb810 */ /* 0x000fca0007f9e0ff */
[----:B------:R-:W-:Y:S01]  /*1c40*/  @!P3 IMAD.X R37, RZ, RZ, R29, P4 ;  /* 0x000000ffff25b224 */ /* 0x000fe200020e061d */
[----:B------:R-:W4:Y:S03]  /*1c50*/  @!P2 MUFU.RCP R42, R34 ;  /* 0x00000022002aa308 */ /* 0x000f260000001000 */
[----:B-1----:R-:W-:-:S04]  /*1c60*/  @!P3 IMAD R37, R37, R22, RZ ;  /* 0x000000162525b224 */ /* 0x002fc800078e02ff */
[----:B------:R-:W-:Y:S02]  /*1c70*/  @!P3 IMAD R37, R43, R23, R37 ;  /* 0x000000172b25b224 */ /* 0x000fe400078e0225 */
[----:B--2---:R-:W-:Y:S02]  /*1c80*/  @!P1 IMAD.U32 R41, R40, 0x10000, RZ ;  /* 0x0001000028299824 */ /* 0x004fe400078e00ff */
[----:B------:R-:W-:Y:S02]  /*1c90*/  @!P3 IMAD.MOV.U32 R40, RZ, RZ, R2 ;  /* 0x000000ffff28b224 */ /* 0x000fe400078e0002 */
[----:B0-----:R-:W-:Y:S01]  /*1ca0*/  @!P1 FMUL.FTZ R25, R41, R44 ;  /* 0x0000002c29199220 */ /* 0x001fe20000410000 */
[----:B------:R-:W-:Y:S02]  /*1cb0*/  @!P3 IMAD.MOV.U32 R41, RZ, RZ, R9 ;  /* 0x000000ffff29b224 */ /* 0x000fe400078e0009 */
[----:B------:R-:W-:Y:S02]  /*1cc0*/  @!P3 IMAD.WIDE.U32 R40, R43, R22, R40 ;  /* 0x000000162b28b225 */ /* 0x000fe400078e0028 */
[----:B------:R-:W0:Y:S03]  /*1cd0*/  @!P3 LDC.64 R22, c[0x0][0x218] ;  /* 0x00008600ff16bb82 */ /* 0x000e260000000a00 */
[----:B------:R-:W-:-:S02]  /*1ce0*/  @!P3 IADD3 R37, R41, R37, RZ ;  /* 0x000000252925b210 */ /* 0x000fc40007ffe0ff */
[----:B---3--:R-:W-:-:S05]  /*1cf0*/  @!P2 SHF.L.U32 R45, R24, 0x10, RZ ;  /* 0x00000010182da819 */ /* 0x008fca00000006ff */
[----:B----4-:R-:W-:Y:S01]  /*1d00*/  @!P2 FMUL.FTZ R24, R45, R42 ;  /* 0x0000002a2d18a220 */ /* 0x010fe20000410000 */
[C---:B0-----:R-:W-:Y:S02]  /*1d10*/  @!P3 LEA R42, P4, R40.reuse, R22, 0x1 ;  /* 0x00000016282ab211 */ /* 0x041fe400078808ff */
[----:B------:R-:W-:Y:S02]  /*1d20*/  VIMNMX R22, RZ, R27, !PT ;  /* 0x0000001bff167248 */ /* 0x000fe40007fe0100 */
[----:B------:R-:W-:Y:S02]  /*1d30*/  @!P3 LEA.HI.X R43, R40, R23, R37, 0x1, P4 ;  /* 0x00000017282bb211 */ /* 0x000fe400020f0c25 */
[----:B------:R-:W-:-:S03]  /*1d40*/  VIMNMX3 R23, R32, UR7, R36, PT ;  /* 0x0000000720177c0f */ /* 0x000fc6000b800124 */
[----:B------:R-:W2:Y:S01]  /*1d50*/  @!P3 LDG.E.U16 R42, desc[UR10][R42.64] ;  /* 0x0000000a2a2ab981 */ /* 0x000ea2000c1e1500 */
[----:B------:R-:W-:-:S13]  /*1d60*/  ISETP.LE.OR P4, PT, R23, R22, !P0 ;  /* 0x000000161700720c */ /* 0x000fda0004783670 */
[----:B------:R-:W0:Y:S01]  /*1d70*/  @!P4 LDC.64 R22, c[0x0][0x220] ;  /* 0x00008800ff16cb82 */ /* 0x000e220000000a00 */
[----:B------:R-:W-:-:S05]  /*1d80*/  @!P4 IADD3 R45, P5, R20, 0x3, RZ ;  /* 0x00000003142dc810 */ /* 0x000fca0007fbe0ff */
[----:B------:R-:W-:-:S04]  /*1d90*/  @!P4 IMAD.X R37, RZ, RZ, R29, P5 ;  /* 0x000000ffff25c224 */ /* 0x000fc800028e061d */
[----:B0-----:R-:W-:Y:S02]  /*1da0*/  @!P4 IMAD R36, R37, R22, RZ ;  /* 0x000000162524c224 */ /* 0x001fe400078e02ff */
[----:B------:R-:W-:Y:S02]  /*1db0*/  @!P4 IMAD.MOV.U32 R37, RZ, RZ, R9 ;  /* 0x000000ffff25c224 */ /* 0x000fe400078e0009 */
[----:B------:R-:W-:Y:S01]  /*1dc0*/  @!P4 IMAD R41, R45, R23, R36 ;  /* 0x000000172d29c224 */ /* 0x000fe200078e0224 */
[----:B------:R-:W-:-:S05]  /*1dd0*/  @!P4 MOV R36, R2 ;  /* 0x000000020024c202 */ /* 0x000fca0000000f00 */
[----:B------:R-:W-:Y:S02]  /*1de0*/  @!P4 IMAD.WIDE.U32 R36, R45, R22, R36 ;  /* 0x000000162d24c225 */ /* 0x000fe400078e0024 */
[----:B------:R-:W0:Y:S02]  /*1df0*/  @!P4 LDC.64 R22, c[0x0][0x218] ;  /* 0x00008600ff16cb82 */ /* 0x000e240000000a00 */
[----:B------:R-:W-:Y:S01]  /*1e00*/  @!P4 IMAD.IADD R41, R37, 0x1, R41 ;  /* 0x000000012529c824 */ /* 0x000fe200078e0229 */
[----:B0-----:R-:W-:-:S04]  /*1e10*/  @!P4 LEA R22, P5, R36, R22, 0x1 ;  /* 0x000000162416c211 */ /* 0x001fc800078a08ff */
[----:B------:R-:W-:-:S05]  /*1e20*/  @!P4 LEA.HI.X R23, R36, R23, R41, 0x1, P5 ;  /* 0x000000172417c211 */ /* 0x000fca00028f0c29 */
[----:B------:R0:W3:Y:S01]  /*1e30*/  @!P4 LDG.E.U16 R22, desc[UR10][R22.64] ;  /* 0x0000000a1616c981 */ /* 0x0000e2000c1e1500 */
[----:B------:R-:W-:Y:S08]  /*1e40*/  @!P3 MUFU.RCP R44, R34 ;  /* 0x00000022002cb308 */ /* 0x000ff00000001000 */
[----:B------:R-:W-:Y:S08]  /*1e50*/  @!P4 MUFU.RCP R37, R34 ;  /* 0x000000220025c308 */ /* 0x000ff00000001000 */
[----:B------:R-:W-:Y:S01]  /*1e60*/  @!P1 F2F.BF16.F32 R25, R25 ;  /* 0x0000001900199304 */ /* 0x000fe20000202000 */
[----:B------:R-:W-:-:S07]  /*1e70*/  VIADD R19, R19, 0x4 ;  /* 0x0000000413137836 */ /* 0x000fce0000000000 */
[----:B------:R-:W1:Y:S02]  /*1e80*/  @!P2 F2F.BF16.F32 R24, R24 ;  /* 0x000000180018a304 */ /* 0x000e640000202000 */
[----:B-1----:R-:W-:Y:S02]  /*1e90*/  @!P2 IMAD.U32 R41, R24, 0x10000, RZ ;  /* 0x000100001829a824 */ /* 0x002fe400078e00ff */
[----:B--2---:R-:W-:Y:S02]  /*1ea0*/  @!P3 IMAD.U32 R40, R42, 0x10000, RZ ;  /* 0x000100002a28b824 */ /* 0x004fe400078e00ff */
[----:B------:R-:W1:Y:S02]  /*1eb0*/  LDC R42, c[0x0][0x24c] ;  /* 0x00009300ff2a7b82 */ /* 0x000e640000000800 */
[----:B------:R-:W-:-:S06]  /*1ec0*/  @!P3 FMUL.FTZ R40, R40, R44 ;  /* 0x0000002c2828b220 */ /* 0x000fcc0000410000 */
[----:B------:R-:W0:Y:S02]  /*1ed0*/  @!P3 F2F.BF16.F32 R40, R40 ;  /* 0x000000280028b304 */ /* 0x000e240000202000 */
[----:B0-----:R-:W-:Y:S01]  /*1ee0*/  @!P3 SHF.L.U32 R23, R40, 0x10, RZ ;  /* 0x000000102817b819 */ /* 0x001fe200000006ff */
[C---:B-1----:R-:W-:Y:S01]  /*1ef0*/  IMAD R26, R42.reuse, 0x4, R26 ;  /* 0x000000042a1a7824 */ /* 0x042fe200078e021a */
[C---:B------:R-:W-:Y:S01]  /*1f00*/  LEA R21, R42.reuse, R21, 0x2 ;  /* 0x000000152a157211 */ /* 0x040fe200078e10ff */
[C---:B------:R-:W-:Y:S01]  /*1f10*/  IMAD R27, R42.reuse, 0x4, R27 ;  /* 0x000000042a1b7824 */ /* 0x040fe200078e021b */
[C---:B------:R-:W-:Y:S01]  /*1f20*/  LEA R28, R42.reuse, R28, 0x2 ;  /* 0x0000001c2a1c7211 */ /* 0x040fe200078e10ff */
[C---:B------:R-:W-:Y:S01]  /*1f30*/  IMAD R30, R42.reuse, 0x4, R30 ;  /* 0x000000042a1e7824 */ /* 0x040fe200078e021e */
[C---:B------:R-:W-:Y:S01]  /*1f40*/  LEA R32, R42.reuse, R32, 0x2 ;  /* 0x000000202a207211 */ /* 0x040fe200078e10ff */
[C---:B------:R-:W-:Y:S02]  /*1f50*/  IMAD R31, R42.reuse, 0x4, R31 ;  /* 0x000000042a1f7824 */ /* 0x040fe400078e021f */
[----:B------:R-:W-:Y:S01]  /*1f60*/  IMAD R33, R42, 0x4, R33 ;  /* 0x000000042a217824 */ /* 0x000fe200078e0221 */
[----:B---3--:R-:W-:-:S05]  /*1f70*/  @!P4 SHF.L.U32 R36, R22, 0x10, RZ ;  /* 0x000000101624c819 */ /* 0x008fca00000006ff */
[----:B------:R-:W-:Y:S01]  /*1f80*/  @!P4 FMUL.FTZ R36, R36, R37 ;  /* 0x000000252424c220 */ /* 0x000fe20000410000 */
[----:B------:R-:W-:-:S05]  /*1f90*/  @!P1 IMAD.U32 R37, R25, 0x10000, RZ ;  /* 0x0001000019259824 */ /* 0x000fca00078e00ff */
[----:B------:R-:W0:Y:S01]  /*1fa0*/  @!P4 F2F.BF16.F32 R36, R36 ;  /* 0x000000240024c304 */ /* 0x000e220000202000 */
[----:B------:R-:W-:Y:S01]  /*1fb0*/  @!P1 FADD.FTZ R6, R6, R37 ;  /* 0x0000002506069221 */ /* 0x000fe20000010000 */
[----:B------:R-:W-:-:S03]  /*1fc0*/  ISETP.GE.AND P1, PT, R19, R8, PT ;  /* 0x000000081300720c */ /* 0x000fc60003f26270 */
[----:B------:R-:W-:Y:S01]  /*1fd0*/  @!P2 FADD.FTZ R6, R6, R41 ;  /* 0x000000290606a221 */ /* 0x000fe20000010000 */
[----:B------:R-:W-:-:S03]  /*1fe0*/  IADD3 R20, P2, R20, 0x4, RZ ;  /* 0x0000000414147810 */ /* 0x000fc60007f5e0ff */
[----:B------:R-:W-:Y:S02]  /*1ff0*/  @!P3 FADD.FTZ R6, R6, R23 ;  /* 0x000000170606b221 */ /* 0x000fe40000010000 */
[----:B------:R-:W-:Y:S02]  /*2000*/  IMAD.X R29, RZ, RZ, R29, P2 ;  /* 0x000000ffff1d7224 */ /* 0x000fe400010e061d */
[----:B0-----:R-:W-:-:S04]  /*2010*/  @!P4 IMAD.U32 R25, R36, 0x10000, RZ ;  /* 0x000100002419c824 */ /* 0x001fc800078e00ff */
[----:B------:R-:W-:Y:S01]  /*2020*/  @!P4 FADD.FTZ R6, R6, R25 ;  /* 0x000000190606c221 */ /* 0x000fe20000010000 */
[----:B------:R-:W-:Y:S06]  /*2030*/  @!P1 BRA `(.L_x_85) ;  /* 0xfffffff8006c9947 */ /* 0x000fec000383ffff */
.L_x_84:
[----:B------:R-:W-:Y:S05]  /*2040*/  BSYNC B2 ;  /* 0x0000000000027941 */ /* 0x000fea0003800000 */
.L_x_83:
[----:B------:R-:W-:Y:S05]  /*2050*/  BRA `(.L_x_75) ;  /* 0x0000000c009c7947 */ /* 0x000fea0003800000 */
.L_x_76:
[----:B------:R-:W-:Y:S01]  /*2060*/  ISETP.NE.AND P0, PT, R12, RZ, PT ;  /* 0x000000ff0c00720c */ /* 0x000fe20003f05270 */
[----:B------:R-:W-:Y:S01]  /*2070*/  BSSY B2, `(.L_x_86) ;  /* 0x000004a000027945 */ /* 0x000fe20003800000 */
[----:B------:R-:W-:-:S11]  /*2080*/  MOV R26, R5 ;  /* 0x00000005001a7202 */ /* 0x000fd60000000f00 */
        /* <DEDUP_REMOVED lines=23> */
.L_x_89:
[----:B------:R-:W-:Y:S05]  /*2200*/  BSYNC B3 ;  /* 0x0000000000037941 */ /* 0x000fea0003800000 */
.L_x_88:
[----:B------:R-:W-:Y:S01]  /*2210*/  IMAD.MOV.U32 R26, RZ, RZ, R30 ;  /* 0x000000ffff1a7224 */ /* 0x000fe200078e001e */
[----:B------:R-:W-:Y:S06]  /*2220*/  @!P2 BRA `(.L_x_87) ;  /* 0x0000000000b8a947 */ /* 0x000fec0003800000 */
[----:B------:R-:W-:Y:S01]  /*2230*/  ISETP.LE.OR P1, PT, R18, R15, !P0 ;  /* 0x0000000f1200720c */ /* 0x000fe20004723670 */
[----:B------:R-:W-:Y:S01]  /*2240*/  BSSY B3, `(.L_x_90) ;  /* 0x0000015000037945 */ /* 0x000fe20003800000 */
[----:B------:R-:W-:-:S11]  /*2250*/  ISETP.NE.AND P2, PT, R12, 0x2, PT ;  /* 0x000000020c00780c */ /* 0x000fd60003f45270 */
[----:B------:R-:W-:Y:S05]  /*2260*/  @P1 BRA `(.L_x_91) ;  /* 0x0000000000481947 */ /* 0x000fea0003800000 */
[----:B------:R0:W2:Y:S01]  /*2270*/  LDG.E.U16 R22, desc[UR10][R22.64] ;  /* 0x0000000a16167981 */ /* 0x0000a2000c1e1500 */
[----:B------:R-:W1:Y:S01]  /*2280*/  LDC R26, c[0x0][0x24c] ;  /* 0x00009300ff1a7b82 */ /* 0x000e620000000800 */
[----:B------:R-:W-:-:S07]  /*2290*/  ULDC UR8, c[0x0][0x254] ;  /* 0x0000950000087ab9 */ /* 0x000fce0000000800 */
[----:B------:R-:W3:Y:S01]  /*22a0*/  LDC R19, c[0x0][0x244] ;  /* 0x00009100ff137b82 */ /* 0x000ee20000000800 */
[----:B-1----:R-:W-:-:S05]  /*22b0*/  IMAD R26, R5, R26, R26 ;  /* 0x0000001a051a7224 */ /* 0x002fca00078e021a */
[----:B------:R-:W-:-:S04]  /*22c0*/  IADD3 R26, R26, -UR8, RZ ;  /* 0x800000081a1a7c10 */ /* 0x000fc8000fffe0ff */
[----:B---3--:R-:W-:-:S05]  /*22d0*/  VIADDMNMX R19, R26, R19, UR7, PT ;  /* 0x000000071a137e46 */ /* 0x008fca000b800113 */
        /* <DEDUP_REMOVED lines=11> */
.L_x_91:
[----:B------:R-:W-:Y:S05]  /*2390*/  BSYNC B3 ;  /* 0x0000000000037941 */ /* 0x000fea0003800000 */
.L_x_90:
[----:B------:R-:W-:Y:S01]  /*23a0*/  IMAD.MOV.U32 R26, RZ, RZ, R32 ;  /* 0x000000ffff1a7224 */ /* 0x000fe200078e0020 */
[----:B------:R-:W-:Y:S06]  /*23b0*/  @!P2 BRA `(.L_x_87) ;  /* 0x000000000054a947 */ /* 0x000fec0003800000 */
[----:B------:R-:W-:Y:S02]  /*23c0*/  ISETP.LE.OR P0, PT, R17, R16, !P0 ;  /* 0x000000101100720c */ /* 0x000fe40004703670 */
[----:B------:R-:W-:-:S11]  /*23d0*/  IADD3 R26, R5, 0x3, RZ ;  /* 0x00000003051a7810 */ /* 0x000fd60007ffe0ff */
        /* <DEDUP_REMOVED lines=19> */
.L_x_87:
[----:B------:R-:W-:Y:S05]  /*2510*/  BSYNC B2 ;  /* 0x0000000000027941 */ /* 0x000fea0003800000 */
.L_x_86:
[----:B------:R-:W-:-:S13]  /*2520*/  ISETP.GE.U32.AND P0, PT, R11, 0x3, PT ;  /* 0x000000030b00780c */ /* 0x000fda0003f06070 */
[----:B------:R-:W-:Y:S05]  /*2530*/  @!P0 BRA `(.L_x_75) ;  /* 0x0000000800648947 */ /* 0x000fea0003800000 */
[----:B------:R-:W-:-:S13]  /*2540*/  ISETP.GT.AND P0, PT, R40, R25, PT ;  /* 0x000000192800720c */ /* 0x000fda0003f04270 */
.L_x_100:
[----:B------:R-:W0:Y:S01]  /*2550*/  LDC R25, c[0x0][0x24c] ;  /* 0x00009300ff197b82 */ /* 0x000e220000000800 */
[----:B------:R-:W-:Y:S07]  /*2560*/  BSSY B2, `(.L_x_92) ;  /* 0x0000035000027945 */ /* 0x000fee0003800000 */
[----:B------:R-:W1:Y:S08]  /*2570*/  LDC R28, c[0x0][0x254] ;  /* 0x00009500ff1c7b82 */ /* 0x000e700000000800 */
[----:B------:R-:W2:Y:S08]  /*2580*/  LDC R27, c[0x0][0x244] ;  /* 0x00009100ff1b7b82 */ /* 0x000eb00000000800 */
[----:B------:R-:W3:Y:S01]  /*2590*/  LDC R37, c[0x0][0x230] ;  /* 0x00008c00ff257b82 */ /* 0x000ee20000000800 */
[----:B0-----:R-:W-:-:S04]  /*25a0*/  IMAD R29, R26, R25, R25 ;  /* 0x000000191a1d7224 */ /* 0x001fc800078e0219 */
[C-C-:B------:R-:W-:Y:S02]  /*25b0*/  IMAD.IADD R21, R29.reuse, 0x1, R25.reuse ;  /* 0x000000011d157824 */ /* 0x140fe400078e0219 */
[--C-:B-1----:R-:W-:Y:S01]  /*25c0*/  IMAD R32, R26, R25, -R28.reuse ;  /* 0x000000191a207224 */ /* 0x102fe200078e0a1c */
[----:B------:R-:W-:Y:S01]  /*25d0*/  IADD3 R22, R29, -R28, RZ ;  /* 0x8000001c1d167210 */ /* 0x000fe20007ffe0ff */
[----:B------:R-:W-:Y:S01]  /*25e0*/  IMAD.IADD R36, R21, 0x1, -R28 ;  /* 0x0000000115247824 */ /* 0x000fe200078e0a1c */
[----:B------:R-:W-:Y:S02]  /*25f0*/  IADD3 R30, -R28, R21, R25 ;  /* 0x000000151c1e7210 */ /* 0x000fe40007ffe119 */
[----:B------:R-:W-:Y:S02]  /*2600*/  VIMNMX R19, RZ, R32, !PT ;  /* 0x00000020ff137248 */ /* 0x000fe40007fe0100 */
[----:B------:R-:W-:Y:S02]  /*2610*/  VIMNMX R23, RZ, R36, !PT ;  /* 0x00000024ff177248 */ /* 0x000fe40007fe0100 */
[----:B--2---:R-:W-:-:S02]  /*2620*/  VIADDMNMX R31, R32, R27, UR7, PT ;  /* 0x00000007201f7e46 */ /* 0x004fc4000b80011b */
[----:B------:R-:W-:Y:S02]  /*2630*/  VIADDMNMX R36, R36, R27, UR7, PT ;  /* 0x0000000724247e46 */ /* 0x000fe4000b80011b */
[----:B------:R-:W-:Y:S02]  /*2640*/  VIMNMX R33, RZ, R30, !PT ;  /* 0x0000001eff217248 */ /* 0x000fe40007fe0100 */
[-C--:B---3--:R-:W-:Y:S02]  /*2650*/  VIMNMX R20, R31, R37.reuse, PT ;  /* 0x000000251f147248 */ /* 0x088fe40003fe0100 */
[----:B------:R-:W-:Y:S02]  /*2660*/  VIMNMX R36, R36, R37, PT ;  /* 0x0000002524247248 */ /* 0x000fe40003fe0100 */
[----:B------:R-:W-:Y:S02]  /*2670*/  ISETP.LE.OR P4, PT, R20, R19, !P0 ;  /* 0x000000131400720c */ /* 0x000fe40004783670 */
[----:B------:R-:W-:-:S02]  /*2680*/  VIMNMX R20, RZ, R22, !PT ;  /* 0x00000016ff147248 */ /* 0x000fc40007fe0100 */
[-C--:B------:R-:W-:Y:S02]  /*2690*/  VIADDMNMX R22, R22, R27.reuse, UR7, PT ;  /* 0x0000000716167e46 */ /* 0x080fe4000b80011b */
[----:B------:R-:W-:Y:S02]  /*26a0*/  VIADDMNMX R19, R30, R27, UR7, PT ;  /* 0x000000071e137e46 */ /* 0x000fe4000b80011b */
[-C--:B------:R-:W-:Y:S02]  /*26b0*/  VIMNMX R21, R22, R37.reuse, PT ;  /* 0x0000002516157248 */ /* 0x080fe40003fe0100 */
[----:B------:R-:W-:Y:S02]  /*26c0*/  VIMNMX R22, R19, R37, PT ;  /* 0x0000002513167248 */ /* 0x000fe40003fe0100 */
[----:B------:R-:W-:Y:S02]  /*26d0*/  ISETP.LE.OR P1, PT, R21, R20, !P0 ;  /* 0x000000141500720c */ /* 0x000fe40004723670 */
[----:B------:R-:W-:-:S02]  /*26e0*/  ISETP.LE.OR P2, PT, R36, R23, !P0 ;  /* 0x000000172400720c */ /* 0x000fc40004743670 */
[----:B------:R-:W-:Y:S01]  /*26f0*/  ISETP.LE.OR P3, PT, R22, R33, !P0 ;  /* 0x000000211600720c */ /* 0x000fe20004763670 */
[----:B------:R-:W-:-:S12]  /*2700*/  @P4 BRA `(.L_x_93) ;  /* 0x0000000000684947 */ /* 0x000fd80003800000 */
[----:B------:R-:W-:Y:S01]  /*2710*/  ULDC UR8, c[0x0][0x23c] ;  /* 0x00008f0000087ab9 */ /* 0x000fe20000000800 */
[----:B------:R-:W-:Y:S02]  /*2720*/  IMAD.MOV.U32 R20, RZ, RZ, R2 ;  /* 0x000000ffff147224 */ /* 0x000fe400078e0002 */
[----:B------:R-:W-:Y:S01]  /*2730*/  IMAD R21, R7, UR8, R26 ;  /* 0x0000000807157c24 */ /* 0x000fe2000f8e021a */
[----:B------:R-:W-:-:S04]  /*2740*/  ULDC.64 UR8, c[0x0][0x220] ;  /* 0x0000880000087ab9 */ /* 0x000fc80000000a00 */
[----:B------:R-:W-:-:S04]  /*2750*/  IADD3 R33, P4, R21, R38, RZ ;  /* 0x0000002615217210 */ /* 0x000fc80007f9e0ff */
[----:B------:R-:W-:-:S05]  /*2760*/  LEA.HI.X.SX32 R21, R21, R10, 0x1, P4 ;  /* 0x0000000a15157211 */ /* 0x000fca00020f0eff */
[----:B------:R-:W-:Y:S01]  /*2770*/  IMAD R36, R21, UR8, RZ ;  /* 0x0000000815247c24 */ /* 0x000fe2000f8e02ff */
[----:B------:R-:W-:-:S03]  /*2780*/  MOV R21, R9 ;  /* 0x0000000900157202 */ /* 0x000fc60000000f00 */
[----:B------:R-:W-:-:S04]  /*2790*/  IMAD.WIDE.U32 R22, R33, UR8, R20 ;  /* 0x0000000821167c25 */ /* 0x000fc8000f8e0014 */
[----:B------:R-:W-:Y:S01]  /*27a0*/  IMAD R21, R33, UR9, R36 ;  /* 0x0000000921157c24 */ /* 0x000fe2000f8e0224 */
[----:B------:R-:W-:Y:S02]  /*27b0*/  ULDC.64 UR8, c[0x0][0x218] ;  /* 0x0000860000087ab9 */ /* 0x000fe40000000a00 */
[----:B------:R-:W-:Y:S01]  /*27c0*/  LEA R20, P4, R22, UR8, 0x1 ;  /* 0x0000000816147c11 */ /* 0x000fe2000f8808ff */
[----:B------:R-:W-:-:S05]  /*27d0*/  IMAD.IADD R21, R23, 0x1, R21 ;  /* 0x0000000117157824 */ /* 0x000fca00078e0215 */
[----:B------:R-:W-:-:S05]  /*27e0*/  LEA.HI.X R21, R22, UR9, R21, 0x1, P4 ;  /* 0x0000000916157c11 */ /* 0x000fca000a0f0c15 */
[----:B------:R-:W2:Y:S01]  /*27f0*/  LDG.E.U16 R20, desc[UR10][R20.64] ;  /* 0x0000000a14147981 */ /* 0x000ea2000c1e1500 */
        /* <DEDUP_REMOVED lines=11> */
.L_x_93:
[----:B------:R-:W-:Y:S05]  /*28b0*/  BSYNC B2 ;  /* 0x0000000000027941 */ /* 0x000fea0003800000 */
.L_x_92:
[----:B------:R-:W-:Y:S04]  /*28c0*/  BSSY B2, `(.L_x_94) ;  /* 0x000001f000027945 */ /* 0x000fe80003800000 */
[----:B------:R-:W-:Y:S05]  /*28d0*/  @P1 BRA `(.L_x_95) ;  /* 0x0000000000741947 */ /* 0x000fea0003800000 */
[----:B------:R-:W-:Y:S01]  /*28e0*/  ULDC UR8, c[0x0][0x23c] ;  /* 0x00008f0000087ab9 */ /* 0x000fe20000000800 */
[----:B------:R-:W-:Y:S02]  /*28f0*/  IMAD.MOV.U32 R20, RZ, RZ, R2 ;  /* 0x000000ffff147224 */ /* 0x000fe400078e0002 */
[----:B------:R-:W-:Y:S01]  /*2900*/  IMAD R21, R7, UR8, R26 ;  /* 0x0000000807157c24 */ /* 0x000fe2000f8e021a */
[----:B------:R-:W-:-:S04]  /*2910*/  ULDC.64 UR8, c[0x0][0x220] ;  /* 0x0000880000087ab9 */ /* 0x000fc80000000a00 */
[----:B------:R-:W-:-:S04]  /*2920*/  IADD3 R21, R21, 0x1, RZ ;  /* 0x0000000115157810 */ /* 0x000fc80007ffe0ff */
[----:B------:R-:W-:-:S04]  /*2930*/  IADD3 R31, P1, R21, R38, RZ ;  /* 0x00000026151f7210 */ /* 0x000fc80007f3e0ff */
[----:B------:R-:W-:-:S05]  /*2940*/  LEA.HI.X.SX32 R21, R21, R10, 0x1, P1 ;  /* 0x0000000a15157211 */ /* 0x000fca00008f0eff */
[----:B------:R-:W-:Y:S02]  /*2950*/  IMAD R32, R21, UR8, RZ ;  /* 0x0000000815207c24 */ /* 0x000fe4000f8e02ff */
[----:B------:R-:W-:Y:S02]  /*2960*/  IMAD.MOV.U32 R21, RZ, RZ, R9 ;  /* 0x000000ffff157224 */ /* 0x000fe400078e0009 */
[----:B------:R-:W-:-:S04]  /*2970*/  IMAD.WIDE.U32 R22, R31, UR8, R20 ;  /* 0x000000081f167c25 */ /* 0x000fc8000f8e0014 */
[----:B------:R-:W-:Y:S01]  /*2980*/  IMAD R21, R31, UR9, R32 ;  /* 0x000000091f157c24 */ /* 0x000fe2000f8e0220 */
[----:B------:R-:W-:Y:S02]  /*2990*/  ULDC.64 UR8, c[0x0][0x218] ;  /* 0x0000860000087ab9 */ /* 0x000fe40000000a00 */
[----:B------:R-:W-:Y:S02]  /*29a0*/  LEA R20, P1, R22, UR8, 0x1 ;  /* 0x0000000816147c11 */ /* 0x000fe4000f8208ff */
[----:B------:R-:W-:-:S04]  /*29b0*/  IADD3 R21, R23, R21, RZ ;  /* 0x0000001517157210 */ /* 0x000fc80007ffe0ff */
[----:B------:R-:W-:-:S05]  /*29c0*/  LEA.HI.X R21, R22, UR9, R21, 0x1, P1 ;  /* 0x0000000916157c11 */ /* 0x000fca00088f0c15 */
[----:B------:R-:W2:Y:S01]  /*29d0*/  LDG.E.U16 R20, desc[UR10][R20.64] ;  /* 0x0000000a14147981 */ /* 0x000ea2000c1e1500 */
[----:B------:R-:W-:-:S05]  /*29e0*/  IMAD.IADD R22, R29, 0x1, -R28 ;  /* 0x000000011d167824 */ /* 0x000fca00078e0a1c */
[----:B------:R-:W-:-:S05]  /*29f0*/  VIADDMNMX R23, R22, R27, UR7, PT ;  /* 0x0000000716177e46 */ /* 0x000fca000b80011b */
        /* <DEDUP_REMOVED lines=11> */
.L_x_95:
[----:B------:R-:W-:Y:S05]  /*2ab0*/  BSYNC B2 ;  /* 0x0000000000027941 */ /* 0x000fea0003800000 */
.L_x_94:
        /* <DEDUP_REMOVED lines=18> */
[----:B------:R-:W-:-:S04]  /*2be0*/  IADD3 R28, -R28, R25, R29 ;  /* 0x000000191c1c7210 */ /* 0x000fc80007ffe11d */
[----:B------:R-:W-:-:S05]  /*2bf0*/  VIADDMNMX R27, R28, R27, UR7, PT ;  /* 0x000000071c1b7e46 */ /* 0x000fca000b80011b */
        /* <DEDUP_REMOVED lines=11> */
.L_x_97:
[----:B------:R-:W-:Y:S05]  /*2cb0*/  BSYNC B2 ;  /* 0x0000000000027941 */ /* 0x000fea0003800000 */
.L_x_96:
[----:B------:R-:W-:Y:S01]  /*2cc0*/  BSSY B2, `(.L_x_98) ;  /* 0x000001d000027945 */ /* 0x000fe20003800000 */
[----:B------:R-:W-:-:S03]  /*2cd0*/  IMAD.IADD R27, R19, 0x1, -R30 ;  /* 0x00000001131b7824 */ /* 0x000fc600078e0a1e */
[----:B------:R-:W-:Y:S05]  /*2ce0*/  @P3 BRA `(.L_x_99) ;  /* 0x0000000000683947 */ /* 0x000fea0003800000 */
[----:B------:R-:W-:Y:S01]  /*2cf0*/  ULDC UR8, c[0x0][0x23c] ;  /* 0x00008f0000087ab9 */ /* 0x000fe20000000800 */
[----:B------:R-:W-:Y:S02]  /*2d00*/  IMAD.MOV.U32 R20, RZ, RZ, R2 ;  /* 0x000000ffff147224 */ /* 0x000fe400078e0002 */
[----:B------:R-:W-:Y:S01]  /*2d10*/  IMAD R19, R7, UR8, R26 ;  /* 0x0000000807137c24 */ /* 0x000fe2000f8e021a */
[----:B------:R-:W-:Y:S01]  /*2d20*/  ULDC.64 UR8, c[0x0][0x220] ;  /* 0x0000880000087ab9 */ /* 0x000fe20000000a00 */
[----:B------:R-:W-:-:S03]  /*2d30*/  IMAD.MOV.U32 R21, RZ, RZ, R9 ;  /* 0x000000ffff157224 */ /* 0x000fc600078e0009 */
[----:B------:R-:W-:-:S04]  /*2d40*/  IADD3 R19, R19, 0x3, RZ ;  /* 0x0000000313137810 */ /* 0x000fc80007ffe0ff */
[----:B------:R-:W-:-:S04]  /*2d50*/  IADD3 R25, P1, R19, R38, RZ ;  /* 0x0000002613197210 */ /* 0x000fc80007f3e0ff */
[----:B------:R-:W-:Y:S01]  /*2d60*/  LEA.HI.X.SX32 R19, R19, R10, 0x1, P1 ;  /* 0x0000000a13137211 */ /* 0x000fe200008f0eff */
[----:B------:R-:W-:-:S04]  /*2d70*/  IMAD.WIDE.U32 R22, R25, UR8, R20 ;  /* 0x0000000819167c25 */ /* 0x000fc8000f8e0014 */
[----:B------:R-:W-:-:S04]  /*2d80*/  IMAD R28, R19, UR8, RZ ;  /* 0x00000008131c7c24 */ /* 0x000fc8000f8e02ff */
[----:B------:R-:W-:Y:S01]  /*2d90*/  IMAD R19, R25, UR9, R28 ;  /* 0x0000000919137c24 */ /* 0x000fe2000f8e021c */
[----:B------:R-:W-:Y:S02]  /*2da0*/  ULDC.64 UR8, c[0x0][0x218] ;  /* 0x0000860000087ab9 */ /* 0x000fe40000000a00 */
[----:B------:R-:W-:Y:S02]  /*2db0*/  LEA R20, P1, R22, UR8, 0x1 ;  /* 0x0000000816147c11 */ /* 0x000fe4000f8208ff */
[----:B------:R-:W-:-:S04]  /*2dc0*/  IADD3 R19, R23, R19, RZ ;  /* 0x0000001317137210 */ /* 0x000fc80007ffe0ff */
[----:B------:R-:W-:-:S05]  /*2dd0*/  LEA.HI.X R21, R22, UR9, R19, 0x1, P1 ;  /* 0x0000000916157c11 */ /* 0x000fca00088f0c13 */
[----:B------:R-:W2:Y:S01]  /*2de0*/  LDG.E.U16 R20, desc[UR10][R20.64] ;  /* 0x0000000a14147981 */ /* 0x000ea2000c1e1500 */
        /* <DEDUP_REMOVED lines=10> */
.L_x_99:
[----:B------:R-:W-:Y:S05]  /*2e90*/  BSYNC B2 ;  /* 0x0000000000027941 */ /* 0x000fea0003800000 */
.L_x_98:
[----:B------:R-:W-:-:S05]  /*2ea0*/  VIADD R26, R26, 0x4 ;  /* 0x000000041a1a7836 */ /* 0x000fca0000000000 */
[----:B------:R-:W-:-:S13]  /*2eb0*/  ISETP.GE.AND P1, PT, R26, R8, PT ;  /* 0x000000081a00720c */ /* 0x000fda0003f26270 */
[----:B------:R-:W-:Y:S05]  /*2ec0*/  @!P1 BRA `(.L_x_100) ;  /* 0xfffffff400a09947 */ /* 0x000fea000383ffff */
.L_x_75:
[----:B------:R-:W-:Y:S05]  /*2ed0*/  BSYNC B1 ;  /* 0x0000000000017941 */ /* 0x000fea0003800000 */
.L_x_74:
[----:B------:R-:W-:-:S05]  /*2ee0*/  VIADD R7, R7, 0x1 ;  /* 0x0000000107077836 */ /* 0x000fca0000000000 */
[----:B------:R-:W-:-:S13]  /*2ef0*/  ISETP.GE.AND P0, PT, R7, R4, PT ;  /* 0x000000040700720c */ /* 0x000fda0003f06270 */
[----:B------:R-:W-:Y:S05]  /*2f00*/  @!P0 BRA `(.L_x_101) ;  /* 0xffffffe000ec8947 */ /* 0x000fea000383ffff */
[----:B------:R-:W-:Y:S05]  /*2f10*/  BRA `(.L_x_72) ;  /* 0x0000001c00407947 */ /* 0x000fea0003800000 */
.L_x_73:
[--C-:B------:R-:W-:Y:S01]  /*2f20*/  IMAD R13, R5, R14, R14.reuse ;  /* 0x0000000e050d7224 */ /* 0x100fe200078e020e */
[----:B------:R-:W-:Y:S02]  /*2f30*/  ULDC UR8, c[0x0][0x230] ;  /* 0x00008c0000087ab9 */ /* 0x000fe40000000800 */
[----:B------:R-:W-:Y:S02]  /*2f40*/  VIMNMX R19, R19, UR8, PT ;  /* 0x0000000813137c48 */ /* 0x000fe4000bfe0100 */
[C---:B------:R-:W-:Y:S02]  /*2f50*/  IADD3 R6, R13.reuse, -UR9, RZ ;  /* 0x800000090d067c10 */ /* 0x040fe4000fffe0ff */
[----:B------:R-:W-:Y:S02]  /*2f60*/  IADD3 R20, R13, -UR9, R14 ;  /* 0x800000090d147c10 */ /* 0x000fe4000fffe00e */
[-C--:B------:R-:W-:Y:S02]  /*2f70*/  VIADDMNMX R18, R6, R15.reuse, UR7, PT ;  /* 0x0000000706127e46 */ /* 0x080fe4000b80010f */
[----:B------:R-:W-:-:S02]  /*2f80*/  VIADDMNMX R17, R20, R15, UR7, PT ;  /* 0x0000000714117e46 */ /* 0x000fc4000b80010f */
[----:B------:R-:W-:Y:S02]  /*2f90*/  VIMNMX R14, RZ, R16, !PT ;  /* 0x00000010ff0e7248 */ /* 0x000fe40007fe0100 */
[----:B------:R-:W-:Y:S01]  /*2fa0*/  VIMNMX R15, RZ, R6, !PT ;  /* 0x00000006ff0f7248 */ /* 0x000fe20007fe0100 */
[----:B------:R-:W-:Y:S01]  /*2fb0*/  IMAD.MOV.U32 R6, RZ, RZ, RZ ;  /* 0x000000ffff067224 */ /* 0x000fe200078e00ff */
[----:B------:R-:W-:Y:S02]  /*2fc0*/  VIMNMX R18, R18, UR8, PT ;  /* 0x0000000812127c48 */ /* 0x000fe4000bfe0100 */
[----:B------:R-:W-:Y:S02]  /*2fd0*/  VIMNMX R16, RZ, R20, !PT ;  /* 0x00000014ff107248 */ /* 0x000fe40007fe0100 */
[----:B------:R-:W-:Y:S01]  /*2fe0*/  VIMNMX R17, R17, UR8, PT ;  /* 0x0000000811117c48 */ /* 0x000fe2000bfe0100 */
[----:B------:R-:W-:-:S03]  /*2ff0*/  IMAD.IADD R24, R18, 0x1, -R15 ;  /* 0x0000000112187824 */ /* 0x000fc600078e0a0f */
[----:B------:R-:W-:-:S07]  /*3000*/  IADD3 R25, -R16, R17, RZ ;  /* 0x0000001110197210 */ /* 0x000fce0007ffe1ff */
.L_x_137:
[----:B------:R-:W-:Y:S01]  /*3010*/  ISETP.GE.AND P0, PT, R5, R8, PT ;  /* 0x000000080500720c */ /* 0x000fe20003f06270 */
[----:B------:R-:W-:-:S12]  /*3020*/  BSSY B1, `(.L_x_102) ;  /* 0x00001bc000017945 */ /* 0x000fd80003800000 */
[----:B------:R-:W-:Y:S05]  /*3030*/  @P0 BRA `(.L_x_103) ;  /* 0x0000001800e80947 */ /* 0x000fea0003800000 */
[----:B------:R-:W-:Y:S01]  /*3040*/  ULDC UR8, c[0x0][0x23c] ;  /* 0x00008f0000087ab9 */ /* 0x000fe20000000800 */
[----:B------:R-:W-:Y:S01]  /*3050*/  VIADD R32, R5, 0x1 ;  /* 0x0000000105207836 */ /* 0x000fe20000000000 */
[----:B------:R-:W0:Y:S01]  /*3060*/  LDC R40, c[0x0][0x250] ;  /* 0x00009400ff287b82 */ /* 0x000e220000000800 */
[----:B------:R-:W-:Y:S01]  /*3070*/  IMAD R13, R7, UR8, R5 ;  /* 0x00000008070d7c24 */ /* 0x000fe2000f8e0205 */
[----:B------:R-:W-:Y:S01]  /*3080*/  MOV R22, R2 ;  /* 0x0000000200167202 */ /* 0x000fe20000000f00 */
[----:B------:R-:W-:Y:S01]  /*3090*/  VIADD R36, R5, 0x2 ;  /* 0x0000000205247836 */ /* 0x000fe20000000000 */
[----:B------:R-:W-:Y:S01]  /*30a0*/  ULDC.64 UR12, c[0x0][0x218] ;  /* 0x00008600000c7ab9 */ /* 0x000fe20000000a00 */
[----:B------:R-:W-:Y:S01]  /*30b0*/  IMAD R21, R7, UR8, R32 ;  /* 0x0000000807157c24 */ /* 0x000fe2000f8e0220 */
[-C--:B------:R-:W-:Y:S01]  /*30c0*/  IADD3 R41, P0, R13, R38.reuse, RZ ;  /* 0x000000260d297210 */ /* 0x080fe20007f1e0ff */
[----:B------:R-:W-:Y:S01]  /*30d0*/  IMAD R27, R7, UR8, R36 ;  /* 0x00000008071b7c24 */ /* 0x000fe2000f8e0224 */
[----:B------:R-:W1:Y:S01]  /*30e0*/  LDC R33, c[0x0][0x240] ;  /* 0x00009000ff217b82 */ /* 0x000e620000000800 */
[----:B------:R-:W-:Y:S01]  /*30f0*/  ULDC.64 UR8, c[0x0][0x220] ;  /* 0x0000880000087ab9 */ /* 0x000fe20000000a00 */
[----:B------:R-:W-:Y:S01]  /*3100*/  IADD3 R29, P1, R21, R38, RZ ;  /* 0x00000026151d7210 */ /* 0x000fe20007f3e0ff */
[----:B------:R-:W-:Y:S01]  /*3110*/  IMAD.MOV.U32 R23, RZ, RZ, R9 ;  /* 0x000000ffff177224 */ /* 0x000fe200078e0009 */
[----:B------:R-:W-:-:S02]  /*3120*/  LEA.HI.X.SX32 R13, R13, R10, 0x1, P0 ;  /* 0x0000000a0d0d7211 */ /* 0x000fc400000f0eff */
[----:B------:R-:W-:Y:S02]  /*3130*/  IADD3 R31, P0, R27, R38, RZ ;  /* 0x000000261b1f7210 */ /* 0x000fe40007f1e0ff */
[-C--:B------:R-:W-:Y:S01]  /*3140*/  LEA.HI.X.SX32 R21, R21, R10.reuse, 0x1, P1 ;  /* 0x0000000a15157211 */ /* 0x080fe200008f0eff */
[----:B------:R-:W-:Y:S01]  /*3150*/  IMAD R20, R13, UR8, RZ ;  /* 0x000000080d147c24 */ /* 0x000fe2000f8e02ff */
[----:B------:R-:W-:-:S03]  /*3160*/  LEA.HI.X.SX32 R27, R27, R10, 0x1, P0 ;  /* 0x0000000a1b1b7211 */ /* 0x000fc600000f0eff */
[----:B------:R-:W-:Y:S02]  /*3170*/  IMAD R26, R21, UR8, RZ ;  /* 0x00000008151a7c24 */ /* 0x000fe4000f8e02ff */
[----:B------:R-:W-:Y:S02]  /*3180*/  IMAD R30, R27, UR8, RZ ;  /* 0x000000081b1e7c24 */ /* 0x000fe4000f8e02ff */
[----:B------:R-:W-:Y:S02]  /*3190*/  IMAD R37, R41, UR9, R20 ;  /* 0x0000000929257c24 */ /* 0x000fe4000f8e0214 */
[----:B------:R-:W-:Y:S02]  /*31a0*/  IMAD R13, R29, UR9, R26 ;  /* 0x000000091d0d7c24 */ /* 0x000fe4000f8e021a */
[----:B------:R-:W-:-:S04]  /*31b0*/  IMAD.WIDE.U32 R20, R41, UR8, R22 ;  /* 0x0000000829147c25 */ /* 0x000fc8000f8e0016 */
[----:B------:R-:W-:-:S04]  /*31c0*/  IMAD.WIDE.U32 R28, R29, UR8, R22 ;  /* 0x000000081d1c7c25 */ /* 0x000fc8000f8e0016 */
[----:B------:R-:W-:Y:S01]  /*31d0*/  IMAD.WIDE.U32 R26, R31, UR8, R22 ;  /* 0x000000081f1a7c25 */ /* 0x000fe2000f8e0016 */
[----:B------:R-:W-:Y:S01]  /*31e0*/  ULDC.S8 UR8, c[0x0][0x265] ;  /* 0x0000994000087ab9 */ /* 0x000fe20000000200 */
[----:B------:R-:W-:Y:S02]  /*31f0*/  IADD3 R29, R29, R13, RZ ;  /* 0x0000000d1d1d7210 */ /* 0x000fe40007ffe0ff */
[----:B------:R-:W-:Y:S01]  /*3200*/  IMAD R23, R31, UR9, R30 ;  /* 0x000000091f177c24 */ /* 0x000fe2000f8e021e */
[----:B------:R-:W-:Y:S01]  /*3210*/  ULDC UR9, c[0x0][0x248] ;  /* 0x0000920000097ab9 */ /* 0x000fe20000000800 */
[----:B------:R-:W-:Y:S01]  /*3220*/  ISETP.NE.AND P2, PT, RZ, UR8, PT ;  /* 0x00000008ff007c0c */ /* 0x000fe2000bf45270 */
[----:B0-----:R-:W-:Y:S01]  /*3230*/  IMAD R40, R7, UR9, -R40 ;  /* 0x0000000907287c24 */ /* 0x001fe2000f8e0a28 */
[----:B------:R-:W-:Y:S01]  /*3240*/  LEA R30, P0, R20, UR12, 0x1 ;  /* 0x0000000c141e7c11 */ /* 0x000fe2000f8008ff */
[----:B------:R-:W-:Y:S01]  /*3250*/  IMAD.IADD R37, R21, 0x1, R37 ;  /* 0x0000000115257824 */ /* 0x000fe200078e0225 */
[----:B------:R-:W-:Y:S01]  /*3260*/  ULDC UR9, c[0x0][0x228] ;  /* 0x00008a0000097ab9 */ /* 0x000fe20000000800 */
[----:B------:R-:W-:Y:S01]  /*3270*/  IMAD.IADD R21, R27, 0x1, R23 ;  /* 0x000000011b157824 */ /* 0x000fe200078e0217 */
[----:B-1----:R-:W-:-:S02]  /*3280*/  VIADDMNMX R33, R40, R33, UR6, PT ;  /* 0x0000000628217e46 */ /* 0x002fc4000b800121 */
[----:B------:R-:W-:Y:S02]  /*3290*/  LEA.HI.X R31, R20, UR13, R37, 0x1, P0 ;  /* 0x0000000d141f7c11 */ /* 0x000fe400080f0c25 */
[----:B------:R-:W-:Y:S02]  /*32a0*/  LEA R22, P0, R28, UR12, 0x1 ;  /* 0x0000000c1c167c11 */ /* 0x000fe4000f8008ff */
[----:B------:R-:W-:Y:S02]  /*32b0*/  LEA R20, P1, R26, UR12, 0x1 ;  /* 0x0000000c1a147c11 */ /* 0x000fe4000f8208ff */
[----:B------:R-:W-:Y:S02]  /*32c0*/  VIMNMX R13, RZ, R40, !PT ;  /* 0x00000028ff0d7248 */ /* 0x000fe40007fe0100 */
[----:B------:R-:W-:Y:S02]  /*32d0*/  VIMNMX R40, R33, UR9, PT ;  /* 0x0000000921287c48 */ /* 0x000fe4000bfe0100 */
[----:B------:R-:W-:-:S02]  /*32e0*/  LEA.HI.X R23, R28, UR13, R29, 0x1, P0 ;  /* 0x0000000d1c177c11 */ /* 0x000fc400080f0c1d */
[----:B------:R-:W-:Y:S01]  /*32f0*/  LEA.HI.X R21, R26, UR13, R21, 0x1, P1 ;  /* 0x0000000d1a157c11 */ /* 0x000fe200088f0c15 */
[----:B------:R-:W-:Y:S01]  /*3300*/  IMAD.IADD R26, R40, 0x1, -R13 ;  /* 0x00000001281a7824 */ /* 0x000fe200078e0a0d */
[----:B------:R-:W-:Y:S06]  /*3310*/  @!P2 BRA `(.L_x_104) ;  /* 0x0000000800c8a947 */ /* 0x000fec0003800000 */
        /* <DEDUP_REMOVED lines=16> */
.L_x_108:
[----:B------:R-:W-:Y:S05]  /*3420*/  BSYNC B3 ;  /* 0x0000000000037941 */ /* 0x000fea0003800000 */
.L_x_107:
[----:B------:R-:W-:Y:S01]  /*3430*/  MOV R26, R32 ;  /* 0x00000020001a7202 */ /* 0x000fe20000000f00 */
[----:B------:R-:W-:Y:S06]  /*3440*/  @!P2 BRA `(.L_x_106) ;  /* 0x000000000060a947 */ /* 0x000fec0003800000 */
[----:B------:R-:W-:Y:S01]  /*3450*/  ISETP.LE.OR P1, PT, R18, R15, !P0 ;  /* 0x0000000f1200720c */ /* 0x000fe20004723670 */
[----:B------:R-:W-:Y:S01]  /*3460*/  BSSY B3, `(.L_x_109) ;  /* 0x000000a000037945 */ /* 0x000fe20003800000 */
[----:B------:R-:W-:-:S11]  /*3470*/  ISETP.NE.AND P2, PT, R12, 0x2, PT ;  /* 0x000000020c00780c */ /* 0x000fd60003f45270 */
        /* <DEDUP_REMOVED lines=8> */
.L_x_110:
[----:B------:R-:W-:Y:S05]  /*3500*/  BSYNC B3 ;  /* 0x0000000000037941 */ /* 0x000fea0003800000 */
.L_x_109:
[----:B------:R-:W-:Y:S01]  /*3510*/  MOV R26, R36 ;  /* 0x00000024001a7202 */ /* 0x000fe20000000f00 */
[----:B------:R-:W-:Y:S06]  /*3520*/  @!P2 BRA `(.L_x_106) ;  /* 0x000000000028a947 */ /* 0x000fec0003800000 */
[----:B------:R-:W-:Y:S01]  /*3530*/  ISETP.LE.OR P0, PT, R17, R16, !P0 ;  /* 0x000000101100720c */ /* 0x000fe20004703670 */
[----:B------:R-:W-:-:S12]  /*3540*/  VIADD R26, R5, 0x3 ;  /* 0x00000003051a7836 */ /* 0x000fd80000000000 */
[----:B------:R-:W-:Y:S05]  /*3550*/  @P0 BRA `(.L_x_106) ;  /* 0x00000000001c0947 */ /* 0x000fea0003800000 */
[----:B------:R-:W2:Y:S01]  /*3560*/  LDG.E.U16 R20, desc[UR10][R20.64] ;  /* 0x0000000a14147981 */ /* 0x000ea2000c1e1500 */
[----:B------:R-:W0:Y:S01]  /*3570*/  MUFU.RCP R23, R34 ;  /* 0x0000002200177308 */ /* 0x000e220000001000 */
[----:B--2---:R-:W-:-:S04]  /*3580*/  IMAD.U32 R22, R20, 0x10000, RZ ;  /* 0x0001000014167824 */ /* 0x004fc800078e00ff */
[----:B0-----:R-:W-:-:S06]  /*3590*/  FMUL.FTZ R22, R22, R23 ;  /* 0x0000001716167220 */ /* 0x001fcc0000410000 */
[----:B------:R-:W0:Y:S02]  /*35a0*/  F2F.BF16.F32 R22, R22 ;  /* 0x0000001600167304 */ /* 0x000e240000202000 */
[----:B0-----:R-:W-:-:S05]  /*35b0*/  SHF.L.U32 R23, R22, 0x10, RZ ;  /* 0x0000001016177819 */ /* 0x001fca00000006ff */
[----:B------:R-:W-:-:S07]  /*35c0*/  FADD.FTZ R6, R6, R23 ;  /* 0x0000001706067221 */ /* 0x000fce0000010000 */
.L_x_106:
[----:B------:R-:W-:Y:S05]  /*35d0*/  BSYNC B2 ;  /* 0x0000000000027941 */ /* 0x000fea0003800000 */
.L_x_105:
[----:B------:R-:W-:Y:S01]  /*35e0*/  ISETP.GE.U32.AND P0, PT, R11, 0x3, PT ;  /* 0x000000030b00780c */ /* 0x000fe20003f06070 */
[----:B------:R-:W-:-:S12]  /*35f0*/  BSSY B2, `(.L_x_111) ;  /* 0x0000083000027945 */ /* 0x000fd80003800000 */
[----:B------:R-:W-:Y:S05]  /*3600*/  @!P0 BRA `(.L_x_112) ;  /* 0x0000000800048947 */ /* 0x000fea0003800000 */
[----:B------:R-:W-:-:S13]  /*3610*/  ISETP.GT.AND P0, PT, R40, R13, PT ;  /* 0x0000000d2800720c */ /* 0x000fda0003f04270 */
.L_x_121:
[----:B------:R-:W0:Y:S01]  /*3620*/  LDC R20, c[0x0][0x24c] ;  /* 0x00009300ff147b82 */ /* 0x000e220000000800 */
[----:B------:R-:W-:Y:S07]  /*3630*/  BSSY B3, `(.L_x_113) ;  /* 0x0000030000037945 */ /* 0x000fee0003800000 */
[----:B------:R-:W1:Y:S08]  /*3640*/  LDC R22, c[0x0][0x254] ;  /* 0x00009500ff167b82 */ /* 0x000e700000000800 */
[----:B------:R-:W2:Y:S08]  /*3650*/  LDC R30, c[0x0][0x244] ;  /* 0x00009100ff1e7b82 */ /* 0x000eb00000000800 */
[----:B------:R-:W3:Y:S01]  /*3660*/  LDC R31, c[0x0][0x230] ;  /* 0x00008c00ff1f7b82 */ /* 0x000ee20000000800 */
[----:B0-----:R-:W-:-:S04]  /*3670*/  IMAD R21, R26, R20, R20 ;  /* 0x000000141a157224 */ /* 0x001fc800078e0214 */
[----:B------:R-:W-:Y:S02]  /*3680*/  IMAD.IADD R29, R21, 0x1, R20 ;  /* 0x00000001151d7824 */ /* 0x000fe400078e0214 */
[----:B-1----:R-:W-:-:S03]  /*3690*/  IMAD R13, R26, R20, -R22 ;  /* 0x000000141a0d7224 */ /* 0x002fc600078e0a16 */
[----:B------:R-:W-:Y:S01]  /*36a0*/  IADD3 R23, R29, -R22, RZ ;  /* 0x800000161d177210 */ /* 0x000fe20007ffe0ff */
[----:B------:R-:W-:Y:S01]  /*36b0*/  IMAD.IADD R21, R21, 0x1, -R22 ;  /* 0x0000000115157824 */ /* 0x000fe200078e0a16 */
[----:B------:R-:W-:Y:S02]  /*36c0*/  IADD3 R29, -R22, R29, R20 ;  /* 0x0000001d161d7210 */ /* 0x000fe40007ffe114 */
[-C--:B--2---:R-:W-:Y:S02]  /*36d0*/  VIADDMNMX R20, R13, R30.reuse, UR7, PT ;  /* 0x000000070d147e46 */ /* 0x084fe4000b80011e */
[----:B------:R-:W-:Y:S02]  /*36e0*/  VIMNMX R13, RZ, R13, !PT ;  /* 0x0000000dff0d7248 */ /* 0x000fe40007fe0100 */
[-C--:B------:R-:W-:Y:S02]  /*36f0*/  VIADDMNMX R22, R21, R30.reuse, UR7, PT ;  /* 0x0000000715167e46 */ /* 0x080fe4000b80011e */
[----:B------:R-:W-:-:S02]  /*3700*/  VIADDMNMX R27, R23, R30, UR7, PT ;  /* 0x00000007171b7e46 */ /* 0x000fc4000b80011e */
[----:B---3--:R-:W-:Y:S02]  /*3710*/  VIMNMX R20, R20, R31, PT ;  /* 0x0000001f14147248 */ /* 0x008fe40003fe0100 */
[----:B------:R-:W-:Y:S02]  /*3720*/  VIADDMNMX R30, R29, R30, UR7, PT ;  /* 0x000000071d1e7e46 */ /* 0x000fe4000b80011e */
[----:B------:R-:W-:Y:S02]  /*3730*/  ISETP.LE.OR P4, PT, R20, R13, !P0 ;  /* 0x0000000d1400720c */ /* 0x000fe40004783670 */
[-C--:B------:R-:W-:Y:S02]  /*3740*/  VIMNMX R22, R22, R31.reuse, PT ;  /* 0x0000001f16167248 */ /* 0x080fe40003fe0100 */
[-C--:B------:R-:W-:Y:S02]  /*3750*/  VIMNMX R28, R27, R31.reuse, PT ;  /* 0x0000001f1b1c7248 */ /* 0x080fe40003fe0100 */
[----:B------:R-:W-:-:S02]  /*3760*/  VIMNMX R30, R30, R31, PT ;  /* 0x0000001f1e1e7248 */ /* 0x000fc40003fe0100 */
[----:B------:R-:W-:Y:S02]  /*3770*/  VIMNMX R21, RZ, R21, !PT ;  /* 0x00000015ff157248 */ /* 0x000fe40007fe0100 */
[----:B------:R-:W-:Y:S02]  /*3780*/  VIMNMX R23, RZ, R23, !PT ;  /* 0x00000017ff177248 */ /* 0x000fe40007fe0100 */
[----:B------:R-:W-:Y:S02]  /*3790*/  VIMNMX R29, RZ, R29, !PT ;  /* 0x0000001dff1d7248 */ /* 0x000fe40007fe0100 */
[----:B------:R-:W-:Y:S02]  /*37a0*/  ISETP.LE.OR P1, PT, R22, R21, !P0 ;  /* 0x000000151600720c */ /* 0x000fe40004723670 */
[----:B------:R-:W-:Y:S02]  /*37b0*/  ISETP.LE.OR P2, PT, R28, R23, !P0 ;  /* 0x000000171c00720c */ /* 0x000fe40004743670 */
[----:B------:R-:W-:Y:S01]  /*37c0*/  ISETP.LE.OR P3, PT, R30, R29, !P0 ;  /* 0x0000001d1e00720c */ /* 0x000fe20004763670 */
[----:B------:R-:W-:-:S12]  /*37d0*/  @P4 BRA `(.L_x_114) ;  /* 0x0000000000544947 */ /* 0x000fd80003800000 */
[----:B------:R-:W-:Y:S01]  /*37e0*/  ULDC UR8, c[0x0][0x23c] ;  /* 0x00008f0000087ab9 */ /* 0x000fe20000000800 */
[----:B------:R-:W-:Y:S02]  /*37f0*/  IMAD.MOV.U32 R20, RZ, RZ, R2 ;  /* 0x000000ffff147224 */ /* 0x000fe400078e0002 */
[----:B------:R-:W-:Y:S01]  /*3800*/  IMAD R13, R7, UR8, R26 ;  /* 0x00000008070d7c24 */ /* 0x000fe2000f8e021a */
[----:B------:R-:W-:Y:S01]  /*3810*/  ULDC.64 UR8, c[0x0][0x220] ;  /* 0x0000880000087ab9 */ /* 0x000fe20000000a00 */
[----:B------:R-:W-:-:S03]  /*3820*/  IMAD.MOV.U32 R21, RZ, RZ, R9 ;  /* 0x000000ffff157224 */ /* 0x000fc600078e0009 */
        /* <DEDUP_REMOVED lines=10> */
[----:B------:R-:W0:Y:S01]  /*38d0*/  MUFU.RCP R22, R34 ;  /* 0x0000002200167308 */ /* 0x000e220000001000 */
[----:B--2---:R-:W-:-:S04]  /*38e0*/  IMAD.U32 R13, R20, 0x10000, RZ ;  /* 0x00010000140d7824 */ /* 0x004fc800078e00ff */
[----:B0-----:R-:W-:-:S06]  /*38f0*/  FMUL.FTZ R13, R13, R22 ;  /* 0x000000160d0d7220 */ /* 0x001fcc0000410000 */
[----:B------:R-:W0:Y:S02]  /*3900*/  F2F.BF16.F32 R13, R13 ;  /* 0x0000000d000d7304 */ /* 0x000e240000202000 */
[----:B0-----:R-:W-:-:S04]  /*3910*/  IMAD.U32 R23, R13, 0x10000, RZ ;  /* 0x000100000d177824 */ /* 0x001fc800078e00ff */
[----:B------:R-:W-:-:S07]  /*3920*/  FADD.FTZ R6, R6, R23 ;  /* 0x0000001706067221 */ /* 0x000fce0000010000 */
.L_x_114:
[----:B------:R-:W-:Y:S05]  /*3930*/  BSYNC B3 ;  /* 0x0000000000037941 */ /* 0x000fea0003800000 */
.L_x_113:
[----:B------:R-:W-:Y:S04]  /*3940*/  BSSY B3, `(.L_x_115) ;  /* 0x0000018000037945 */ /* 0x000fe80003800000 */
        /* <DEDUP_REMOVED lines=23> */
.L_x_116:
[----:B------:R-:W-:Y:S05]  /*3ac0*/  BSYNC B3 ;  /* 0x0000000000037941 */ /* 0x000fea0003800000 */
.L_x_115:
        /* <DEDUP_REMOVED lines=24> */
.L_x_118:
[----:B------:R-:W-:Y:S05]  /*3c50*/  BSYNC B3 ;  /* 0x0000000000037941 */ /* 0x000fea0003800000 */
.L_x_117:
        /* <DEDUP_REMOVED lines=24> */
.L_x_120:
[----:B------:R-:W-:Y:S05]  /*3de0*/  BSYNC B3 ;  /* 0x0000000000037941 */ /* 0x000fea0003800000 */
.L_x_119:
[----:B------:R-:W-:-:S04]  /*3df0*/  IADD3 R26, R26, 0x4, RZ ;  /* 0x000000041a1a7810 */ /* 0x000fc80007ffe0ff */
[----:B------:R-:W-:-:S13]  /*3e00*/  ISETP.GE.AND P1, PT, R26, R8, PT ;  /* 0x000000081a00720c */ /* 0x000fda0003f26270 */
[----:B------:R-:W-:Y:S05]  /*3e10*/  @!P1 BRA `(.L_x_121) ;  /* 0xfffffff800009947 */ /* 0x000fea000383ffff */
.L_x_112:
[----:B------:R-:W-:Y:S05]  /*3e20*/  BSYNC B2 ;  /* 0x0000000000027941 */ /* 0x000fea0003800000 */
.L_x_111:
[----:B------:R-:W-:Y:S05]  /*3e30*/  BRA `(.L_x_103) ;  /* 0x0000000c00687947 */ /* 0x000fea0003800000 */
.L_x_104:
        /* <DEDUP_REMOVED lines=29> */
.L_x_125:
[----:B------:R-:W-:Y:S05]  /*4010*/  BSYNC B3 ;  /* 0x0000000000037941 */ /* 0x000fea0003800000 */
.L_x_124:
[----:B------:R-:W-:Y:S01]  /*4020*/  MOV R28, R32 ;  /* 0x00000020001c7202 */ /* 0x000fe20000000f00 */
[----:B------:R-:W-:Y:S06]  /*4030*/  @!P2 BRA `(.L_x_123) ;  /* 0x000000000088a947 */ /* 0x000fec0003800000 */
[----:B------:R-:W-:Y:S01]  /*4040*/  ISETP.LE.OR P1, PT, R18, R15, !P0 ;  /* 0x0000000f1200720c */ /* 0x000fe20004723670 */
[----:B------:R-:W-:Y:S01]  /*4050*/  BSSY B3, `(.L_x_126) ;  /* 0x000000e000037945 */ /* 0x000fe20003800000 */
[----:B------:R-:W-:-:S11]  /*4060*/  ISETP.NE.AND P2, PT, R12, 0x2, PT ;  /* 0x000000020c00780c */ /* 0x000fd60003f45270 */
[----:B------:R-:W-:Y:S05]  /*4070*/  @P1 BRA `(.L_x_127) ;  /* 0x00000000002c1947 */ /* 0x000fea0003800000 */
        /* <DEDUP_REMOVED lines=11> */
.L_x_127:
[----:B------:R-:W-:Y:S05]  /*4130*/  BSYNC B3 ;  /* 0x0000000000037941 */ /* 0x000fea0003800000 */
.L_x_126:
[----:B------:R-:W-:Y:S01]  /*4140*/  IMAD.MOV.U32 R28, RZ, RZ, R36 ;  /* 0x000000ffff1c7224 */ /* 0x000fe200078e0024 */
[----:B------:R-:W-:Y:S06]  /*4150*/  @!P2 BRA `(.L_x_123) ;  /* 0x000000000040a947 */ /* 0x000fec0003800000 */
[----:B------:R-:W-:Y:S01]  /*4160*/  ISETP.LE.OR P0, PT, R17, R16, !P0 ;  /* 0x000000101100720c */ /* 0x000fe20004703670 */
[----:B------:R-:W-:-:S05]  /*4170*/  VIADD R30, R5, 0x3 ;  /* 0x00000003051e7836 */ /* 0x000fca0000000000 */
[----:B------:R-:W-:-:S07]  /*4180*/  MOV R28, R30 ;  /* 0x0000001e001c7202 */ /* 0x000fce0000000f00 */
        /* <DEDUP_REMOVED lines=8> */
[----:B0-----:R-:W-:Y:S01]  /*4210*/  FMUL.FTZ R23, R23, R28 ;  /* 0x0000001c17177220 */ /* 0x001fe20000410000 */
[----:B------:R-:W-:-:S05]  /*4220*/  IMAD.MOV.U32 R28, RZ, RZ, R30 ;  /* 0x000000ffff1c7224 */ /* 0x000fca00078e001e */
[----:B------:R-:W0:Y:S02]  /*4230*/  F2F.BF16.F32 R23, R23 ;  /* 0x0000001700177304 */ /* 0x000e240000202000 */
[----:B0-----:R-:W-:-:S05]  /*4240*/  SHF.L.U32 R29, R23, 0x10, RZ ;  /* 0x00000010171d7819 */ /* 0x001fca00000006ff */
[----:B------:R-:W-:-:S07]  /*4250*/  FADD.FTZ R6, R6, R29 ;  /* 0x0000001d06067221 */ /* 0x000fce0000010000 */
.L_x_123:
[----:B------:R-:W-:Y:S05]  /*4260*/  BSYNC B2 ;  /* 0x0000000000027941 */ /* 0x000fea0003800000 */
.L_x_122:
[----:B------:R-:W-:-:S13]  /*4270*/  ISETP.GE.U32.AND P0, PT, R11, 0x3, PT ;  /* 0x000000030b00780c */ /* 0x000fda0003f06070 */
[----:B------:R-:W-:Y:S05]  /*4280*/  @!P0 BRA `(.L_x_103) ;  /* 0x0000000800548947 */ /* 0x000fea0003800000 */
[----:B------:R-:W-:-:S13]  /*4290*/  ISETP.GT.AND P0, PT, R40, R13, PT ;  /* 0x0000000d2800720c */ /* 0x000fda0003f04270 */
.L_x_136:
[----:B------:R-:W0:Y:S01]  /*42a0*/  LDC R21, c[0x0][0x24c] ;  /* 0x00009300ff157b82 */ /* 0x000e220000000800 */
[----:B------:R-:W-:Y:S07]  /*42b0*/  BSSY B2, `(.L_x_128) ;  /* 0x0000035000027945 */ /* 0x000fee0003800000 */
[----:B------:R-:W1:Y:S08]  /*42c0*/  LDC R20, c[0x0][0x254] ;  /* 0x00009500ff147b82 */ /* 0x000e700000000800 */
[----:B------:R-:W2:Y:S08]  /*42d0*/  LDC R23, c[0x0][0x244] ;  /* 0x00009100ff177b82 */ /* 0x000eb00000000800 */
[----:B------:R-:W3:Y:S01]  /*42e0*/  LDC R22, c[0x0][0x230] ;  /* 0x00008c00ff167b82 */ /* 0x000ee20000000800 */
[----:B0-----:R-:W-:-:S04]  /*42f0*/  IMAD R36, R28, R21, R21 ;  /* 0x000000151c247224 */ /* 0x001fc800078e0215 */
[--C-:B------:R-:W-:Y:S02]  /*4300*/  IMAD.IADD R13, R36, 0x1, R21.reuse ;  /* 0x00000001240d7824 */ /* 0x100fe400078e0215 */
[--C-:B-1----:R-:W-:Y:S01]  /*4310*/  IMAD R40, R28, R21, -R20.reuse ;  /* 0x000000151c287224 */ /* 0x102fe200078e0a14 */
[----:B------:R-:W-:Y:S01]  /*4320*/  IADD3 R36, R36, -R20, RZ ;  /* 0x8000001424247210 */ /* 0x000fe20007ffe0ff */
[----:B------:R-:W-:Y:S01]  /*4330*/  IMAD.IADD R32, R13, 0x1, -R20 ;  /* 0x000000010d207824 */ /* 0x000fe200078e0a14 */
[----:B------:R-:W-:Y:S02]  /*4340*/  IADD3 R13, -R20, R13, R21 ;  /* 0x0000000d140d7210 */ /* 0x000fe40007ffe115 */
[-C--:B--2---:R-:W-:Y:S02]  /*4350*/  VIADDMNMX R31, R40, R23.reuse, UR7, PT ;  /* 0x00000007281f7e46 */ /* 0x084fe4000b800117 */
[----:B------:R-:W-:Y:S02]  /*4360*/  VIMNMX R40, RZ, R40, !PT ;  /* 0x00000028ff287248 */ /* 0x000fe40007fe0100 */
[----:B------:R-:W-:-:S02]  /*4370*/  VIADDMNMX R29, R36, R23, UR7, PT ;  /* 0x00000007241d7e46 */ /* 0x000fc4000b800117 */
[-C--:B------:R-:W-:Y:S02]  /*4380*/  VIADDMNMX R27, R32, R23.reuse, UR7, PT ;  /* 0x00000007201b7e46 */ /* 0x080fe4000b800117 */
[----:B---3--:R-:W-:Y:S02]  /*4390*/  VIMNMX R31, R31, R22, PT ;  /* 0x000000161f1f7248 */ /* 0x008fe40003fe0100 */
[----:B------:R-:W-:Y:S02]  /*43a0*/  VIADDMNMX R30, R13, R23, UR7, PT ;  /* 0x000000070d1e7e46 */ /* 0x000fe4000b800117 */
[----:B------:R-:W-:Y:S02]  /*43b0*/  ISETP.LE.OR P4, PT, R31, R40, !P0 ;  /* 0x000000281f00720c */ /* 0x000fe40004783670 */
[-C--:B------:R-:W-:Y:S02]  /*43c0*/  VIMNMX R29, R29, R22.reuse, PT ;  /* 0x000000161d1d7248 */ /* 0x080fe40003fe0100 */
[----:B------:R-:W-:-:S02]  /*43d0*/  VIMNMX R27, R27, R22, PT ;  /* 0x000000161b1b7248 */ /* 0x000fc40003fe0100 */
[----:B------:R-:W-:Y:S02]  /*43e0*/  VIMNMX R30, R30, R22, PT ;  /* 0x000000161e1e7248 */ /* 0x000fe40003fe0100 */
[----:B------:R-:W-:Y:S02]  /*43f0*/  VIMNMX R36, RZ, R36, !PT ;  /* 0x00000024ff247248 */ /* 0x000fe40007fe0100 */
[----:B------:R-:W-:Y:S02]  /*4400*/  VIMNMX R32, RZ, R32, !PT ;  /* 0x00000020ff207248 */ /* 0x000fe40007fe0100 */
[----:B------:R-:W-:Y:S02]  /*4410*/  VIMNMX R13, RZ, R13, !PT ;  /* 0x0000000dff0d7248 */ /* 0x000fe40007fe0100 */
        /* <DEDUP_REMOVED lines=30> */
.L_x_129:
[----:B------:R-:W-:Y:S05]  /*4600*/  BSYNC B2 ;  /* 0x0000000000027941 */ /* 0x000fea0003800000 */
.L_x_128:
        /* <DEDUP_REMOVED lines=29> */
.L_x_131:
[----:B------:R-:W-:Y:S05]  /*47e0*/  BSYNC B2 ;  /* 0x0000000000027941 */ /* 0x000fea0003800000 */
.L_x_130:
[----:B------:R-:W-:Y:S04]  /*47f0*/  BSSY B2, `(.L_x_132) ;  /* 0x000001d000027945 */ /* 0x000fe80003800000 */
[----:B------:R-:W-:Y:S05]  /*4800*/  @P2 BRA `(.L_x_133) ;  /* 0x00000000006c2947 */ /* 0x000fea0003800000 */
[----:B------:R-:W-:Y:S01]  /*4810*/  ULDC UR8, c[0x0][0x23c] ;  /* 0x00008f0000087ab9 */ /* 0x000fe20000000800 */
[----:B------:R-:W-:Y:S01]  /*4820*/  MOV R20, R2 ;  /* 0x0000000200147202 */ /* 0x000fe20000000f00 */
[----:B------:R-:W-:Y:S01]  /*4830*/  IMAD R21, R7, UR8, R28 ;  /* 0x0000000807157c24 */ /* 0x000fe2000f8e021c */
[----:B------:R-:W-:-:S03]  /*4840*/  ULDC.64 UR8, c[0x0][0x220] ;  /* 0x0000880000087ab9 */ /* 0x000fc60000000a00 */
[----:B------:R-:W-:-:S05]  /*4850*/  VIADD R21, R21, 0x2 ;  /* 0x0000000215157836 */ /* 0x000fca0000000000 */
[----:B------:R-:W-:-:S04]  /*4860*/  IADD3 R23, P1, R21, R38, RZ ;  /* 0x0000002615177210 */ /* 0x000fc80007f3e0ff */
[----:B------:R-:W-:-:S05]  /*4870*/  LEA.HI.X.SX32 R21, R21, R10, 0x1, P1 ;  /* 0x0000000a15157211 */ /* 0x000fca00008f0eff */
[----:B------:R-:W-:Y:S02]  /*4880*/  IMAD R22, R21, UR8, RZ ;  /* 0x0000000815167c24 */ /* 0x000fe4000f8e02ff */
[----:B------:R-:W-:Y:S02]  /*4890*/  IMAD.MOV.U32 R21, RZ, RZ, R9 ;  /* 0x000000ffff157224 */ /* 0x000fe400078e0009 */
[----:B------:R-:W-:-:S04]  /*48a0*/  IMAD.WIDE.U32 R20, R23, UR8, R20 ;  /* 0x0000000817147c25 */ /* 0x000fc8000f8e0014 */
[----:B------:R-:W-:Y:S01]  /*48b0*/  IMAD R23, R23, UR9, R22 ;  /* 0x0000000917177c24 */ /* 0x000fe2000f8e0216 */
[----:B------:R-:W-:Y:S02]  /*48c0*/  ULDC.64 UR8, c[0x0][0x218] ;  /* 0x0000860000087ab9 */ /* 0x000fe40000000a00 */
[----:B------:R-:W-:Y:S01]  /*48d0*/  LEA R22, P1, R20, UR8, 0x1 ;  /* 0x0000000814167c11 */ /* 0x000fe2000f8208ff */
[----:B------:R-:W-:-:S05]  /*48e0*/  IMAD.IADD R21, R21, 0x1, R23 ;  /* 0x0000000115157824 */ /* 0x000fca00078e0217 */
[----:B------:R-:W-:-:S05]  /*48f0*/  LEA.HI.X R23, R20, UR9, R21, 0x1, P1 ;  /* 0x0000000914177c11 */ /* 0x000fca00088f0c15 */
[----:B------:R-:W2:Y:S01]  /*4900*/  LDG.E.U16 R22, desc[UR10][R22.64] ;  /* 0x0000000a16167981 */ /* 0x000ea2000c1e1500 */
[----:B------:R-:W-:-:S05]  /*4910*/  IADD3 R27, -R32, R27, RZ ;  /* 0x0000001b201b7210 */ /* 0x000fca0007ffe1ff */
        /* <DEDUP_REMOVED lines=10> */
.L_x_133:
[----:B------:R-:W-:Y:S05]  /*49c0*/  BSYNC B2 ;  /* 0x0000000000027941 */ /* 0x000fea0003800000 */
.L_x_132:
[----:B------:R-:W-:Y:S04]  /*49d0*/  BSSY B2, `(.L_x_134) ;  /* 0x000001d000027945 */ /* 0x000fe80003800000 */
[----:B------:R-:W-:Y:S05]  /*49e0*/  @P3 BRA `(.L_x_135) ;  /* 0x00000000006c3947 */ /* 0x000fea0003800000 */
[----:B------:R-:W-:Y:S01]  /*49f0*/  ULDC UR8, c[0x0][0x23c] ;  /* 0x00008f0000087ab9 */ /* 0x000fe20000000800 */
[----:B------:R-:W-:Y:S02]  /*4a00*/  IMAD.MOV.U32 R20, RZ, RZ, R2 ;  /* 0x000000ffff147224 */ /* 0x000fe400078e0002 */
[----:B------:R-:W-:Y:S01]  /*4a10*/  IMAD R21, R7, UR8, R28 ;  /* 0x0000000807157c24 */ /* 0x000fe2000f8e021c */
[----:B------:R-:W-:-:S03]  /*4a20*/  ULDC.64 UR8, c[0x0][0x220] ;  /* 0x0000880000087ab9 */ /* 0x000fc60000000a00 */
[----:B------:R-:W-:-:S05]  /*4a30*/  VIADD R21, R21, 0x3 ;  /* 0x0000000315157836 */ /* 0x000fca0000000000 */
        /* <DEDUP_REMOVED lines=22> */
.L_x_135:
[----:B------:R-:W-:Y:S05]  /*4ba0*/  BSYNC B2 ;  /* 0x0000000000027941 */ /* 0x000fea0003800000 */
.L_x_134:
[----:B------:R-:W-:-:S04]  /*4bb0*/  IADD3 R28, R28, 0x4, RZ ;  /* 0x000000041c1c7810 */ /* 0x000fc80007ffe0ff */
[----:B------:R-:W-:-:S13]  /*4bc0*/  ISETP.GE.AND P1, PT, R28, R8, PT ;  /* 0x000000081c00720c */ /* 0x000fda0003f26270 */
[----:B------:R-:W-:Y:S05]  /*4bd0*/  @!P1 BRA `(.L_x_136) ;  /* 0xfffffff400b09947 */ /* 0x000fea000383ffff */
.L_x_103:
[----:B------:R-:W-:Y:S05]  /*4be0*/  BSYNC B1 ;  /* 0x0000000000017941 */ /* 0x000fea0003800000 */
.L_x_102:
[----:B------:R-:W-:-:S05]  /*4bf0*/  VIADD R7, R7, 0x1 ;  /* 0x0000000107077836 */ /* 0x000fca0000000000 */
[----:B------:R-:W-:-:S13]  /*4c00*/  ISETP.GE.AND P0, PT, R7, R4, PT ;  /* 0x000000040700720c */ /* 0x000fda0003f06270 */
[----:B------:R-:W-:Y:S05]  /*4c10*/  @!P0 BRA `(.L_x_137) ;  /* 0xffffffe000fc8947 */ /* 0x000fea000383ffff */
.L_x_72:
[----:B------:R-:W-:Y:S05]  /*4c20*/  BSYNC B0 ;  /* 0x0000000000007941 */ /* 0x000fea0003800000 */
.L_x_71:
[----:B------:R-:W-:Y:S01]  /*4c30*/  ULDC.64 UR8, c[0x0][0x258] ;  /* 0x0000960000087ab9 */ /* 0x000fe20000000a00 */
[----:B------:R-:W-:Y:S02]  /*4c40*/  F2FP.BF16.F32.PACK_AB R6, RZ, R6 ;  /* 0x00000006ff06723e */ /* 0x000fe400000010ff */
[----:B------:R-:W-:-:S04]  /*4c50*/  LEA R4, P0, R0, UR8, 0x1 ;  /* 0x0000000800047c11 */ /* 0x000fc8000f8008ff */
[----:B------:R-:W-:Y:S01]  /*4c60*/  LEA.HI.X R5, R0, UR9, R3, 0x1, P0 ;  /* 0x0000000900057c11 */ /* 0x000fe200080f0c03 */
[----:B------:R-:W-:Y:S01]  /*4c70*/  ULDC.64 UR8, c[0x0][0x210] ;  /* 0x0000840000087ab9 */ /* 0x000fe20000000a00 */
[----:B------:R-:W-:-:S03]  /*4c80*/  IADD3 R0, P0, R35, R0, RZ ;  /* 0x0000000023007210 */ /* 0x000fc60007f1e0ff */
[----:B------:R0:W-:Y:S02]  /*4c90*/  STG.E.U16 desc[UR10][R4.64], R6 ;  /* 0x0000000604007986 */ /* 0x0001e4000c10150a */
[----:B------:R-:W-:Y:S01]  /*4ca0*/  IMAD.X R3, RZ, RZ, R3, P0 ;  /* 0x000000ffff037224 */ /* 0x000fe200000e0603 */
[----:B------:R-:W-:-:S04]  /*4cb0*/  ISETP.GE.U32.AND P0, PT, R0, UR8, PT ;  /* 0x0000000800007c0c */ /* 0x000fc8000bf06070 */
[----:B------:R-:W-:-:S13]  /*4cc0*/  ISETP.GE.AND.EX P0, PT, R3, UR9, PT, P0 ;  /* 0x0000000903007c0c */ /* 0x000fda000bf06300 */
[----:B0-----:R-:W-:Y:S05]  /*4cd0*/  @!P0 BRA `(.L_x_138) ;  /* 0xffffffb4002c8947 */ /* 0x001fea000383ffff */
[----:B------:R-:W-:Y:S05]  /*4ce0*/  EXIT ;  /* 0x000000000000794d */ /* 0x000fea0003800000 */
        .weak           $__internal_1_$__cuda_sm20_div_s64
        .type           $__internal_1_$__cuda_sm20_div_s64,@function
        .size           $__internal_1_$__cuda_sm20_div_s64,(.L_x_1810 - $__internal_1_$__cuda_sm20_div_s64)
$__internal_1_$__cuda_sm20_div_s64:
[-C--:B------:R-:W-:Y:S02]  /*4cf0*/  IADD3 R7, P1, RZ, -R12.reuse, RZ ;  /* 0x8000000cff077210 */ /* 0x080fe40007f3e0ff */
[----:B------:R-:W-:Y:S02]  /*4d00*/  ISETP.GE.AND P0, PT, R11, RZ, PT ;  /* 0x000000ff0b00720c */ /* 0x000fe40003f06270 */
[-C--:B------:R-:W-:Y:S02]  /*4d10*/  IADD3.X R16, RZ, ~R11.reuse, RZ, P1, !PT ;  /* 0x8000000bff107210 */ /* 0x080fe40000ffe4ff */
[----:B------:R-:W-:Y:S02]  /*4d20*/  SEL R6, R7, R12, !P0 ;  /* 0x0000000c07067207 */ /* 0x000fe40004000000 */
[----:B------:R-:W-:Y:S02]  /*4d30*/  SEL R7, R16, R11, !P0 ;  /* 0x0000000b10077207 */ /* 0x000fe40004000000 */
[----:B------:R-:W-:-:S02]  /*4d40*/  ISETP.GE.AND P3, PT, R14, RZ, PT ;  /* 0x000000ff0e00720c */ /* 0x000fc40003f66270 */
[----:B------:R-:W0:Y:S08]  /*4d50*/  I2F.U64.RP R15, R6 ;  /* 0x00000006000f7312 */ /* 0x000e300000309000 */
[----:B0-----:R-:W0:Y:S02]  /*4d60*/  MUFU.RCP R15, R15 ;  /* 0x0000000f000f7308 */ /* 0x001e240000001000 */
[----:B0-----:R-:W-:-:S06]  /*4d70*/  VIADD R16, R15, 0x1ffffffe ;  /* 0x1ffffffe0f107836 */ /* 0x001fcc0000000000 */
[----:B------:R-:W0:Y:S02]  /*4d80*/  F2I.U64.TRUNC R16, R16 ;  /* 0x0000001000107311 */ /* 0x000e24000020d800 */
[----:B0-----:R-:W-:-:S04]  /*4d90*/  IMAD.WIDE.U32 R18, R16, R6, RZ ;  /* 0x0000000610127225 */ /* 0x001fc800078e00ff */
[----:B------:R-:W-:Y:S01]  /*4da0*/  IMAD R19, R16, R7, R19 ;  /* 0x0000000710137224 */ /* 0x000fe200078e0213 */
[----:B------:R-:W-:-:S03]  /*4db0*/  IADD3 R21, P0, RZ, -R18, RZ ;  /* 0x80000012ff157210 */ /* 0x000fc60007f1e0ff */
[----:B------:R-:W-:Y:S02]  /*4dc0*/  IMAD R19, R17, R6, R19 ;  /* 0x0000000611137224 */ /* 0x000fe400078e0213 */
[----:B------:R-:W-:-:S04]  /*4dd0*/  IMAD.HI.U32 R18, R16, R21, RZ ;  /* 0x0000001510127227 */ /* 0x000fc800078e00ff */
[----:B------:R-:W-:Y:S01]  /*4de0*/  IMAD.X R23, RZ, RZ, ~R19, P0 ;  /* 0x000000ffff177224 */ /* 0x000fe200000e0e13 */
[----:B------:R-:W-:-:S03]  /*4df0*/  MOV R19, R16 ;  /* 0x0000001000137202 */ /* 0x000fc60000000f00 */
[-C--:B------:R-:W-:Y:S02]  /*4e00*/  IMAD R25, R17, R23.reuse, RZ ;  /* 0x0000001711197224 */ /* 0x080fe400078e02ff */
[----:B------:R-:W-:-:S04]  /*4e10*/  IMAD.WIDE.U32 R18, P0, R16, R23, R18 ;  /* 0x0000001710127225 */ /* 0x000fc80007800012 */
[----:B------:R-:W-:-:S04]  /*4e20*/  IMAD.HI.U32 R15, R17, R23, RZ ;  /* 0x00000017110f7227 */ /* 0x000fc800078e00ff */
[----:B------:R-:W-:-:S04]  /*4e30*/  IMAD.HI.U32 R18, P1, R17, R21, R18 ;  /* 0x0000001511127227 */ /* 0x000fc80007820012 */
[----:B------:R-:W-:Y:S01]  /*4e40*/  IMAD.X R15, R15, 0x1, R17, P0 ;  /* 0x000000010f0f7824 */ /* 0x000fe200000e0611 */
[----:B------:R-:W-:-:S04]  /*4e50*/  IADD3 R19, P2, R25, R18, RZ ;  /* 0x0000001219137210 */ /* 0x000fc80007f5e0ff */
[----:B------:R-:W-:Y:S01]  /*4e60*/  IADD3.X R15, RZ, RZ, R15, P2, P1 ;  /* 0x000000ffff0f7210 */ /* 0x000fe200017e240f */
[----:B------:R-:W-:-:S04]  /*4e70*/  IMAD.WIDE.U32 R16, R19, R6, RZ ;  /* 0x0000000613107225 */ /* 0x000fc800078e00ff */
[----:B------:R-:W-:Y:S01]  /*4e80*/  IMAD R17, R19, R7, R17 ;  /* 0x0000000713117224 */ /* 0x000fe200078e0211 */
[----:B------:R-:W-:Y:S02]  /*4e90*/  IADD3 R21, P0, RZ, -R16, RZ ;  /* 0x80000010ff157210 */ /* 0x000fe40007f1e0ff */
[----:B------:R-:W-:Y:S01]  /*4ea0*/  IADD3 R16, P4, RZ, -R13, RZ ;  /* 0x8000000dff107210 */ /* 0x000fe20007f9e0ff */
[----:B------:R-:W-:Y:S02]  /*4eb0*/  IMAD R17, R15, R6, R17 ;  /* 0x000000060f117224 */ /* 0x000fe400078e0211 */
[----:B------:R-:W-:-:S04]  /*4ec0*/  IMAD.HI.U32 R18, R19, R21, RZ ;  /* 0x0000001513127227 */ /* 0x000fc800078e00ff */
[----:B------:R-:W-:-:S04]  /*4ed0*/  IMAD.X R20, RZ, RZ, ~R17, P0 ;  /* 0x000000ffff147224 */ /* 0x000fc800000e0e11 */
[----:B------:R-:W-:-:S04]  /*4ee0*/  IMAD.WIDE.U32 R18, P0, R19, R20, R18 ;  /* 0x0000001413127225 */ /* 0x000fc80007800012 */
[C---:B------:R-:W-:Y:S02]  /*4ef0*/  IMAD R17, R15.reuse, R20, RZ ;  /* 0x000000140f117224 */ /* 0x040fe400078e02ff */
[----:B------:R-:W-:Y:S01]  /*4f00*/  IMAD.HI.U32 R18, P1, R15, R21, R18 ;  /* 0x000000150f127227 */ /* 0x000fe20007820012 */
[----:B------:R-:W-:-:S03]  /*4f10*/  SEL R21, R16, R13, !P3 ;  /* 0x0000000d10157207 */ /* 0x000fc60005800000 */
[----:B------:R-:W-:Y:S01]  /*4f20*/  IMAD.HI.U32 R20, R15, R20, RZ ;  /* 0x000000140f147227 */ /* 0x000fe200078e00ff */
[----:B------:R-:W-:Y:S02]  /*4f30*/  IADD3 R13, P2, R17, R18, RZ ;  /* 0x00000012110d7210 */ /* 0x000fe40007f5e0ff */
[-C--:B------:R-:W-:Y:S01]  /*4f40*/  IADD3.X R17, RZ, ~R14.reuse, RZ, P4, !PT ;  /* 0x8000000eff117210 */ /* 0x080fe200027fe4ff */
[----:B------:R-:W-:Y:S02]  /*4f50*/  IMAD.X R15, R20, 0x1, R15, P0 ;  /* 0x00000001140f7824 */ /* 0x000fe400000e060f */
[----:B------:R-:W-:Y:S01]  /*4f60*/  IMAD.HI.U32 R16, R13, R21, RZ ;  /* 0x000000150d107227 */ /* 0x000fe200078e00ff */
[----:B------:R-:W-:Y:S02]  /*4f70*/  SEL R18, R17, R14, !P3 ;  /* 0x0000000e11127207 */ /* 0x000fe40005800000 */
[----:B------:R-:W-:Y:S01]  /*4f80*/  IADD3.X R15, RZ, RZ, R15, P2, P1 ;  /* 0x000000ffff0f7210 */ /* 0x000fe200017e240f */
[----:B------:R-:W-:-:S02]  /*4f90*/  IMAD.MOV.U32 R17, RZ, RZ, RZ ;  /* 0x000000ffff117224 */ /* 0x000fc400078e00ff */
[----:B------:R-:W-:-:S04]  /*4fa0*/  IMAD.WIDE.U32 R16, R13, R18, R16 ;  /* 0x000000120d107225 */ /* 0x000fc800078e0010 */
[C---:B------:R-:W-:Y:S02]  /*4fb0*/  IMAD R19, R15.reuse, R18, RZ ;  /* 0x000000120f137224 */ /* 0x040fe400078e02ff */
[----:B------:R-:W-:-:S04]  /*4fc0*/  IMAD.HI.U32 R16, P0, R15, R21, R16 ;  /* 0x000000150f107227 */ /* 0x000fc80007800010 */
[----:B------:R-:W-:Y:S01]  /*4fd0*/  IMAD.HI.U32 R13, R15, R18, RZ ;  /* 0x000000120f0d7227 */ /* 0x000fe200078e00ff */
[----:B------:R-:W-:-:S04]  /*4fe0*/  IADD3 R15, P1, R19, R16, RZ ;  /* 0x00000010130f7210 */ /* 0x000fc80007f3e0ff */
[----:B------:R-:W-:Y:S01]  /*4ff0*/  IADD3.X R13, R13, RZ, RZ, P0, !PT ;  /* 0x000000ff0d0d7210 */ /* 0x000fe200007fe4ff */
[----:B------:R-:W-:-:S04]  /*5000*/  IMAD.WIDE.U32 R16, R15, R6, RZ ;  /* 0x000000060f107225 */ /* 0x000fc800078e00ff */
[----:B------:R-:W-:Y:S01]  /*5010*/  IMAD.X R13, RZ, RZ, R13, P1 ;  /* 0x000000ffff0d7224 */ /* 0x000fe200008e060d */
[----:B------:R-:W-:Y:S01]  /*5020*/  IADD3 R21, P1, -R16, R21, RZ ;  /* 0x0000001510157210 */ /* 0x000fe20007f3e1ff */
[C---:B------:R-:W-:Y:S01]  /*5030*/  IMAD R17, R15.reuse, R7, R17 ;  /* 0x000000070f117224 */ /* 0x040fe200078e0211 */
[----:B------:R-:W-:Y:S02]  /*5040*/  IADD3 R16, P2, R15, 0x1, RZ ;  /* 0x000000010f107810 */ /* 0x000fe40007f5e0ff */
[-C--:B------:R-:W-:Y:S01]  /*5050*/  ISETP.GE.U32.AND P0, PT, R21, R6.reuse, PT ;  /* 0x000000061500720c */ /* 0x080fe20003f06070 */
[----:B------:R-:W-:-:S04]  /*5060*/  IMAD R17, R13, R6, R17 ;  /* 0x000000060d117224 */ /* 0x000fc800078e0211 */
[----:B------:R-:W-:Y:S01]  /*5070*/  IMAD.X R23, R18, 0x1, ~R17, P1 ;  /* 0x0000000112177824 */ /* 0x000fe200008e0e11 */
[----:B------:R-:W-:Y:S01]  /*5080*/  IADD3 R17, P1, R21, -R6, RZ ;  /* 0x8000000615117210 */ /* 0x000fe20007f3e0ff */
[----:B------:R-:W-:-:S03]  /*5090*/  IMAD.X R18, RZ, RZ, R13, P2 ;  /* 0x000000ffff127224 */ /* 0x000fc600010e060d */
[CC--:B------:R-:W-:Y:S02]  /*50a0*/  ISETP.GE.U32.AND.EX P0, PT, R23.reuse, R7.reuse, PT, P0 ;  /* 0x000000071700720c */ /* 0x0c0fe40003f06100 */
[----:B------:R-:W-:Y:S02]  /*50b0*/  IADD3.X R19, R23, ~R7, RZ, P1, !PT ;  /* 0x8000000717137210 */ /* 0x000fe40000ffe4ff */
[----:B------:R-:W-:Y:S02]  /*50c0*/  SEL R17, R17, R21, P0 ;  /* 0x0000001511117207 */ /* 0x000fe40000000000 */
[----:B------:R-:W-:Y:S02]  /*50d0*/  SEL R15, R16, R15, P0 ;  /* 0x0000000f100f7207 */ /* 0x000fe40000000000 */
[----:B------:R-:W-:Y:S02]  /*50e0*/  SEL R19, R19, R23, P0 ;  /* 0x0000001713137207 */ /* 0x000fe40000000000 */
[----:B------:R-:W-:-:S02]  /*50f0*/  ISETP.GE.U32.AND P1, PT, R17, R6, PT ;  /* 0x000000061100720c */ /* 0x000fc40003f26070 */
[----:B------:R-:W-:Y:S02]  /*5100*/  SEL R6, R18, R13, P0 ;  /* 0x0000000d12067207 */ /* 0x000fe40000000000 */
[----:B------:R-:W-:Y:S02]  /*5110*/  IADD3 R38, P2, R15, 0x1, RZ ;  /* 0x000000010f267810 */ /* 0x000fe40007f5e0ff */
[----:B------:R-:W-:Y:S02]  /*5120*/  ISETP.GE.U32.AND.EX P0, PT, R19, R7, PT, P1 ;  /* 0x000000071300720c */ /* 0x000fe40003f06110 */
[----:B------:R-:W-:Y:S01]  /*5130*/  LOP3.LUT R13, R11, R14, RZ, 0x3c, !PT ;  /* 0x0000000e0b0d7212 */ /* 0x000fe200078e3cff */
[----:B------:R-:W-:Y:S01]  /*5140*/  IMAD.X R39, RZ, RZ, R6, P2 ;  /* 0x000000ffff277224 */ /* 0x000fe200010e0606 */
[----:B------:R-:W-:Y:S02]  /*5150*/  SEL R38, R38, R15, P0 ;  /* 0x0000000f26267207 */ /* 0x000fe40000000000 */
[----:B------:R-:W-:-:S02]  /*5160*/  ISETP.GE.AND P1, PT, R13, RZ, PT ;  /* 0x000000ff0d00720c */ /* 0x000fc40003f26270 */
[----:B------:R-:W-:Y:S02]  /*5170*/  SEL R39, R39, R6, P0 ;  /* 0x0000000627277207 */ /* 0x000fe40000000000 */
[-C--:B------:R-:W-:Y:S02]  /*5180*/  IADD3 R7, P2, RZ, -R38.reuse, RZ ;  /* 0x80000026ff077210 */ /* 0x080fe40007f5e0ff */
[----:B------:R-:W-:Y:S02]  /*5190*/  ISETP.NE.U32.AND P0, PT, R12, RZ, PT ;  /* 0x000000ff0c00720c */ /* 0x000fe40003f05070 */
[----:B------:R-:W-:Y:S02]  /*51a0*/  IADD3.X R6, RZ, ~R39, RZ, P2, !PT ;  /* 0x80000027ff067210 */ /* 0x000fe400017fe4ff */
[----:B------:R-:W-:Y:S01]  /*51b0*/  ISETP.NE.AND.EX P0, PT, R11, RZ, PT, P0 ;  /* 0x000000ff0b00720c */ /* 0x000fe20003f05300 */
[----:B------:R-:W-:Y:S01]  /*51c0*/  IMAD.MOV.U32 R11, RZ, RZ, 0x0 ;  /* 0x00000000ff0b7424 */ /* 0x000fe200078e00ff */
[----:B------:R-:W-:-:S02]  /*51d0*/  SEL R38, R7, R38, !P1 ;  /* 0x0000002607267207 */ /* 0x000fc40004800000 */
[----:B------:R-:W-:Y:S02]  /*51e0*/  SEL R39, R6, R39, !P1 ;  /* 0x0000002706277207 */ /* 0x000fe40004800000 */
[----:B------:R-:W-:Y:S02]  /*51f0*/  SEL R38, R38, 0xffffffff, P0 ;  /* 0xffffffff26267807 */ /* 0x000fe40000000000 */
[----:B------:R-:W-:Y:S01]  /*5200*/  SEL R39, R39, 0xffffffff, P0 ;  /* 0xffffffff27277807 */ /* 0x000fe20000000000 */
[----:B------:R-:W-:Y:S06]  /*5210*/  RET.REL.NODEC R10 `(_ZN2at6native49_GLOBAL__N__3489678a_16_AveragePool2d_cu_fb80407639avg_pool2d_backward_out_cuda_frame_nhwcIN3c108BFloat16EflEEvT1_PKT_llliiiiiiiiPS6_ibb) ;  /* 0xffffffac0a787950 */ /* 0x000fec0003c3ffff */
.L_x_139:
        /* <DEDUP_REMOVED lines=14> */
.L_x_1810:


//--------------------- .text._ZN2at6native49_GLOBAL__N__3489678a_16_AveragePool2d_cu_fb80407634avg_pool2d_backward_out_cuda_frameIN3c108BFloat16EfiEEvT1_PKT_llllliiiiiiPS6_ibb --------------------------
	.section	.text._ZN2at6native49_GLOBAL__N__3489678a_16_AveragePool2d_cu_fb80407634avg_pool2d_backward_out_cuda_frameIN3c108BFloat16EfiEEvT1_PKT_llllliiiiiiPS6_ibb,"ax",@progbits
	.align	128
.text._ZN2at6native49_GLOBAL__N__3489678a_16_AveragePool2d_cu_fb80407634avg_pool2d_backward_out_cuda_frameIN3c108BFloat16EfiEEvT1_PKT_llllliiiiiiPS6_ibb:
        .type           _ZN2at6native49_GLOBAL__N__3489678a_16_AveragePool2d_cu_fb80407634avg_pool2d_backward_out_cuda_frameIN3c108BFloat16EfiEEvT1_PKT_llllliiiiiiPS6_ibb,@function
        .size           _ZN2at6native49_GLOBAL__N__3489678a_16_AveragePool2d_cu_fb80407634avg_pool2d_backward_out_cuda_frameIN3c108BFloat16EfiEEvT1_PKT_llllliiiiiiPS6_ibb,(.L_x_1812 - _ZN2at6native49_GLOBAL__N__3489678a_16_AveragePool2d_cu_fb80407634avg_pool2d_backward_out_cuda_frameIN3c108BFloat16EfiEEvT1_PKT_llllliiiiiiPS6_ibb)
        .other          _ZN2at6native49_GLOBAL__N__3489678a_16_AveragePool2d_cu_fb80407634avg_pool2d_backward_out_cuda_frameIN3c108BFloat16EfiEEvT1_PKT_llllliiiiiiPS6_ibb,@"STO_CUDA_ENTRY STV_DEFAULT"
_ZN2at6native49_GLOBAL__N__3489678a_16_AveragePool2d_cu_fb80407634avg_pool2d_backward_out_cuda_frameIN3c108BFloat16EfiEEvT1_PKT_llllliiiiiiPS6_ibb:
[----:B------:R-:W-:Y:S01]  /*0000*/  LDC R1, c[0x0][0x28] ;  /* 0x00000a00ff017b82 */ /* 0x000fe20000000800 */
[----:B------:R-:W0:Y:S01]  /*0010*/  S2R R2, SR_TID.X ;  /* 0x0000000000027919 */ /* 0x000e220000002100 */
[----:B------:R-:W-:-:S06]  /*0020*/  ULDC UR6, c[0x0][0x0] ;  /* 0x0000000000067ab9 */ /* 0x000fcc0000000800 */
[----:B------:R-:W0:Y:S01]  /*0030*/  S2UR UR4, SR_CTAID.X ;  /* 0x00000000000479c3 */ /* 0x000e220000002500 */
[----:B------:R-:W-:Y:S01]  /*0040*/  IMAD.MOV.U32 R3, RZ, RZ, RZ ;  /* 0x000000ffff037224 */ /* 0x000fe200078e00ff */
[----:B------:R-:W-:-:S06]  /*0050*/  ULDC UR5, c[0x0][0x210] ;  /* 0x0000840000057ab9 */ /* 0x000fcc0000000800 */
[----:B------:R-:W0:Y:S02]  /*0060*/  LDC R5, c[0x0][RZ] ;  /* 0x00000000ff057b82 */ /* 0x000e240000000800 */
[----:B0-----:R-:W-:Y:S01]  /*0070*/  IMAD.WIDE.U32 R2, R5, UR4, R2 ;  /* 0x0000000405027c25 */ /* 0x001fe2000f8e0002 */
[----:B------:R-:W-:Y:S02]  /*0080*/  USHF.R.S32.HI UR4, URZ, 0x1f, UR5 ;  /* 0x0000001f3f047899 */ /* 0x000fe40008011405 */
        /* <DEDUP_REMOVED lines=17> */
.L_x_196:
[----:B------:R-:W-:Y:S01]  /*01a0*/  SHF.R.S32.HI R13, RZ, 0x1f, R0 ;  /* 0x0000001fff0d7819 */ /* 0x000fe20000011400 */
[----:B------:R-:W-:Y:S01]  /*01b0*/  ULDC UR8, c[0x0][0x234] ;  /* 0x00008d0000087ab9 */ /* 0x000fe20000000800 */
[----:B------:R-:W-:Y:S02]  /*01c0*/  BSSY B0, `(.L_x_140) ;  /* 0x0000026000007945 */ /* 0x000fe40003800000 */
[----:B------:R-:W-:-:S04]  /*01d0*/  LOP3.LUT R2, R13, UR8, RZ, 0xfc, !PT ;  /* 0x000000080d027c12 */ /* 0x000fc8000f8efcff */
[----:B------:R-:W-:-:S13]  /*01e0*/  ISETP.NE.U32.AND P0, PT, R2, RZ, PT ;  /* 0x000000ff0200720c */ /* 0x000fda0003f05070 */
[----:B------:R-:W-:Y:S05]  /*01f0*/  @!P0 BRA `(.L_x_141) ;  /* 0x0000000000308947 */ /* 0x000fea0003800000 */
[----:B------:R-:W-:Y:S01]  /*0200*/  ULDC.64 UR8, c[0x0][0x230] ;  /* 0x00008c0000087ab9 */ /* 0x000fe20000000a00 */
[----:B------:R-:W-:Y:S01]  /*0210*/  IMAD.MOV.U32 R12, RZ, RZ, R0 ;  /* 0x000000ffff0c7224 */ /* 0x000fe200078e0000 */
[----:B------:R-:W-:Y:S01]  /*0220*/  MOV R10, UR9 ;  /* 0x00000009000a7c02 */ /* 0x000fe20008000f00 */
[----:B------:R-:W-:Y:S01]  /*0230*/  IMAD.U32 R11, RZ, RZ, UR8 ;  /* 0x00000008ff0b7e24 */ /* 0x000fe2000f8e00ff */
[----:B------:R-:W-:-:S07]  /*0240*/  MOV R2, 0x260 ;  /* 0x0000026000027802 */ /* 0x000fce0000000f00 */
[----:B------:R-:W-:Y:S05]  /*0250*/  CALL.REL.NOINC `($__internal_2_$__cuda_sm20_div_s64) ;  /* 0x0000003800d87944 */ /* 0x000fea0003c00000 */
[--C-:B------:R-:W-:Y:S01]  /*0260*/  IMAD.MOV R5, RZ, RZ, -R10.reuse ;  /* 0x000000ffff057224 */ /* 0x100fe200078e0a0a */
[----:B------:R-:W-:Y:S01]  /*0270*/  ULDC UR8, c[0x0][0x230] ;  /* 0x00008c0000087ab9 */ /* 0x000fe20000000800 */
[----:B------:R-:W-:Y:S02]  /*0280*/  IMAD.MOV.U32 R4, RZ, RZ, R10 ;  /* 0x000000ffff047224 */ /* 0x000fe400078e000a */
[----:B------:R-:W-:Y:S01]  /*0290*/  IMAD R6, R5, UR8, R0 ;  /* 0x0000000805067c24 */ /* 0x000fe2000f8e0200 */
[----:B------:R-:W-:Y:S01]  /*02a0*/  MOV R5, R11 ;  /* 0x0000000b00057202 */ /* 0x000fe20000000f00 */
[----:B------:R-:W-:Y:S06]  /*02b0*/  BRA `(.L_x_142) ;  /* 0x0000000000587947 */ /* 0x000fec0003800000 */
.L_x_141:
[----:B------:R-:W-:Y:S02]  /*02c0*/  ULDC UR8, c[0x0][0x230] ;  /* 0x00008c0000087ab9 */ /* 0x000fe40000000800 */
[----:B------:R-:W0:Y:S01]  /*02d0*/  I2F.U32.RP R2, UR8 ;  /* 0x0000000800027d06 */ /* 0x000e220008209000 */
[----:B------:R-:W-:-:S07]  /*02e0*/  ISETP.NE.U32.AND P2, PT, RZ, UR8, PT ;  /* 0x00000008ff007c0c */ /* 0x000fce000bf45070 */
[----:B0-----:R-:W0:Y:S02]  /*02f0*/  MUFU.RCP R2, R2 ;  /* 0x0000000200027308 */ /* 0x001e240000001000 */
[----:B0-----:R-:W-:-:S06]  /*0300*/  VIADD R4, R2, 0xffffffe ;  /* 0x0ffffffe02047836 */ /* 0x001fcc0000000000 */
        /* <DEDUP_REMOVED lines=12> */
[----:B------:R-:W-:Y:S01]  /*03d0*/  @P1 VIADD R4, R4, 0x1 ;  /* 0x0000000104041836 */ /* 0x000fe20000000000 */
[----:B------:R-:W-:-:S04]  /*03e0*/  @!P2 LOP3.LUT R4, RZ, UR8, RZ, 0x33, !PT ;  /* 0x00000008ff04ac12 */ /* 0x000fc8000f8e33ff */
[----:B------:R-:W-:-:S05]  /*03f0*/  IADD3 R5, -R4, RZ, RZ ;  /* 0x000000ff04057210 */ /* 0x000fca0007ffe1ff */
[----:B------:R-:W-:Y:S02]  /*0400*/  IMAD R6, R5, UR8, R0 ;  /* 0x0000000805067c24 */ /* 0x000fe4000f8e0200 */
[----:B------:R-:W-:-:S07]  /*0410*/  IMAD.MOV.U32 R5, RZ, RZ, RZ ;  /* 0x000000ffff057224 */ /* 0x000fce00078e00ff */
.L_x_142:
[----:B------:R-:W-:Y:S05]  /*0420*/  BSYNC B0 ;  /* 0x0000000000007941 */ /* 0x000fea0003800000 */
.L_x_140:
        /* <DEDUP_REMOVED lines=13> */
[----:B------:R-:W-:Y:S05]  /*0500*/  CALL.REL.NOINC `($__internal_2_$__cuda_sm20_div_s64) ;  /* 0x00000038002c7944 */ /* 0x000fea0003c00000 */
[----:B------:R-:W-:Y:S01]  /*0510*/  IMAD.MOV R7, RZ, RZ, -R10 ;  /* 0x000000ffff077224 */ /* 0x000fe200078e0a0a */
[----:B------:R-:W-:Y:S01]  /*0520*/  ULDC UR8, c[0x0][0x228] ;  /* 0x00008a0000087ab9 */ /* 0x000fe20000000800 */
[----:B------:R-:W-:Y:S02]  /*0530*/  IMAD.MOV.U32 R5, RZ, RZ, R11 ;  /* 0x000000ffff057224 */ /* 0x000fe400078e000b */
[----:B------:R-:W-:Y:S01]  /*0540*/  IMAD R7, R7, UR8, R4 ;  /* 0x0000000807077c24 */ /* 0x000fe2000f8e0204 */
[----:B------:R-:W-:Y:S01]  /*0550*/  MOV R4, R10 ;  /* 0x0000000a00047202 */ /* 0x000fe20000000f00 */
[----:B------:R-:W-:Y:S06]  /*0560*/  BRA `(.L_x_145) ;  /* 0x00000000005c7947 */ /* 0x000fec0003800000 */
.L_x_144:
        /* <DEDUP_REMOVED lines=16> */
[----:B------:R-:W-:Y:S01]  /*0670*/  ISETP.GE.U32.AND P1, PT, R5, UR8, PT ;  /* 0x0000000805007c0c */ /* 0x000fe2000bf26070 */
[----:B------:R-:W-:-:S12]  /*0680*/  IMAD.MOV.U32 R5, RZ, RZ, RZ ;  /* 0x000000ffff057224 */ /* 0x000fd800078e00ff */
[----:B------:R-:W-:Y:S02]  /*0690*/  @P1 IADD3 R9, R9, 0x1, RZ ;  /* 0x0000000109091810 */ /* 0x000fe40007ffe0ff */
[----:B------:R-:W-:-:S05]  /*06a0*/  @!P2 LOP3.LUT R9, RZ, UR8, RZ, 0x33, !PT ;  /* 0x00000008ff09ac12 */ /* 0x000fca000f8e33ff */
[----:B------:R-:W-:-:S04]  /*06b0*/  IMAD.MOV R7, RZ, RZ, -R9 ;  /* 0x000000ffff077224 */ /* 0x000fc800078e0a09 */
[----:B------:R-:W-:Y:S02]  /*06c0*/  IMAD R7, R7, UR8, R4 ;  /* 0x0000000807077c24 */ /* 0x000fe4000f8e0204 */
[----:B------:R-:W-:-:S07]  /*06d0*/  IMAD.MOV.U32 R4, RZ, RZ, R9 ;  /* 0x000000ffff047224 */ /* 0x000fce00078e0009 */
.L_x_145:
[----:B------:R-:W-:Y:S05]  /*06e0*/  BSYNC B0 ;  /* 0x0000000000007941 */ /* 0x000fea0003800000 */
.L_x_143:
[----:B------:R-:W-:Y:S01]  /*06f0*/  ULDC UR8, c[0x0][0x224] ;  /* 0x0000890000087ab9 */ /* 0x000fe20000000800 */
[----:B------:R-:W-:Y:S01]  /*0700*/  BSSY B0, `(.L_x_146) ;  /* 0x0000029000007945 */ /* 0x000fe20003800000 */
[----:B------:R-:W-:Y:S01]  /*0710*/  LOP3.LUT R2, R5, UR8, RZ, 0xfc, !PT ;  /* 0x0000000805027c12 */ /* 0x000fe2000f8efcff */
[----:B------:R-:W-:Y:S02]  /*0720*/  ULDC UR8, c[0x0][0x258] ;  /* 0x0000960000087ab9 */ /* 0x000fe40000000800 */
[----:B------:R-:W-:Y:S02]  /*0730*/  IADD3 R7, R7, UR8, RZ ;  /* 0x0000000807077c10 */ /* 0x000fe4000fffe0ff */
[----:B------:R-:W-:-:S13]  /*0740*/  ISETP.NE.U32.AND P0, PT, R2, RZ, PT ;  /* 0x000000ff0200720c */ /* 0x000fda0003f05070 */
[----:B------:R-:W-:Y:S05]  /*0750*/  @!P0 BRA `(.L_x_147) ;  /* 0x0000000000348947 */ /* 0x000fea0003800000 */
[----:B------:R-:W-:Y:S01]  /*0760*/  ULDC.64 UR8, c[0x0][0x220] ;  /* 0x0000880000087ab9 */ /* 0x000fe20000000a00 */
[----:B------:R-:W-:Y:S01]  /*0770*/  IMAD.MOV.U32 R12, RZ, RZ, R4 ;  /* 0x000000ffff0c7224 */ /* 0x000fe200078e0004 */
[----:B------:R-:W-:Y:S01]  /*0780*/  MOV R13, R5 ;  /* 0x00000005000d7202 */ /* 0x000fe20000000f00 */
[----:B------:R-:W-:Y:S01]  /*0790*/  IMAD.U32 R11, RZ, RZ, UR8 ;  /* 0x00000008ff0b7e24 */ /* 0x000fe2000f8e00ff */
[----:B------:R-:W-:Y:S01]  /*07a0*/  MOV R2, 0x7d0 ;  /* 0x000007d000027802 */ /* 0x000fe20000000f00 */
[----:B------:R-:W-:-:S07]  /*07b0*/  IMAD.U32 R10, RZ, RZ, UR9 ;  /* 0x00000009ff0a7e24 */ /* 0x000fce000f8e00ff */
[----:B------:R-:W-:Y:S05]  /*07c0*/  CALL.REL.NOINC `($__internal_2_$__cuda_sm20_div_s64) ;  /* 0x00000034007c7944 */ /* 0x000fea0003c00000 */
[----:B------:R-:W-:Y:S01]  /*07d0*/  ULDC UR8, c[0x0][0x220] ;  /* 0x0000880000087ab9 */ /* 0x000fe20000000800 */
[--C-:B------:R-:W-:Y:S02]  /*07e0*/  IMAD.MOV R2, RZ, RZ, -R10.reuse ;  /* 0x000000ffff027224 */ /* 0x100fe400078e0a0a */
[----:B------:R-:W-:Y:S02]  /*07f0*/  IMAD.U32 R17, RZ, RZ, UR8 ;  /* 0x00000008ff117e24 */ /* 0x000fe4000f8e00ff */
[----:B------:R-:W-:Y:S02]  /*0800*/  IMAD.MOV.U32 R8, RZ, RZ, R10 ;  /* 0x000000ffff087224 */ /* 0x000fe400078e000a */
[----:B------:R-:W-:Y:S01]  /*0810*/  IMAD R10, R2, R17, R4 ;  /* 0x00000011020a7224 */ /* 0x000fe200078e0204 */
[----:B------:R-:W-:Y:S06]  /*0820*/  BRA `(.L_x_148) ;  /* 0x0000000000587947 */ /* 0x000fec0003800000 */
.L_x_147:
[----:B------:R-:W-:Y:S02]  /*0830*/  ULDC UR8, c[0x0][0x220] ;  /* 0x0000880000087ab9 */ /* 0x000fe40000000800 */
[----:B------:R-:W-:-:S04]  /*0840*/  MOV R17, UR8 ;  /* 0x0000000800117c02 */ /* 0x000fc80008000f00 */
[----:B------:R-:W0:Y:S01]  /*0850*/  I2F.U32.RP R2, R17 ;  /* 0x0000001100027306 */ /* 0x000e220000209000 */
[----:B------:R-:W-:-:S07]  /*0860*/  ISETP.NE.U32.AND P2, PT, R17, RZ, PT ;  /* 0x000000ff1100720c */ /* 0x000fce0003f45070 */
[----:B0-----:R-:W0:Y:S02]  /*0870*/  MUFU.RCP R2, R2 ;  /* 0x0000000200027308 */ /* 0x001e240000001000 */
[----:B0-----:R-:W-:-:S06]  /*0880*/  VIADD R8, R2, 0xffffffe ;  /* 0x0ffffffe02087836 */ /* 0x001fcc0000000000 */
[----:B------:R0:W1:Y:S02]  /*0890*/  F2I.FTZ.U32.TRUNC.NTZ R9, R8 ;  /* 0x0000000800097305 */ /* 0x000064000021f000 */
[----:B0-----:R-:W-:Y:S02]  /*08a0*/  IMAD.MOV.U32 R8, RZ, RZ, RZ ;  /* 0x000000ffff087224 */ /* 0x001fe400078e00ff */
[----:B-1----:R-:W-:-:S04]  /*08b0*/  IMAD R5, R9, R17, RZ ;  /* 0x0000001109057224 */ /* 0x002fc800078e02ff */
[----:B------:R-:W-:-:S04]  /*08c0*/  IMAD.MOV R5, RZ, RZ, -R5 ;  /* 0x000000ffff057224 */ /* 0x000fc800078e0a05 */
[----:B------:R-:W-:-:S06]  /*08d0*/  IMAD.HI.U32 R9, R9, R5, R8 ;  /* 0x0000000509097227 */ /* 0x000fcc00078e0008 */
[----:B------:R-:W-:-:S05]  /*08e0*/  IMAD.HI.U32 R8, R9, R4, RZ ;  /* 0x0000000409087227 */ /* 0x000fca00078e00ff */
[----:B------:R-:W-:-:S05]  /*08f0*/  IADD3 R10, -R8, RZ, RZ ;  /* 0x000000ff080a7210 */ /* 0x000fca0007ffe1ff */
[----:B------:R-:W-:-:S05]  /*0900*/  IMAD R10, R17, R10, R4 ;  /* 0x0000000a110a7224 */ /* 0x000fca00078e0204 */
[----:B------:R-:W-:-:S13]  /*0910*/  ISETP.GE.U32.AND P0, PT, R10, R17, PT ;  /* 0x000000110a00720c */ /* 0x000fda0003f06070 */
[----:B------:R-:W-:Y:S02]  /*0920*/  @P0 IMAD.IADD R10, R10, 0x1, -R17 ;  /* 0x000000010a0a0824 */ /* 0x000fe400078e0a11 */
[----:B------:R-:W-:-:S03]  /*0930*/  @P0 VIADD R8, R8, 0x1 ;  /* 0x0000000108080836 */ /* 0x000fc60000000000 */
[----:B------:R-:W-:-:S13]  /*0940*/  ISETP.GE.U32.AND P1, PT, R10, R17, PT ;  /* 0x000000110a00720c */ /* 0x000fda0003f26070 */
[----:B------:R-:W-:Y:S01]  /*0950*/  @P1 VIADD R8, R8, 0x1 ;  /* 0x0000000108081836 */ /* 0x000fe20000000000 */
[----:B------:R-:W-:-:S04]  /*0960*/  @!P2 LOP3.LUT R8, RZ, R17, RZ, 0x33, !PT ;  /* 0x00000011ff08a212 */ /* 0x000fc800078e33ff */
[----:B------:R-:W-:-:S05]  /*0970*/  IADD3 R10, -R8, RZ, RZ ;  /* 0x000000ff080a7210 */ /* 0x000fca0007ffe1ff */
[----:B------:R-:W-:-:S07]  /*0980*/  IMAD R10, R17, R10, R4 ;  /* 0x0000000a110a7224 */ /* 0x000fce00078e0204 */
.L_x_148:
[----:B------:R-:W-:Y:S05]  /*0990*/  BSYNC B0 ;  /* 0x0000000000007941 */ /* 0x000fea0003800000 */
.L_x_146:
        /* <DEDUP_REMOVED lines=13> */
[----:B-1----:R-:W-:Y:S01]  /*0a70*/  VIADD R5, R16, 0xffffffe ;  /* 0x0ffffffe10057836 */ /* 0x002fe20000000000 */
[----:B0-----:R-:W-:-:S06]  /*0a80*/  HFMA2.MMA R14, -RZ, RZ, 0, 0 ;  /* 0x00000000ff0e7435 */ /* 0x001fcc00000001ff */
[----:B------:R-:W0:Y:S01]  /*0a90*/  F2I.FTZ.U32.TRUNC.NTZ R5, R5 ;  /* 0x0000000500057305 */ /* 0x000e22000021f000 */
[----:B--2---:R-:W-:-:S04]  /*0aa0*/  IMAD.MOV R19, RZ, RZ, -R15 ;  /* 0x000000ffff137224 */ /* 0x004fc800078e0a0f */
[----:B------:R-:W-:-:S04]  /*0ab0*/  IMAD R19, R19, R12, RZ ;  /* 0x0000000c13137224 */ /* 0x000fc800078e02ff */
[----:B------:R-:W-:-:S04]  /*0ac0*/  IMAD.HI.U32 R4, R15, R19, R14 ;  /* 0x000000130f047227 */ /* 0x000fc800078e000e */
[----:B------:R-:W-:Y:S02]  /*0ad0*/  IMAD.MOV.U32 R15, RZ, RZ, R9 ;  /* 0x000000ffff0f7224 */ /* 0x000fe400078e0009 */
[----:B0-----:R-:W-:Y:S02]  /*0ae0*/  IMAD.MOV R16, RZ, RZ, -R5 ;  /* 0x000000ffff107224 */ /* 0x001fe400078e0a05 */
[----:B------:R-:W-:-:S04]  /*0af0*/  IMAD.HI.U32 R14, R4, R15, RZ ;  /* 0x0000000f040e7227 */ /* 0x000fc800078e00ff */
[----:B------:R-:W-:Y:S02]  /*0b00*/  IMAD.MOV R4, RZ, RZ, -R14 ;  /* 0x000000ffff047224 */ /* 0x000fe400078e0a0e */
[----:B------:R-:W-:Y:S01]  /*0b10*/  IMAD R9, R16, R11, RZ ;  /* 0x0000000b10097224 */ /* 0x000fe200078e02ff */
[----:B------:R-:W-:Y:S01]  /*0b20*/  MOV R16, R18 ;  /* 0x0000001200107202 */ /* 0x000fe20000000f00 */
[----:B------:R-:W-:Y:S02]  /*0b30*/  IMAD R15, R12, R4, R15 ;  /* 0x000000040c0f7224 */ /* 0x000fe400078e020f */
[----:B------:R-:W-:-:S03]  /*0b40*/  IMAD.MOV.U32 R4, RZ, RZ, RZ ;  /* 0x000000ffff047224 */ /* 0x000fc600078e00ff */
[----:B------:R-:W-:Y:S01]  /*0b50*/  ISETP.GT.U32.AND P1, PT, R12, R15, PT ;  /* 0x0000000f0c00720c */ /* 0x000fe20003f24070 */
[----:B------:R-:W-:Y:S02]  /*0b60*/  IMAD.HI.U32 R9, R5, R9, R4 ;  /* 0x0000000905097227 */ /* 0x000fe400078e0004 */
[----:B------:R-:W0:Y:S04]  /*0b70*/  LDC R5, c[0x0][0x238] ;  /* 0x00008e00ff057b82 */ /* 0x000e280000000800 */
[----:B------:R-:W-:-:S04]  /*0b80*/  IMAD.HI.U32 R9, R9, R16, RZ ;  /* 0x0000001009097227 */ /* 0x000fc800078e00ff */
[----:B------:R-:W-:Y:S02]  /*0b90*/  IMAD.MOV R4, RZ, RZ, -R9 ;  /* 0x000000ffff047224 */ /* 0x000fe400078e0a09 */
[----:B------:R-:W-:Y:S01]  /*0ba0*/  @!P1 IMAD.IADD R15, R15, 0x1, -R12 ;  /* 0x000000010f0f9824 */ /* 0x000fe200078e0a0c */
[----:B------:R-:W-:Y:S01]  /*0bb0*/  @!P1 IADD3 R14, R14, 0x1, RZ ;  /* 0x000000010e0e9810 */ /* 0x000fe20007ffe0ff */
[----:B------:R-:W-:Y:S01]  /*0bc0*/  IMAD R4, R11, R4, R16 ;  /* 0x000000040b047224 */ /* 0x000fe200078e0210 */
[----:B------:R-:W-:Y:S01]  /*0bd0*/  ISETP.NE.AND P1, PT, R2, RZ, PT ;  /* 0x000000ff0200720c */ /* 0x000fe20003f25270 */
[----:B------:R-:W1:Y:S01]  /*0be0*/  LDC R16, c[0x0][0x248] ;  /* 0x00009200ff107b82 */ /* 0x000e620000000800 */
[----:B------:R-:W-:Y:S02]  /*0bf0*/  ISETP.GE.U32.AND P0, PT, R15, R12, PT ;  /* 0x0000000c0f00720c */ /* 0x000fe40003f06070 */
[----:B------:R-:W-:Y:S02]  /*0c00*/  ISETP.GT.U32.AND P3, PT, R11, R4, PT ;  /* 0x000000040b00720c */ /* 0x000fe40003f64070 */
[----:B------:R-:W-:-:S03]  /*0c10*/  LOP3.LUT R12, R7, R2, RZ, 0x3c, !PT ;  /* 0x00000002070c7212 */ /* 0x000fc600078e3cff */
[----:B------:R-:W2:Y:S01]  /*0c20*/  LDC R15, c[0x0][0x24c] ;  /* 0x00009300ff0f7b82 */ /* 0x000ea20000000800 */
[----:B------:R-:W-:Y:S02]  /*0c30*/  ISETP.GE.AND P2, PT, R12, RZ, PT ;  /* 0x000000ff0c00720c */ /* 0x000fe40003f46270 */
[----:B------:R-:W-:-:S03]  /*0c40*/  SHF.R.S32.HI R12, RZ, 0x1f, R8 ;  /* 0x0000001fff0c7819 */ /* 0x000fc60000011408 */
[----:B------:R-:W-:Y:S01]  /*0c50*/  @P0 VIADD R14, R14, 0x1 ;  /* 0x000000010e0e0836 */ /* 0x000fe20000000000 */
[----:B------:R-:W-:Y:S01]  /*0c60*/  ISETP.NE.AND P0, PT, R13, RZ, PT ;  /* 0x000000ff0d00720c */ /* 0x000fe20003f05270 */
[----:B------:R-:W-:Y:S01]  /*0c70*/  @!P3 IMAD.IADD R4, R4, 0x1, -R11 ;  /* 0x000000010404b824 */ /* 0x000fe200078e0a0b */
[----:B------:R-:W-:-:S04]  /*0c80*/  @!P3 IADD3 R9, R9, 0x1, RZ ;  /* 0x000000010909b810 */ /* 0x000fc80007ffe0ff */
[----:B------:R-:W-:Y:S01]  /*0c90*/  ISETP.GE.U32.AND P4, PT, R4, R11, PT ;  /* 0x0000000b0400720c */ /* 0x000fe20003f86070 */
[----:B------:R-:W-:Y:S01]  /*0ca0*/  @!P2 IMAD.MOV R14, RZ, RZ, -R14 ;  /* 0x000000ffff0ea224 */ /* 0x000fe200078e0a0e */
[----:B------:R-:W-:Y:S02]  /*0cb0*/  LOP3.LUT R4, R6, R13, RZ, 0x3c, !PT ;  /* 0x0000000d06047212 */ /* 0x000fe400078e3cff */
[----:B-1----:R-:W-:Y:S02]  /*0cc0*/  ISETP.GE.AND P5, PT, R7, R16, PT ;  /* 0x000000100700720c */ /* 0x002fe40003fa6270 */
[----:B------:R-:W-:Y:S02]  /*0cd0*/  @!P1 LOP3.LUT R14, RZ, R2, RZ, 0x33, !PT ;  /* 0x00000002ff0e9212 */ /* 0x000fe400078e33ff */
[----:B------:R-:W-:Y:S02]  /*0ce0*/  ISETP.GE.AND P2, PT, R4, RZ, PT ;  /* 0x000000ff0400720c */ /* 0x000fe40003f46270 */
[----:B0-----:R-:W-:-:S02]  /*0cf0*/  VIADDMNMX R2, R14, 0x1, R5, PT ;  /* 0x000000010e027846 */ /* 0x001fc40003800105 */
[----:B------:R-:W-:Y:S02]  /*0d00*/  CS2R R4, SRZ ;  /* 0x0000000000047805 */ /* 0x000fe4000001ff00 */
[----:B--2---:R-:W-:Y:S01]  /*0d10*/  ISETP.GE.AND P1, PT, R6, R15, PT ;  /* 0x0000000f0600720c */ /* 0x004fe20003f26270 */
[----:B------:R-:W-:Y:S01]  /*0d20*/  @P4 VIADD R9, R9, 0x1 ;  /* 0x0000000109094836 */ /* 0x000fe20000000000 */
[----:B------:R-:W-:Y:S01]  /*0d30*/  SHF.R.S32.HI R11, RZ, 0x1f, R10 ;  /* 0x0000001fff0b7819 */ /* 0x000fe2000001140a */
[----:B------:R-:W-:Y:S10]  /*0d40*/  @!P5 BRA `(.L_x_150) ;  /* 0x000000000068d947 */ /* 0x000ff40003800000 */
        /* <DEDUP_REMOVED lines=26> */
.L_x_150:
[----:B------:R-:W-:Y:S05]  /*0ef0*/  BSYNC B0 ;  /* 0x0000000000007941 */ /* 0x000fea0003800000 */
.L_x_149:
        /* <DEDUP_REMOVED lines=11> */
[----:B0-----:R-:W-:-:S06]  /*0fb0*/  IADD3 R7, R14, 0xffffffe, RZ ;  /* 0x0ffffffe0e077810 */ /* 0x001fcc0007ffe0ff */
[----:B------:R-:W0:Y:S02]  /*0fc0*/  F2I.FTZ.U32.TRUNC.NTZ R7, R7 ;  /* 0x0000000700077305 */ /* 0x000e24000021f000 */
[----:B0-----:R-:W-:-:S04]  /*0fd0*/  IMAD.MOV R21, RZ, RZ, -R7 ;  /* 0x000000ffff157224 */ /* 0x001fc800078e0a07 */
[----:B------:R-:W-:-:S04]  /*0fe0*/  IMAD R21, R21, R16, RZ ;  /* 0x0000001015157224 */ /* 0x000fc800078e02ff */
[----:B------:R-:W-:Y:S01]  /*0ff0*/  IMAD.HI.U32 R6, R7, R21, R6 ;  /* 0x0000001507067227 */ /* 0x000fe200078e0006 */
[----:B------:R-:W-:-:S05]  /*1000*/  MOV R21, R18 ;  /* 0x0000001200157202 */ /* 0x000fca0000000f00 */
[----:B------:R-:W-:-:S04]  /*1010*/  IMAD.HI.U32 R6, R6, R21, RZ ;  /* 0x0000001506067227 */ /* 0x000fc800078e00ff */
[----:B------:R-:W-:-:S04]  /*1020*/  IMAD.MOV R14, RZ, RZ, -R6 ;  /* 0x000000ffff0e7224 */ /* 0x000fc800078e0a06 */
[----:B------:R-:W-:-:S05]  /*1030*/  IMAD R7, R16, R14, R21 ;  /* 0x0000000e10077224 */ /* 0x000fca00078e0215 */
[----:B------:R-:W-:-:S13]  /*1040*/  ISETP.GT.U32.AND P3, PT, R16, R7, PT ;  /* 0x000000071000720c */ /* 0x000fda0003f64070 */
[----:B------:R-:W-:Y:S02]  /*1050*/  @!P3 IMAD.IADD R7, R7, 0x1, -R16 ;  /* 0x000000010707b824 */ /* 0x000fe400078e0a10 */
[----:B------:R-:W-:Y:S01]  /*1060*/  @!P3 VIADD R6, R6, 0x1 ;  /* 0x000000010606b836 */ /* 0x000fe20000000000 */
[----:B------:R-:W-:Y:S02]  /*1070*/  ISETP.NE.AND P3, PT, R19, RZ, PT ;  /* 0x000000ff1300720c */ /* 0x000fe40003f65270 */
[----:B------:R-:W-:-:S13]  /*1080*/  ISETP.GE.U32.AND P1, PT, R7, R16, PT ;  /* 0x000000100700720c */ /* 0x000fda0003f26070 */
[----:B------:R-:W-:-:S05]  /*1090*/  @P1 IADD3 R6, R6, 0x1, RZ ;  /* 0x0000000106061810 */ /* 0x000fca0007ffe0ff */
[----:B------:R-:W-:Y:S01]  /*10a0*/  @!P4 IMAD.MOV R6, RZ, RZ, -R6 ;  /* 0x000000ffff06c224 */ /* 0x000fe200078e0a06 */
[----:B------:R-:W-:-:S05]  /*10b0*/  @!P3 LOP3.LUT R6, RZ, R19, RZ, 0x33, !PT ;  /* 0x00000013ff06b212 */ /* 0x000fca00078e33ff */
[----:B------:R-:W-:-:S07]  /*10c0*/  VIADD R4, R6, 0x1 ;  /* 0x0000000106047836 */ /* 0x000fce0000000000 */
.L_x_152:
[----:B------:R-:W-:Y:S05]  /*10d0*/  BSYNC B0 ;  /* 0x0000000000007941 */ /* 0x000fea0003800000 */
.L_x_151:
[----:B------:R-:W-:Y:S01]  /*10e0*/  ISETP.GE.AND P1, PT, R5, R2, PT ;  /* 0x000000020500720c */ /* 0x000fe20003f26270 */
[-C--:B------:R-:W-:Y:S01]  /*10f0*/  IMAD R7, R12, R17.reuse, RZ ;  /* 0x000000110c077224 */ /* 0x080fe200078e02ff */
[----:B------:R-:W-:Y:S01]  /*1100*/  ULDC UR8, c[0x0][0x224] ;  /* 0x0000890000087ab9 */ /* 0x000fe20000000800 */
[----:B------:R-:W-:Y:S01]  /*1110*/  IMAD.MOV.U32 R14, RZ, RZ, R9 ;  /* 0x000000ffff0e7224 */ /* 0x000fe200078e0009 */
[----:B------:R-:W-:Y:S01]  /*1120*/  BSSY B0, `(.L_x_153) ;  /* 0x00002bb000007945 */ /* 0x000fe20003800000 */
[----:B------:R-:W-:-:S03]  /*1130*/  IMAD.WIDE.U32 R16, R8, R17, R10 ;  /* 0x0000001108107225 */ /* 0x000fc600078e000a */
[----:B------:R-:W-:Y:S01]  /*1140*/  @!P2 IADD3 R14, -R14, RZ, RZ ;  /* 0x000000ff0e0ea210 */ /* 0x000fe20007ffe1ff */
[----:B------:R-:W-:Y:S01]  /*1150*/  IMAD R11, R8, UR8, R7 ;  /* 0x00000008080b7c24 */ /* 0x000fe2000f8e0207 */
[----:B------:R-:W-:Y:S01]  /*1160*/  @!P0 LOP3.LUT R14, RZ, R13, RZ, 0x33, !PT ;  /* 0x0000000dff0e8212 */ /* 0x000fe200078e33ff */
[----:B------:R-:W-:Y:S02]  /*1170*/  IMAD.MOV.U32 R6, RZ, RZ, RZ ;  /* 0x000000ffff067224 */ /* 0x000fe400078e00ff */
[----:B------:R-:W-:Y:S05]  /*1180*/  @P1 BRA `(.L_x_154) ;  /* 0x0000002800d01947 */ /* 0x000fea0003800000 */
[----:B------:R-:W0:Y:S01]  /*1190*/  LDC R7, c[0x0][0x240] ;  /* 0x00009000ff077b82 */ /* 0x000e220000000800 */
[----:B------:R-:W-:Y:S01]  /*11a0*/  ULDC.U8 UR8, c[0x0][0x26c] ;  /* 0x00009b0000087ab9 */ /* 0x000fe20000000000 */
[----:B------:R-:W-:Y:S01]  /*11b0*/  IMAD.MOV R9, RZ, RZ, -R14 ;  /* 0x000000ffff097224 */ /* 0x000fe200078e0a0e */
[----:B------:R-:W-:Y:S01]  /*11c0*/  UPRMT UR8, UR8, 0x8880, URZ ;  /* 0x0000888008087896 */ /* 0x000fe2000800003f */
[----:B------:R-:W-:Y:S01]  /*11d0*/  IADD3 R8, R17, R11, RZ ;  /* 0x0000000b11087210 */ /* 0x000fe20007ffe0ff */
[----:B------:R-:W-:Y:S02]  /*11e0*/  ULDC UR9, c[0x0][0x25c] ;  /* 0x0000970000097ab9 */ /* 0x000fe40000000800 */
[----:B------:R-:W-:Y:S02]  /*11f0*/  IMAD R12, R4, R13, -UR9 ;  /* 0x80000009040c7e24 */ /* 0x000fe4000f8e020d */
[----:B------:R-:W-:-:S03]  /*1200*/  ISETP.NE.AND P0, PT, RZ, UR8, PT ;  /* 0x00000008ff007c0c */ /* 0x000fc6000bf05270 */
[----:B------:R-:W-:Y:S02]  /*1210*/  VIADDMNMX R18, R12, R15, UR5, PT ;  /* 0x000000050c127e46 */ /* 0x000fe4000b80010f */
[----:B0-----:R-:W-:Y:S02]  /*1220*/  LOP3.LUT R6, RZ, R7, RZ, 0x33, !PT ;  /* 0x00000007ff067212 */ /* 0x001fe400078e33ff */
[----:B------:R-:W-:Y:S02]  /*1230*/  VIADDMNMX R7, R14, 0x1, R7, PT ;  /* 0x000000010e077846 */ /* 0x000fe40003800107 */
[----:B------:R-:W-:Y:S02]  /*1240*/  VIADDMNMX R9, R9, 0xfffffffe, R6, !PT ;  /* 0xfffffffe09097846 */ /* 0x000fe40007800106 */
[----:B------:R-:W-:-:S05]  /*1250*/  LOP3.LUT R6, RZ, R4, RZ, 0x33, !PT ;  /* 0x00000004ff067212 */ /* 0x000fca00078e33ff */
[----:B------:R-:W-:Y:S01]  /*1260*/  IMAD.IADD R6, R6, 0x1, -R9 ;  /* 0x0000000106067824 */ /* 0x000fe200078e0a09 */
[----:B------:R-:W-:-:S04]  /*1270*/  IADD3 R9, -R9, -0x2, -R4 ;  /* 0xfffffffe09097810 */ /* 0x000fc80007ffe904 */
        /* <DEDUP_REMOVED lines=15> */
.L_x_175:
[----:B------:R-:W-:Y:S01]  /*1370*/  ISETP.GE.AND P0, PT, R4, R7, PT ;  /* 0x000000070400720c */ /* 0x000fe20003f06270 */
[----:B------:R-:W-:-:S12]  /*1380*/  BSSY B1, `(.L_x_156) ;  /* 0x0000149000017945 */ /* 0x000fd80003800000 */
[----:B------:R-:W-:Y:S05]  /*1390*/  @P0 BRA `(.L_x_157) ;  /* 0x00000014001c0947 */ /* 0x000fea0003800000 */
[----:B------:R-:W0:Y:S01]  /*13a0*/  LDC.64 R22, c[0x0][0x240] ;  /* 0x00009000ff167b82 */ /* 0x000e220000000a00 */
[----:B------:R-:W-:Y:S01]  /*13b0*/  ULDC.64 UR8, c[0x0][0x238] ;  /* 0x00008e0000087ab9 */ /* 0x000fe20000000a00 */
[--C-:B------:R-:W-:Y:S01]  /*13c0*/  SHF.R.S32.HI R19, RZ, 0x1f, R5.reuse ;  /* 0x0000001fff137819 */ /* 0x100fe20000011405 */
[----:B------:R-:W-:Y:S02]  /*13d0*/  IMAD R21, R8, UR8, RZ ;  /* 0x0000000808157c24 */ /* 0x000fe4000f8e02ff */
[----:B------:R-:W-:Y:S02]  /*13e0*/  IMAD.MOV.U32 R18, RZ, RZ, R5 ;  /* 0x000000ffff127224 */ /* 0x000fe400078e0005 */
[C---:B------:R-:W-:Y:S01]  /*13f0*/  IMAD R21, R16.reuse, UR9, R21 ;  /* 0x0000000910157c24 */ /* 0x040fe2000f8e0215 */
[----:B------:R-:W1:Y:S01]  /*1400*/  LDC R32, c[0x0][0x258] ;  /* 0x00009600ff207b82 */ /* 0x000e620000000800 */
[----:B------:R-:W-:Y:S01]  /*1410*/  IMAD.WIDE.U32 R18, R16, UR8, R18 ;  /* 0x0000000810127c25 */ /* 0x000fe2000f8e0012 */
[----:B------:R-:W-:Y:S01]  /*1420*/  ULDC.S8 UR8, c[0x0][0x26d] ;  /* 0x00009b4000087ab9 */ /* 0x000fe20000000200 */
[----:B------:R-:W-:Y:S01]  /*1430*/  ULDC UR9, c[0x0][0x250] ;  /* 0x0000940000097ab9 */ /* 0x000fe20000000800 */
[----:B------:R-:W-:Y:S01]  /*1440*/  ISETP.NE.AND P0, PT, RZ, UR8, PT ;  /* 0x00000008ff007c0c */ /* 0x000fe2000bf05270 */
[----:B------:R-:W-:Y:S01]  /*1450*/  ULDC UR8, c[0x0][0x228] ;  /* 0x00008a0000087ab9 */ /* 0x000fe20000000800 */
[----:B------:R-:W-:-:S02]  /*1460*/  IADD3 R29, R19, R21, RZ ;  /* 0x00000015131d7210 */ /* 0x000fc40007ffe0ff */
[----:B------:R-:W2:Y:S01]  /*1470*/  LDC.64 R14, c[0x0][0x218] ;  /* 0x00008600ff0e7b82 */ /* 0x000ea20000000a00 */
[----:B------:R-:W-:-:S07]  /*1480*/  SHF.R.S32.HI R21, RZ, 0x1f, R4 ;  /* 0x0000001fff157819 */ /* 0x000fce0000011404 */
        /* <DEDUP_REMOVED lines=10> */
[----:B---3--:R-:W-:-:S05]  /*1530*/  VIADDMNMX R30, R33, R30, UR4, PT ;  /* 0x00000004211e7e46 */ /* 0x008fca000b80011e */
[C---:B------:R-:W-:Y:S01]  /*1540*/  IMAD.IADD R24, R30.reuse, 0x1, -R33 ;  /* 0x000000011e187824 */ /* 0x040fe200078e0a21 */
[----:B------:R-:W-:Y:S01]  /*1550*/  VIMNMX R30, R30, UR8, PT ;  /* 0x000000081e1e7c48 */ /* 0x000fe2000bfe0100 */
        /* <DEDUP_REMOVED lines=17> */
.L_x_162:
[----:B------:R-:W-:Y:S05]  /*1670*/  BSYNC B3 ;  /* 0x0000000000037941 */ /* 0x000fea0003800000 */
.L_x_161:
        /* <DEDUP_REMOVED lines=13> */
.L_x_164:
[----:B------:R-:W-:Y:S05]  /*1750*/  BSYNC B3 ;  /* 0x0000000000037941 */ /* 0x000fea0003800000 */
.L_x_163:
        /* <DEDUP_REMOVED lines=12> */
.L_x_160:
[----:B------:R-:W-:Y:S05]  /*1820*/  BSYNC B2 ;  /* 0x0000000000027941 */ /* 0x000fea0003800000 */
.L_x_159:
        /* <DEDUP_REMOVED lines=10> */
[----:B------:R-:W-:-:S03]  /*18d0*/  UIADD3 UR8, -UR9, UR8, URZ ;  /* 0x0000000809087290 */ /* 0x000fc6000fffe13f */
[C---:B------:R-:W-:Y:S01]  /*18e0*/  VIADD R22, R24.reuse, 0x1 ;  /* 0x0000000118167836 */ /* 0x040fe20000000000 */
[----:B------:R-:W-:Y:S01]  /*18f0*/  IADD3 R23, R23, R19, RZ ;  /* 0x0000001317177210 */ /* 0x000fe20007ffe0ff */
[----:B------:R-:W-:Y:S01]  /*1900*/  VIADD R32, R24, 0x2 ;  /* 0x0000000218207836 */ /* 0x000fe20000000000 */
[----:B------:R-:W-:Y:S01]  /*1910*/  LEA R14, P1, R18, R14, 0x1 ;  /* 0x0000000e120e7211 */ /* 0x000fe200078208ff */
[----:B------:R-:W-:-:S03]  /*1920*/  VIADD R30, R24, 0x3 ;  /* 0x00000003181e7836 */ /* 0x000fc60000000000 */
[----:B------:R-:W-:Y:S01]  /*1930*/  LEA.HI.X R15, R18, R15, R23, 0x1, P1 ;  /* 0x0000000f120f7211 */ /* 0x000fe200008f0c17 */
        /* <DEDUP_REMOVED lines=8> */
.L_x_167:
        /* <DEDUP_REMOVED lines=11> */
[----:B--2---:R-:W-:Y:S01]  /*1a70*/  @!P1 IMAD.U32 R31, R31, 0x10000, RZ ;  /* 0x000100001f1f9824 */ /* 0x004fe200078e00ff */
[----:B---3--:R-:W-:-:S03]  /*1a80*/  @!P2 SHF.L.U32 R33, R32, 0x10, RZ ;  /* 0x000000102021a819 */ /* 0x008fc600000006ff */
        /* <DEDUP_REMOVED lines=13> */
[----:B------:R-:W-:Y:S01]  /*1b60*/  @!P4 MUFU.RCP R30, UR7 ;  /* 0x00000007001ecd08 */ /* 0x000fe20008001000 */
[----:B------:R-:W-:-:S07]  /*1b70*/  VIADD R24, R24, 0x4 ;  /* 0x0000000418187836 */ /* 0x000fce0000000000 */
[----:B------:R-:W1:Y:S08]  /*1b80*/  @!P1 F2F.BF16.F32 R32, R32 ;  /* 0x0000002000209304 */ /* 0x000e700000202000 */
[----:B------:R-:W3:Y:S01]  /*1b90*/  @!P2 F2F.BF16.F32 R31, R31 ;  /* 0x0000001f001fa304 */ /* 0x000ee20000202000 */
[----:B-1----:R-:W-:-:S07]  /*1ba0*/  @!P1 IMAD.U32 R35, R32, 0x10000, RZ ;  /* 0x0001000020239824 */ /* 0x002fce00078e00ff */
[----:B------:R-:W1:Y:S01]  /*1bb0*/  @!P3 F2F.BF16.F32 R33, R33 ;  /* 0x000000210021b304 */ /* 0x000e620000202000 */
[----:B------:R-:W-:Y:S01]  /*1bc0*/  @!P1 FADD.FTZ R6, R6, R35 ;  /* 0x0000002306069221 */ /* 0x000fe20000010000 */
[----:B0-----:R-:W-:Y:S02]  /*1bd0*/  IADD3 R14, P1, R14, 0x8, RZ ;  /* 0x000000080e0e7810 */ /* 0x001fe40007f3e0ff */
[----:B---3--:R-:W-:Y:S02]  /*1be0*/  @!P2 SHF.L.U32 R35, R31, 0x10, RZ ;  /* 0x000000101f23a819 */ /* 0x008fe400000006ff */
[----:B------:R-:W-:Y:S02]  /*1bf0*/  IADD3.X R15, RZ, R15, RZ, P1, !PT ;  /* 0x0000000fff0f7210 */ /* 0x000fe40000ffe4ff */
[----:B------:R-:W-:Y:S01]  /*1c00*/  ISETP.GE.AND P1, PT, R24, R7, PT ;  /* 0x000000071800720c */ /* 0x000fe20003f26270 */
[----:B------:R-:W-:Y:S01]  /*1c10*/  @!P2 FADD.FTZ R6, R6, R35 ;  /* 0x000000230606a221 */ /* 0x000fe20000010000 */
[----:B-1----:R-:W-:-:S04]  /*1c20*/  @!P3 IMAD.U32 R35, R33, 0x10000, RZ ;  /* 0x000100002123b824 */ /* 0x002fc800078e00ff */
        /* <DEDUP_REMOVED lines=16> */
.L_x_166:
[----:B------:R-:W-:Y:S05]  /*1d30*/  BSYNC B2 ;  /* 0x0000000000027941 */ /* 0x000fea0003800000 */
.L_x_165:
[----:B------:R-:W-:Y:S05]  /*1d40*/  BRA `(.L_x_157) ;  /* 0x0000000800b07947 */ /* 0x000fea0003800000 */
.L_x_158:
        /* <DEDUP_REMOVED lines=26> */
.L_x_171:
[----:B------:R-:W-:Y:S05]  /*1ef0*/  BSYNC B3 ;  /* 0x0000000000037941 */ /* 0x000fea0003800000 */
.L_x_170:
        /* <DEDUP_REMOVED lines=10> */
[----:B0-----:R-:W-:-:S04]  /*1fa0*/  IMAD R15, R4, R15, R15 ;  /* 0x0000000f040f7224 */ /* 0x001fc800078e020f */
[----:B------:R-:W-:-:S05]  /*1fb0*/  VIADD R15, R15, -UR8 ;  /* 0x800000080f0f7c36 */ /* 0x000fca0008000000 */
[----:B-1----:R-:W-:-:S04]  /*1fc0*/  VIADDMNMX R22, R15, R22, UR5, PT ;  /* 0x000000050f167e46 */ /* 0x002fc8000b800116 */
        /* <DEDUP_REMOVED lines=9> */
[----:B0-----:R-:W-:-:S04]  /*2060*/  IMAD.U32 R23, R14, 0x10000, RZ ;  /* 0x000100000e177824 */ /* 0x001fc800078e00ff */
[----:B------:R-:W-:-:S07]  /*2070*/  FADD.FTZ R6, R6, R23 ;  /* 0x0000001706067221 */ /* 0x000fce0000010000 */
.L_x_173:
[----:B------:R-:W-:Y:S05]  /*2080*/  BSYNC B3 ;  /* 0x0000000000037941 */ /* 0x000fea0003800000 */
.L_x_172:
[----:B------:R-:W-:Y:S01]  /*2090*/  IADD3 R22, R4, 0x2, RZ ;  /* 0x0000000204167810 */ /* 0x000fe20007ffe0ff */
        /* <DEDUP_REMOVED lines=15> */
[----:B-1----:R-:W-:-:S06]  /*2190*/  IMAD.U32 R14, R15, 0x10000, RZ ;  /* 0x000100000f0e7824 */ /* 0x002fcc00078e00ff */
[----:B0-----:R-:W0:Y:S01]  /*21a0*/  MUFU.RCP R21, R14 ;  /* 0x0000000e00157308 */ /* 0x001e220000001000 */
[----:B--2---:R-:W-:-:S05]  /*21b0*/  SHF.L.U32 R20, R20, 0x10, RZ ;  /* 0x0000001014147819 */ /* 0x004fca00000006ff */
[----:B0-----:R-:W-:-:S06]  /*21c0*/  FMUL.FTZ R20, R20, R21 ;  /* 0x0000001514147220 */ /* 0x001fcc0000410000 */
[----:B------:R-:W0:Y:S02]  /*21d0*/  F2F.BF16.F32 R20, R20 ;  /* 0x0000001400147304 */ /* 0x000e240000202000 */
[----:B0-----:R-:W-:-:S04]  /*21e0*/  IMAD.U32 R21, R20, 0x10000, RZ ;  /* 0x0001000014157824 */ /* 0x001fc800078e00ff */
[----:B------:R-:W-:-:S07]  /*21f0*/  FADD.FTZ R6, R6, R21 ;  /* 0x0000001506067221 */ /* 0x000fce0000010000 */
.L_x_169:
[----:B------:R-:W-:Y:S05]  /*2200*/  BSYNC B2 ;  /* 0x0000000000027941 */ /* 0x000fea0003800000 */
.L_x_168:
[----:B------:R-:W-:-:S13]  /*2210*/  ISETP.GE.U32.AND P0, PT, R9, 0x3, PT ;  /* 0x000000030900780c */ /* 0x000fda0003f06070 */
[----:B------:R-:W-:Y:S05]  /*2220*/  @!P0 BRA `(.L_x_157) ;  /* 0x0000000400788947 */ /* 0x000fea0003800000 */
[----:B------:R-:W-:-:S13]  /*2230*/  ISETP.GT.AND P0, PT, R30, R31, PT ;  /* 0x0000001f1e00720c */ /* 0x000fda0003f04270 */
.L_x_174:
        /* <DEDUP_REMOVED lines=10> */
[----:B------:R-:W-:-:S03]  /*22e0*/  ULDC.64 UR12, c[0x0][0x218] ;  /* 0x00008600000c7ab9 */ /* 0x000fc60000000a00 */
[----:B------:R-:W-:Y:S02]  /*22f0*/  IMAD.IADD R15, R31, 0x1, R15 ;  /* 0x000000011f0f7824 */ /* 0x000fe400078e020f */
        /* <DEDUP_REMOVED lines=10> */
[----:B------:R-:W-:Y:S01]  /*23a0*/  VIADDMNMX R31, R32, R23, UR5, PT ;  /* 0x00000005201f7e46 */ /* 0x000fe2000b800117 */
[C---:B------:R-:W-:Y:S01]  /*23b0*/  IMAD.IADD R34, R14.reuse, 0x1, R25 ;  /* 0x000000010e227824 */ /* 0x040fe200078e0219 */
[----:B------:R-:W-:-:S03]  /*23c0*/  IADD3 R30, R14, -UR8, RZ ;  /* 0x800000080e1e7c10 */ /* 0x000fc6000fffe0ff */
[----:B------:R-:W-:Y:S01]  /*23d0*/  @!P1 IMAD.IADD R31, R31, 0x1, -R32 ;  /* 0x000000011f1f9824 */ /* 0x000fe200078e0a20 */
[----:B------:R-:W-:Y:S02]  /*23e0*/  VIADDMNMX R32, R30, R23, UR5, PT ;  /* 0x000000051e207e46 */ /* 0x000fe4000b800117 */
[----:B------:R-:W-:Y:S01]  /*23f0*/  VIMNMX R30, RZ, R30, !PT ;  /* 0x0000001eff1e7248 */ /* 0x000fe20007fe0100 */
[----:B------:R-:W-:Y:S01]  /*2400*/  @!P1 IMAD R31, R24, R31, RZ ;  /* 0x0000001f181f9224 */ /* 0x000fe200078e02ff */
[----:B------:R-:W-:-:S04]  /*2410*/  VIMNMX R33, R32, UR9, PT ;  /* 0x0000000920217c48 */ /* 0x000fc8000bfe0100 */
[----:B------:R-:W-:Y:S02]  /*2420*/  @!P1 I2FP.F32.S32 R32, R31 ;  /* 0x0000001f00209245 */ /* 0x000fe40000201400 */
[----:B------:R-:W-:Y:S01]  /*2430*/  ISETP.LE.OR P2, PT, R33, R30, !P0 ;  /* 0x0000001e2100720c */ /* 0x000fe20004743670 */
[----:B------:R-:W-:-:S03]  /*2440*/  VIADD R30, R34, -UR8 ;  /* 0x80000008221e7c36 */ /* 0x000fc60008000000 */
[----:B------:R-:W0:Y:S02]  /*2450*/  @!P1 F2F.BF16.F32 R32, R32 ;  /* 0x0000002000209304 */ /* 0x000e240000202000 */
[----:B------:R-:W-:Y:S02]  /*2460*/  VIADDMNMX R31, R30, R23, UR5, PT ;  /* 0x000000051e1f7e46 */ /* 0x000fe4000b800117 */
[----:B------:R-:W-:Y:S02]  /*2470*/  VIMNMX R30, RZ, R30, !PT ;  /* 0x0000001eff1e7248 */ /* 0x000fe40007fe0100 */
[----:B------:R-:W-:-:S04]  /*2480*/  VIMNMX R31, R31, UR9, PT ;  /* 0x000000091f1f7c48 */ /* 0x000fc8000bfe0100 */
[----:B------:R-:W-:Y:S02]  /*2490*/  ISETP.LE.OR P3, PT, R31, R30, !P0 ;  /* 0x0000001e1f00720c */ /* 0x000fe40004763670 */
[----:B------:R-:W-:Y:S02]  /*24a0*/  IADD3 R30, R34, -UR8, R25 ;  /* 0x80000008221e7c10 */ /* 0x000fe4000fffe019 */
[----:B0-----:R-:W-:Y:S02]  /*24b0*/  @!P1 SHF.L.U32 R33, R32, 0x10, RZ ;  /* 0x0000001020219819 */ /* 0x001fe400000006ff */
[----:B------:R-:W-:Y:S02]  /*24c0*/  VIADDMNMX R31, R30, R23, UR5, PT ;  /* 0x000000051e1f7e46 */ /* 0x000fe4000b800117 */
[----:B------:R-:W0:Y:S01]  /*24d0*/  @!P1 MUFU.RCP R36, R33 ;  /* 0x0000002100249308 */ /* 0x000e220000001000 */
[----:B------:R-:W-:Y:S02]  /*24e0*/  VIMNMX R34, RZ, R30, !PT ;  /* 0x0000001eff227248 */ /* 0x000fe40007fe0100 */
[----:B------:R-:W-:-:S02]  /*24f0*/  VIMNMX R35, R31, UR9, PT ;  /* 0x000000091f237c48 */ /* 0x000fc4000bfe0100 */
[----:B------:R-:W-:Y:S02]  /*2500*/  @!P3 IADD3 R32, R25, -UR8, R14 ;  /* 0x800000081920bc10 */ /* 0x000fe4000fffe00e */
[----:B------:R-:W-:Y:S01]  /*2510*/  ISETP.LE.OR P4, PT, R35, R34, !P0 ;  /* 0x000000222300720c */ /* 0x000fe20004783670 */
[----:B------:R-:W-:-:S12]  /*2520*/  @!P2 VIADD R34, R14, -UR8 ;  /* 0x800000080e22ac36 */ /* 0x000fd80008000000 */
[----:B------:R-:W3:Y:S01]  /*2530*/  @!P4 LDG.E.U16 R25, desc[UR10][R20.64+0x6] ;  /* 0x0000060a1419c981 */ /* 0x000ee2000c1e1500 */
[----:B--2---:R-:W-:-:S04]  /*2540*/  @!P1 IMAD.U32 R15, R15, 0x10000, RZ ;  /* 0x000100000f0f9824 */ /* 0x004fc800078e00ff */
[----:B0-----:R-:W-:Y:S01]  /*2550*/  @!P1 FMUL.FTZ R14, R15, R36 ;  /* 0x000000240f0e9220 */ /* 0x001fe20000410000 */
[-C--:B------:R-:W-:Y:S02]  /*2560*/  @!P2 VIADDMNMX R15, R34, R23.reuse, UR5, PT ;  /* 0x00000005220fae46 */ /* 0x080fe4000b800117 */
[----:B------:R-:W-:-:S03]  /*2570*/  @!P3 VIADDMNMX R23, R32, R23, UR5, PT ;  /* 0x000000052017be46 */ /* 0x000fc6000b800117 */
[----:B------:R-:W-:Y:S02]  /*2580*/  @!P2 IMAD.IADD R35, R15, 0x1, -R34 ;  /* 0x000000010f23a824 */ /* 0x000fe400078e0a22 */
[----:B------:R-:W2:Y:S01]  /*2590*/  @!P2 LDG.E.U16 R15, desc[UR10][R20.64+0x2] ;  /* 0x0000020a140fa981 */ /* 0x000ea2000c1e1500 */
[----:B------:R-:W-:-:S03]  /*25a0*/  @!P3 IADD3 R33, -R32, R23, RZ ;  /* 0x000000172021b210 */ /* 0x000fc60007ffe1ff */
        /* <DEDUP_REMOVED lines=11> */
[----:B0-----:R-:W-:Y:S02]  /*2660*/  @!P2 IMAD.U32 R21, R35, 0x10000, RZ ;  /* 0x000100002315a824 */ /* 0x001fe400078e00ff */
[----:B-1----:R-:W-:-:S05]  /*2670*/  @!P3 IMAD.U32 R31, R33, 0x10000, RZ ;  /* 0x00010000211fb824 */ /* 0x002fca00078e00ff */
[----:B------:R-:W-:Y:S01]  /*2680*/  @!P2 MUFU.RCP R30, R21 ;  /* 0x00000015001ea308 */ /* 0x000fe20000001000 */
[----:B-----5:R-:W-:-:S07]  /*2690*/  @!P4 SHF.L.U32 R20, R32, 0x10, RZ ;  /* 0x000000102014c819 */ /* 0x020fce00000006ff */
[----:B------:R-:W-:Y:S08]  /*26a0*/  @!P3 MUFU.RCP R34, R31 ;  /* 0x0000001f0022b308 */ /* 0x000ff00000001000 */
[----:B------:R-:W0:Y:S01]  /*26b0*/  @!P4 MUFU.RCP R20, R20 ;  /* 0x000000140014c308 */ /* 0x000e220000001000 */
[----:B---3--:R-:W-:-:S07]  /*26c0*/  @!P4 IMAD.U32 R25, R25, 0x10000, RZ ;  /* 0x000100001919c824 */ /* 0x008fce00078e00ff */
[----:B------:R-:W1:Y:S01]  /*26d0*/  @!P1 F2F.BF16.F32 R14, R14 ;  /* 0x0000000e000e9304 */ /* 0x000e620000202000 */
[----:B------:R-:W-:Y:S02]  /*26e0*/  VIADD R22, R22, 0x4 ;  /* 0x0000000416167836 */ /* 0x000fe40000000000 */
[----:B0-----:R-:W-:-:S06]  /*26f0*/  @!P4 FMUL.FTZ R25, R25, R20 ;  /* 0x000000141919c220 */ /* 0x001fcc0000410000 */
[----:B------:R-:W-:Y:S01]  /*2700*/  @!P4 F2F.BF16.F32 R25, R25 ;  /* 0x000000190019c304 */ /* 0x000fe20000202000 */
[----:B--2---:R-:W-:Y:S02]  /*2710*/  @!P2 IMAD.U32 R15, R15, 0x10000, RZ ;  /* 0x000100000f0fa824 */ /* 0x004fe400078e00ff */
[----:B----4-:R-:W-:Y:S02]  /*2720*/  @!P3 IMAD.U32 R23, R23, 0x10000, RZ ;  /* 0x000100001717b824 */ /* 0x010fe400078e00ff */
[----:B------:R-:W-:Y:S02]  /*2730*/  @!P2 FMUL.FTZ R30, R15, R30 ;  /* 0x0000001e0f1ea220 */ /* 0x000fe40000410000 */
[----:B------:R-:W-:-:S04]  /*2740*/  @!P3 FMUL.FTZ R23, R23, R34 ;  /* 0x000000221717b220 */ /* 0x000fc80000410000 */
        /* <DEDUP_REMOVED lines=12> */
.L_x_157:
[----:B------:R-:W-:Y:S05]  /*2810*/  BSYNC B1 ;  /* 0x0000000000017941 */ /* 0x000fea0003800000 */
.L_x_156:
[----:B------:R-:W-:-:S05]  /*2820*/  VIADD R5, R5, 0x1 ;  /* 0x0000000105057836 */ /* 0x000fca0000000000 */
[----:B------:R-:W-:-:S13]  /*2830*/  ISETP.GE.AND P0, PT, R5, R2, PT ;  /* 0x000000020500720c */ /* 0x000fda0003f06270 */
[----:B------:R-:W-:Y:S05]  /*2840*/  @!P0 BRA `(.L_x_175) ;  /* 0xffffffe800c88947 */ /* 0x000fea000383ffff */
[----:B------:R-:W-:Y:S05]  /*2850*/  BRA `(.L_x_154) ;  /* 0x00000014001c7947 */ /* 0x000fea0003800000 */
.L_x_155:
        /* <DEDUP_REMOVED lines=13> */
.L_x_195:
        /* <DEDUP_REMOVED lines=48> */
.L_x_182:
[----:B------:R-:W-:Y:S05]  /*2c30*/  BSYNC B3 ;  /* 0x0000000000037941 */ /* 0x000fea0003800000 */
.L_x_181:
        /* <DEDUP_REMOVED lines=13> */
.L_x_184:
[----:B------:R-:W-:Y:S05]  /*2d10*/  BSYNC B3 ;  /* 0x0000000000037941 */ /* 0x000fea0003800000 */
.L_x_183:
        /* <DEDUP_REMOVED lines=12> */
.L_x_180:
[----:B------:R-:W-:Y:S05]  /*2de0*/  BSYNC B2 ;  /* 0x0000000000027941 */ /* 0x000fea0003800000 */
.L_x_179:
[----:B------:R-:W-:Y:S01]  /*2df0*/  ISETP.GE.U32.AND P0, PT, R9, 0x3, PT ;  /* 0x000000030900780c */ /* 0x000fe20003f06070 */
[----:B------:R-:W-:-:S12]  /*2e00*/  BSSY B2, `(.L_x_185) ;  /* 0x0000046000027945 */ /* 0x000fd80003800000 */
[----:B------:R-:W-:Y:S05]  /*2e10*/  @!P0 BRA `(.L_x_186) ;  /* 0x0000000400108947 */ /* 0x000fea0003800000 */
[----:B------:R-:W-:-:S13]  /*2e20*/  ISETP.GT.AND P0, PT, R28, R23, PT ;  /* 0x000000171c00720c */ /* 0x000fda0003f04270 */
.L_x_187:
        /* <DEDUP_REMOVED lines=67> */
.L_x_186:
[----:B------:R-:W-:Y:S05]  /*3260*/  BSYNC B2 ;  /* 0x0000000000027941 */ /* 0x000fea0003800000 */
.L_x_185:
[----:B------:R-:W-:Y:S05]  /*3270*/  BRA `(.L_x_177) ;  /* 0x0000000800847947 */ /* 0x000fea0003800000 */
.L_x_178:
        /* <DEDUP_REMOVED lines=29> */
.L_x_191:
[----:B------:R-:W-:Y:S05]  /*3450*/  BSYNC B3 ;  /* 0x0000000000037941 */ /* 0x000fea0003800000 */
.L_x_190:
        /* <DEDUP_REMOVED lines=18> */
.L_x_193:
[----:B------:R-:W-:Y:S05]  /*3580*/  BSYNC B3 ;  /* 0x0000000000037941 */ /* 0x000fea0003800000 */
.L_x_192:
        /* <DEDUP_REMOVED lines=17> */
.L_x_189:
[----:B------:R-:W-:Y:S05]  /*36a0*/  BSYNC B2 ;  /* 0x0000000000027941 */ /* 0x000fea0003800000 */
.L_x_188:
[----:B------:R-:W-:-:S13]  /*36b0*/  ISETP.GE.U32.AND P0, PT, R9, 0x3, PT ;  /* 0x000000030900780c */ /* 0x000fda0003f06070 */
[----:B------:R-:W-:Y:S05]  /*36c0*/  @!P0 BRA `(.L_x_177) ;  /* 0x0000000400708947 */ /* 0x000fea0003800000 */
[----:B------:R-:W-:-:S13]  /*36d0*/  ISETP.GT.AND P0, PT, R28, R23, PT ;  /* 0x000000171c00720c */ /* 0x000fda0003f04270 */
.L_x_194:
        /* <DEDUP_REMOVED lines=91> */
.L_x_177:
[----:B------:R-:W-:Y:S05]  /*3c90*/  BSYNC B1 ;  /* 0x0000000000017941 */ /* 0x000fea0003800000 */
.L_x_176:
[----:B------:R-:W-:-:S04]  /*3ca0*/  IADD3 R5, R5, 0x1, RZ ;  /* 0x0000000105057810 */ /* 0x000fc80007ffe0ff */
[----:B------:R-:W-:-:S13]  /*3cb0*/  ISETP.GE.AND P0, PT, R5, R2, PT ;  /* 0x000000020500720c */ /* 0x000fda0003f06270 */
[----:B------:R-:W-:Y:S05]  /*3cc0*/  @!P0 BRA `(.L_x_195) ;  /* 0xffffffec00188947 */ /* 0x000fea000383ffff */
.L_x_154:
[----:B------:R-:W-:Y:S05]  /*3cd0*/  BSYNC B0 ;  /* 0x0000000000007941 */ /* 0x000fea0003800000 */
.L_x_153:
[----:B------:R-:W-:Y:S01]  /*3ce0*/  ULDC.64 UR8, c[0x0][0x260] ;  /* 0x0000980000087ab9 */ /* 0x000fe20000000a00 */
[----:B------:R-:W-:Y:S02]  /*3cf0*/  SHF.R.S32.HI R5, RZ, 0x1f, R0 ;  /* 0x0000001fff057819 */ /* 0x000fe40000011400 */
[C---:B------:R-:W-:Y:S01]  /*3d00*/  LEA R4, P0, R0.reuse, UR8, 0x1 ;  /* 0x0000000800047c11 */ /* 0x040fe2000f8008ff */
[----:B------:R-:W-:Y:S01]  /*3d10*/  ULDC UR8, c[0x0][0x210] ;  /* 0x0000840000087ab9 */ /* 0x000fe20000000800 */
[----:B------:R-:W-:Y:S02]  /*3d20*/  F2FP.BF16.F32.PACK_AB R6, RZ, R6 ;  /* 0x00000006ff06723e */ /* 0x000fe400000010ff */
[C---:B------:R-:W-:Y:S01]  /*3d30*/  LEA.HI.X R5, R0.reuse, UR9, R5, 0x1, P0 ;  /* 0x0000000900057c11 */ /* 0x040fe200080f0c05 */
[----:B------:R-:W-:Y:S01]  /*3d40*/  USHF.R.S32.HI UR9, URZ, 0x1f, UR8 ;  /* 0x0000001f3f097899 */ /* 0x000fe20008011408 */
[----:B------:R-:W-:-:S03]  /*3d50*/  IADD3 R0, P0, R0, UR6, RZ ;  /* 0x0000000600007c10 */ /* 0x000fc6000ff1e0ff */
[----:B------:R0:W-:Y:S02]  /*3d60*/  STG.E.U16 desc[UR10][R4.64], R6 ;  /* 0x0000000604007986 */ /* 0x0001e4000c10150a */
[----:B------:R-:W-:Y:S01]  /*3d70*/  IMAD.X R3, RZ, RZ, R3, P0 ;  /* 0x000000ffff037224 */ /* 0x000fe200000e0603 */
[----:B------:R-:W-:-:S04]  /*3d80*/  ISETP.GE.U32.AND P0, PT, R0, UR8, PT ;  /* 0x0000000800007c0c */ /* 0x000fc8000bf06070 */
[----:B------:R-:W-:-:S13]  /*3d90*/  ISETP.GE.AND.EX P0, PT, R3, UR9, PT, P0 ;  /* 0x0000000903007c0c */ /* 0x000fda000bf06300 */
[----:B0-----:R-:W-:Y:S05]  /*3da0*/  @!P0 BRA `(.L_x_196) ;  /* 0xffffffc000fc8947 */ /* 0x001fea000383ffff */
[----:B------:R-:W-:Y:S05]  /*3db0*/  EXIT ;  /* 0x000000000000794d */ /* 0x000fea0003800000 */
        .weak           $__internal_2_$__cuda_sm20_div_s64
        .type           $__internal_2_$__cuda_sm20_div_s64,@function
        .size           $__internal_2_$__cuda_sm20_div_s64,(.L_x_1812 - $__internal_2_$__cuda_sm20_div_s64)
$__internal_2_$__cuda_sm20_div_s64:
        /* <DEDUP_REMOVED lines=83> */
[----:B------:R-:W-:Y:S06]  /*42f0*/  RET.REL.NODEC R8 `(_ZN2at6native49_GLOBAL__N__3489678a_16_AveragePool2d_cu_fb80407634avg_pool2d_backward_out_cuda_frameIN3c108BFloat16EfiEEvT1_PKT_llllliiiiiiPS6_ibb) ;  /* 0xffffffbc08407950 */ /* 0x000fec0003c3ffff */
.L_x_197:
        /* <DEDUP_REMOVED lines=16> */
.L_x_1812:


//--------------------- .text._ZN2at6native49_GLOBAL__N__3489678a_16_AveragePool2d_cu_fb80407639avg_pool2d_backward_out_cuda_frame_nhwcIN3c108BFloat16EfiEEvT1_PKT_llliiiiiiiiPS6_ibb --------------------------
	.section	.text._ZN2at6native49_GLOBAL__N__3489678a_16_AveragePool2d_cu_fb80407639avg_pool2d_backward_out_cuda_frame_nhwcIN3c108BFloat16EfiEEvT1_PKT_llliiiiiiiiPS6_ibb,"ax",@progbits
	.align	128
.text._ZN2at6native49_GLOBAL__N__3489678a_16_AveragePool2d_cu_fb80407639avg_pool2d_backward_out_cuda_frame_nhwcIN3c108BFloat16EfiEEvT1_PKT_llliiiiiiiiPS6_ibb:
        .type           _ZN2at6native49_GLOBAL__N__3489678a_16_AveragePool2d_cu_fb80407639avg_pool2d_backward_out_cuda_frame_nhwcIN3c108BFloat16EfiEEvT1_PKT_llliiiiiiiiPS6_ibb,@function
        .size           _ZN2at6native49_GLOBAL__N__3489678a_16_AveragePool2d_cu_fb80407639avg_pool2d_backward_out_cuda_frame_nhwcIN3c108BFloat16EfiEEvT1_PKT_llliiiiiiiiPS6_ibb,(.L_x_1814 - _ZN2at6native49_GLOBAL__N__3489678a_16_AveragePool2d_cu_fb80407639avg_pool2d_backward_out_cuda_frame_nhwcIN3c108BFloat16EfiEEvT1_PKT_llliiiiiiiiPS6_ibb)
        .other          _ZN2at6native49_GLOBAL__N__3489678a_16_AveragePool2d_cu_fb80407639avg_pool2d_backward_out_cuda_frame_nhwcIN3c108BFloat16EfiEEvT1_PKT_llliiiiiiiiPS6_ibb,@"STO_CUDA_ENTRY STV_DEFAULT"
_ZN2at6native49_GLOBAL__N__3489678a_16_AveragePool2d_cu_fb80407639avg_pool2d_backward_out_cuda_frame_nhwcIN3c108BFloat16EfiEEvT1_PKT_llliiiiiiiiPS6_ibb:
[----:B------:R-:W-:Y:S01]  /*0000*/  LDC R1, c[0x0][0x28] ;  /* 0x00000a00ff017b82 */ /* 0x000fe20000000800 */
[----:B------:R-:W0:Y:S07]  /*0010*/  S2R R2, SR_TID.X ;  /* 0x0000000000027919 */ /* 0x000e2e0000002100 */
        /* <DEDUP_REMOVED lines=24> */
.L_x_278:
        /* <DEDUP_REMOVED lines=11> */
[----:B------:R-:W-:Y:S05]  /*0250*/  CALL.REL.NOINC `($__internal_3_$__cuda_sm20_div_s64) ;  /* 0x0000004800b07944 */ /* 0x000fea0003c00000 */
[----:B------:R-:W-:Y:S01]  /*0260*/  IMAD.MOV R5, RZ, RZ, -R38 ;  /* 0x000000ffff057224 */ /* 0x000fe200078e0a26 */
[----:B------:R-:W-:Y:S01]  /*0270*/  ULDC UR8, c[0x0][0x220] ;  /* 0x0000880000087ab9 */ /* 0x000fe20000000800 */
[----:B------:R-:W-:Y:S01]  /*0280*/  MOV R8, R38 ;  /* 0x0000002600087202 */ /* 0x000fe20000000f00 */
[----:B------:R-:W-:Y:S02]  /*0290*/  IMAD.MOV.U32 R9, RZ, RZ, R39 ;  /* 0x000000ffff097224 */ /* 0x000fe400078e0027 */
[----:B------:R-:W-:Y:S01]  /*02a0*/  IMAD R2, R5, UR8, R0 ;  /* 0x0000000805027c24 */ /* 0x000fe2000f8e0200 */
[----:B------:R-:W-:Y:S06]  /*02b0*/  BRA `(.L_x_200) ;  /* 0x0000000000587947 */ /* 0x000fec0003800000 */
.L_x_199:
[----:B------:R-:W-:Y:S01]  /*02c0*/  ULDC UR8, c[0x0][0x220] ;  /* 0x0000880000087ab9 */ /* 0x000fe20000000800 */
[----:B------:R-:W-:Y:S01]  /*02d0*/  IMAD.MOV.U32 R9, RZ, RZ, RZ ;  /* 0x000000ffff097224 */ /* 0x000fe200078e00ff */
        /* <DEDUP_REMOVED lines=20> */
.L_x_200:
[----:B------:R-:W-:Y:S05]  /*0420*/  BSYNC B0 ;  /* 0x0000000000007941 */ /* 0x000fea0003800000 */
.L_x_198:
        /* <DEDUP_REMOVED lines=11> */
[----:B------:R-:W-:Y:S05]  /*04e0*/  CALL.REL.NOINC `($__internal_3_$__cuda_sm20_div_s64) ;  /* 0x00000048000c7944 */ /* 0x000fea0003c00000 */
[----:B------:R-:W-:Y:S01]  /*04f0*/  IMAD.MOV R5, RZ, RZ, -R38 ;  /* 0x000000ffff057224 */ /* 0x000fe200078e0a26 */
[----:B------:R-:W-:Y:S01]  /*0500*/  ULDC UR8, c[0x0][0x230] ;  /* 0x00008c0000087ab9 */ /* 0x000fe20000000800 */
[----:B------:R-:W-:Y:S02]  /*0510*/  MOV R4, R38 ;  /* 0x0000002600047202 */ /* 0x000fe40000000f00 */
[----:B------:R-:W-:Y:S02]  /*0520*/  IMAD R8, R5, UR8, R8 ;  /* 0x0000000805087c24 */ /* 0x000fe4000f8e0208 */
[----:B------:R-:W-:Y:S01]  /*0530*/  IMAD.MOV.U32 R5, RZ, RZ, R39 ;  /* 0x000000ffff057224 */ /* 0x000fe200078e0027 */
[----:B------:R-:W-:Y:S06]  /*0540*/  BRA `(.L_x_203) ;  /* 0x0000000000587947 */ /* 0x000fec0003800000 */
.L_x_202:
        /* <DEDUP_REMOVED lines=22> */
.L_x_203:
[----:B------:R-:W-:Y:S05]  /*06b0*/  BSYNC B0 ;  /* 0x0000000000007941 */ /* 0x000fea0003800000 */
.L_x_201:
        /* <DEDUP_REMOVED lines=13> */
[----:B------:R-:W-:-:S03]  /*0790*/  ULDC UR8, c[0x0][0x228] ;  /* 0x00008a0000087ab9 */ /* 0x000fc60000000800 */
[----:B------:R-:W-:Y:S01]  /*07a0*/  IMAD R9, R9, UR8, R4 ;  /* 0x0000000809097c24 */ /* 0x000fe2000f8e0204 */
[----:B------:R-:W-:Y:S06]  /*07b0*/  BRA `(.L_x_206) ;  /* 0x0000000000547947 */ /* 0x000fec0003800000 */
.L_x_205:
        /* <DEDUP_REMOVED lines=10> */
[----:B------:R-:W-:-:S04]  /*0860*/  IMAD.HI.U32 R38, R7, R4, RZ ;  /* 0x0000000407267227 */ /* 0x000fc800078e00ff */
[----:B------:R-:W-:-:S04]  /*0870*/  IMAD.MOV R7, RZ, RZ, -R38 ;  /* 0x000000ffff077224 */ /* 0x000fc800078e0a26 */
[----:B------:R-:W-:-:S05]  /*0880*/  IMAD R7, R7, UR8, R4 ;  /* 0x0000000807077c24 */ /* 0x000fca000f8e0204 */
[----:B------:R-:W-:-:S13]  /*0890*/  ISETP.GE.U32.AND P0, PT, R7, UR8, PT ;  /* 0x0000000807007c0c */ /* 0x000fda000bf06070 */
[----:B------:R-:W-:Y:S01]  /*08a0*/  @P0 IADD3 R7, R7, -UR8, RZ ;  /* 0x8000000807070c10 */ /* 0x000fe2000fffe0ff */
[----:B------:R-:W-:-:S03]  /*08b0*/  @P0 VIADD R38, R38, 0x1 ;  /* 0x0000000126260836 */ /* 0x000fc60000000000 */
[----:B------:R-:W-:-:S13]  /*08c0*/  ISETP.GE.U32.AND P1, PT, R7, UR8, PT ;  /* 0x0000000807007c0c */ /* 0x000fda000bf26070 */
[----:B------:R-:W-:Y:S01]  /*08d0*/  @P1 VIADD R38, R38, 0x1 ;  /* 0x0000000126261836 */ /* 0x000fe20000000000 */
[----:B------:R-:W-:-:S05]  /*08e0*/  @!P2 LOP3.LUT R38, RZ, UR8, RZ, 0x33, !PT ;  /* 0x00000008ff26ac12 */ /* 0x000fca000f8e33ff */
[----:B------:R-:W-:-:S04]  /*08f0*/  IMAD.MOV R9, RZ, RZ, -R38 ;  /* 0x000000ffff097224 */ /* 0x000fc800078e0a26 */
[----:B------:R-:W-:-:S07]  /*0900*/  IMAD R9, R9, UR8, R4 ;  /* 0x0000000809097c24 */ /* 0x000fce000f8e0204 */
.L_x_206:
[----:B------:R-:W-:Y:S05]  /*0910*/  BSYNC B0 ;  /* 0x0000000000007941 */ /* 0x000fea0003800000 */
.L_x_204:
        /* <DEDUP_REMOVED lines=10> */
[----:B0-----:R-:W-:-:S02]  /*09c0*/  IADD3 R6, R11, 0xffffffe, RZ ;  /* 0x0ffffffe0b067810 */ /* 0x001fc40007ffe0ff */
[----:B------:R-:W-:-:S05]  /*09d0*/  IABS R11, R9 ;  /* 0x00000009000b7213 */ /* 0x000fca0000000000 */
[----:B------:R0:W3:Y:S01]  /*09e0*/  F2I.FTZ.U32.TRUNC.NTZ R7, R6 ;  /* 0x0000000600077305 */ /* 0x0000e2000021f000 */
[----:B-1----:R-:W-:Y:S01]  /*09f0*/  VIADD R5, R12, 0xffffffe ;  /* 0x0ffffffe0c057836 */ /* 0x002fe20000000000 */
[----:B------:R-:W-:Y:S01]  /*0a00*/  IABS R12, R8 ;  /* 0x00000008000c7213 */ /* 0x000fe20000000000 */
[----:B0-----:R-:W-:-:S05]  /*0a10*/  IMAD.MOV.U32 R6, RZ, RZ, RZ ;  /* 0x000000ffff067224 */ /* 0x001fca00078e00ff */
        /* <DEDUP_REMOVED lines=66> */
.L_x_208:
[----:B------:R-:W-:Y:S05]  /*0e40*/  BSYNC B0 ;  /* 0x0000000000007941 */ /* 0x000fea0003800000 */
.L_x_207:
        /* <DEDUP_REMOVED lines=29> */
.L_x_210:
[----:B------:R-:W-:Y:S05]  /*1020*/  BSYNC B0 ;  /* 0x0000000000007941 */ /* 0x000fea0003800000 */
.L_x_209:
        /* <DEDUP_REMOVED lines=42> */
.L_x_241:
        /* <DEDUP_REMOVED lines=65> */
.L_x_220:
[----:B------:R-:W-:Y:S05]  /*16e0*/  BSYNC B3 ;  /* 0x0000000000037941 */ /* 0x000fea0003800000 */
.L_x_219:
        /* <DEDUP_REMOVED lines=13> */
.L_x_222:
[----:B------:R-:W-:Y:S05]  /*17c0*/  BSYNC B3 ;  /* 0x0000000000037941 */ /* 0x000fea0003800000 */
.L_x_221:
        /* <DEDUP_REMOVED lines=12> */
.L_x_218:
[----:B------:R-:W-:Y:S05]  /*1890*/  BSYNC B2 ;  /* 0x0000000000027941 */ /* 0x000fea0003800000 */
.L_x_217:
        /* <DEDUP_REMOVED lines=22> */
.L_x_225:
        /* <DEDUP_REMOVED lines=101> */
.L_x_224:
[----:B------:R-:W-:Y:S05]  /*2050*/  BSYNC B2 ;  /* 0x0000000000027941 */ /* 0x000fea0003800000 */
.L_x_223:
[----:B------:R-:W-:Y:S05]  /*2060*/  BRA `(.L_x_215) ;  /* 0x0000000c009c7947 */ /* 0x000fea0003800000 */
.L_x_216:
        /* <DEDUP_REMOVED lines=26> */
.L_x_229:
[----:B------:R-:W-:Y:S05]  /*2210*/  BSYNC B3 ;  /* 0x0000000000037941 */ /* 0x000fea0003800000 */
.L_x_228:
        /* <DEDUP_REMOVED lines=24> */
.L_x_231:
[----:B------:R-:W-:Y:S05]  /*23a0*/  BSYNC B3 ;  /* 0x0000000000037941 */ /* 0x000fea0003800000 */
.L_x_230:
        /* <DEDUP_REMOVED lines=23> */
.L_x_227:
[----:B------:R-:W-:Y:S05]  /*2520*/  BSYNC B2 ;  /* 0x0000000000027941 */ /* 0x000fea0003800000 */
.L_x_226:
[----:B------:R-:W-:-:S13]  /*2530*/  ISETP.GE.U32.AND P0, PT, R11, 0x3, PT ;  /* 0x000000030b00780c */ /* 0x000fda0003f06070 */
[----:B------:R-:W-:Y:S05]  /*2540*/  @!P0 BRA `(.L_x_215) ;  /* 0x0000000800648947 */ /* 0x000fea0003800000 */
[----:B------:R-:W-:-:S13]  /*2550*/  ISETP.GT.AND P0, PT, R40, R25, PT ;  /* 0x000000192800720c */ /* 0x000fda0003f04270 */
.L_x_240:
        /* <DEDUP_REMOVED lines=54> */
.L_x_233:
[----:B------:R-:W-:Y:S05]  /*28c0*/  BSYNC B2 ;  /* 0x0000000000027941 */ /* 0x000fea0003800000 */
.L_x_232:
        /* <DEDUP_REMOVED lines=31> */
.L_x_235:
[----:B------:R-:W-:Y:S05]  /*2ac0*/  BSYNC B2 ;  /* 0x0000000000027941 */ /* 0x000fea0003800000 */
.L_x_234:
        /* <DEDUP_REMOVED lines=31> */
.L_x_237:
[----:B------:R-:W-:Y:S05]  /*2cc0*/  BSYNC B2 ;  /* 0x0000000000027941 */ /* 0x000fea0003800000 */
.L_x_236:
        /* <DEDUP_REMOVED lines=29> */
.L_x_239:
[----:B------:R-:W-:Y:S05]  /*2ea0*/  BSYNC B2 ;  /* 0x0000000000027941 */ /* 0x000fea0003800000 */
.L_x_238:
[----:B------:R-:W-:-:S05]  /*2eb0*/  VIADD R26, R26, 0x4 ;  /* 0x000000041a1a7836 */ /* 0x000fca0000000000 */
[----:B------:R-:W-:-:S13]  /*2ec0*/  ISETP.GE.AND P1, PT, R26, R8, PT ;  /* 0x000000081a00720c */ /* 0x000fda0003f26270 */
[----:B------:R-:W-:Y:S05]  /*2ed0*/  @!P1 BRA `(.L_x_240) ;  /* 0xfffffff400a09947 */ /* 0x000fea000383ffff */
.L_x_215:
[----:B------:R-:W-:Y:S05]  /*2ee0*/  BSYNC B1 ;  /* 0x0000000000017941 */ /* 0x000fea0003800000 */
.L_x_214:
[----:B------:R-:W-:-:S05]  /*2ef0*/  VIADD R7, R7, 0x1 ;  /* 0x0000000107077836 */ /* 0x000fca0000000000 */
[----:B------:R-:W-:-:S13]  /*2f00*/  ISETP.GE.AND P0, PT, R7, R4, PT ;  /* 0x000000040700720c */ /* 0x000fda0003f06270 */
[----:B------:R-:W-:Y:S05]  /*2f10*/  @!P0 BRA `(.L_x_241) ;  /* 0xffffffe000ec8947 */ /* 0x000fea000383ffff */
[----:B------:R-:W-:Y:S05]  /*2f20*/  BRA `(.L_x_212) ;  /* 0x0000001c00407947 */ /* 0x000fea0003800000 */
.L_x_213:
        /* <DEDUP_REMOVED lines=15> */
.L_x_277:
        /* <DEDUP_REMOVED lines=65> */
.L_x_248:
[----:B------:R-:W-:Y:S05]  /*3430*/  BSYNC B3 ;  /* 0x0000000000037941 */ /* 0x000fea0003800000 */
.L_x_247:
        /* <DEDUP_REMOVED lines=13> */
.L_x_250:
[----:B------:R-:W-:Y:S05]  /*3510*/  BSYNC B3 ;  /* 0x0000000000037941 */ /* 0x000fea0003800000 */
.L_x_249:
        /* <DEDUP_REMOVED lines=12> */
.L_x_246:
[----:B------:R-:W-:Y:S05]  /*35e0*/  BSYNC B2 ;  /* 0x0000000000027941 */ /* 0x000fea0003800000 */
.L_x_245:
[----:B------:R-:W-:Y:S01]  /*35f0*/  ISETP.GE.U32.AND P0, PT, R11, 0x3, PT ;  /* 0x000000030b00780c */ /* 0x000fe20003f06070 */
[----:B------:R-:W-:-:S12]  /*3600*/  BSSY B2, `(.L_x_251) ;  /* 0x0000083000027945 */ /* 0x000fd80003800000 */
[----:B------:R-:W-:Y:S05]  /*3610*/  @!P0 BRA `(.L_x_252) ;  /* 0x0000000800048947 */ /* 0x000fea0003800000 */
[----:B------:R-:W-:-:S13]  /*3620*/  ISETP.GT.AND P0, PT, R40, R13, PT ;  /* 0x0000000d2800720c */ /* 0x000fda0003f04270 */
.L_x_261:
        /* <DEDUP_REMOVED lines=49> */
.L_x_254:
[----:B------:R-:W-:Y:S05]  /*3940*/  BSYNC B3 ;  /* 0x0000000000037941 */ /* 0x000fea0003800000 */
.L_x_253:
        /* <DEDUP_REMOVED lines=24> */
.L_x_256:
[----:B------:R-:W-:Y:S05]  /*3ad0*/  BSYNC B3 ;  /* 0x0000000000037941 */ /* 0x000fea0003800000 */
.L_x_255:
        /* <DEDUP_REMOVED lines=24> */
.L_x_258:
[----:B------:R-:W-:Y:S05]  /*3c60*/  BSYNC B3 ;  /* 0x0000000000037941 */ /* 0x000fea0003800000 */
.L_x_257:
        /* <DEDUP_REMOVED lines=24> */
.L_x_260:
[----:B------:R-:W-:Y:S05]  /*3df0*/  BSYNC B3 ;  /* 0x0000000000037941 */ /* 0x000fea0003800000 */
.L_x_259:
[----:B------:R-:W-:-:S04]  /*3e00*/  IADD3 R26, R26, 0x4, RZ ;  /* 0x000000041a1a7810 */ /* 0x000fc80007ffe0ff */
[----:B------:R-:W-:-:S13]  /*3e10*/  ISETP.GE.AND P1, PT, R26, R8, PT ;  /* 0x000000081a00720c */ /* 0x000fda0003f26270 */
[----:B------:R-:W-:Y:S05]  /*3e20*/  @!P1 BRA `(.L_x_261) ;  /* 0xfffffff800009947 */ /* 0x000fea000383ffff */
.L_x_252:
[----:B------:R-:W-:Y:S05]  /*3e30*/  BSYNC B2 ;  /* 0x0000000000027941 */ /* 0x000fea0003800000 */
.L_x_251:
[----:B------:R-:W-:Y:S05]  /*3e40*/  BRA `(.L_x_243) ;  /* 0x0000000c00687947 */ /* 0x000fea0003800000 */
.L_x_244:
        /* <DEDUP_REMOVED lines=29> */
.L_x_265:
[----:B------:R-:W-:Y:S05]  /*4020*/  BSYNC B3 ;  /* 0x0000000000037941 */ /* 0x000fea0003800000 */
.L_x_264:
        /* <DEDUP_REMOVED lines=17> */
.L_x_267:
[----:B------:R-:W-:Y:S05]  /*4140*/  BSYNC B3 ;  /* 0x0000000000037941 */ /* 0x000fea0003800000 */
.L_x_266:
        /* <DEDUP_REMOVED lines=18> */
.L_x_263:
[----:B------:R-:W-:Y:S05]  /*4270*/  BSYNC B2 ;  /* 0x0000000000027941 */ /* 0x000fea0003800000 */
.L_x_262:
[----:B------:R-:W-:-:S13]  /*4280*/  ISETP.GE.U32.AND P0, PT, R11, 0x3, PT ;  /* 0x000000030b00780c */ /* 0x000fda0003f06070 */
[----:B------:R-:W-:Y:S05]  /*4290*/  @!P0 BRA `(.L_x_243) ;  /* 0x0000000800548947 */ /* 0x000fea0003800000 */
[----:B------:R-:W-:-:S13]  /*42a0*/  ISETP.GT.AND P0, PT, R40, R13, PT ;  /* 0x0000000d2800720c */ /* 0x000fda0003f04270 */
.L_x_276:
        /* <DEDUP_REMOVED lines=54> */
.L_x_269:
[----:B------:R-:W-:Y:S05]  /*4610*/  BSYNC B2 ;  /* 0x0000000000027941 */ /* 0x000fea0003800000 */
.L_x_268:
        /* <DEDUP_REMOVED lines=29> */
.L_x_271:
[----:B------:R-:W-:Y:S05]  /*47f0*/  BSYNC B2 ;  /* 0x0000000000027941 */ /* 0x000fea0003800000 */
.L_x_270:
        /* <DEDUP_REMOVED lines=29> */
.L_x_273:
[----:B------:R-:W-:Y:S05]  /*49d0*/  BSYNC B2 ;  /* 0x0000000000027941 */ /* 0x000fea0003800000 */
.L_x_272:
        /* <DEDUP_REMOVED lines=29> */
.L_x_275:
[----:B------:R-:W-:Y:S05]  /*4bb0*/  BSYNC B2 ;  /* 0x0000000000027941 */ /* 0x000fea0003800000 */
.L_x_274:
[----:B------:R-:W-:-:S04]  /*4bc0*/  IADD3 R28, R28, 0x4, RZ ;  /* 0x000000041c1c7810 */ /* 0x000fc80007ffe0ff */
[----:B------:R-:W-:-:S13]  /*4bd0*/  ISETP.GE.AND P1, PT, R28, R8, PT ;  /* 0x000000081c00720c */ /* 0x000fda0003f26270 */
[----:B------:R-:W-:Y:S05]  /*4be0*/  @!P1 BRA `(.L_x_276) ;  /* 0xfffffff400b09947 */ /* 0x000fea000383ffff */
.L_x_243:
[----:B------:R-:W-:Y:S05]  /*4bf0*/  BSYNC B1 ;  /* 0x0000000000017941 */ /* 0x000fea0003800000 */
.L_x_242:
[----:B------:R-:W-:-:S05]  /*4c00*/  VIADD R7, R7, 0x1 ;  /* 0x0000000107077836 */ /* 0x000fca0000000000 */
[----:B------:R-:W-:-:S13]  /*4c10*/  ISETP.GE.AND P0, PT, R7, R4, PT ;  /* 0x000000040700720c */ /* 0x000fda0003f06270 */
[----:B------:R-:W-:Y:S05]  /*4c20*/  @!P0 BRA `(.L_x_277) ;  /* 0xffffffe000fc8947 */ /* 0x000fea000383ffff */
.L_x_212:
[----:B------:R-:W-:Y:S05]  /*4c30*/  BSYNC B0 ;  /* 0x0000000000007941 */ /* 0x000fea0003800000 */
.L_x_211:
[----:B------:R-:W-:Y:S01]  /*4c40*/  ULDC.64 UR8, c[0x0][0x258] ;  /* 0x0000960000087ab9 */ /* 0x000fe20000000a00 */
[----:B------:R-:W-:Y:S02]  /*4c50*/  SHF.R.S32.HI R5, RZ, 0x1f, R0 ;  /* 0x0000001fff057819 */ /* 0x000fe40000011400 */
[C---:B------:R-:W-:Y:S01]  /*4c60*/  LEA R4, P0, R0.reuse, UR8, 0x1 ;  /* 0x0000000800047c11 */ /* 0x040fe2000f8008ff */
[----:B------:R-:W-:Y:S01]  /*4c70*/  ULDC UR8, c[0x0][0x210] ;  /* 0x0000840000087ab9 */ /* 0x000fe20000000800 */
[----:B------:R-:W-:Y:S02]  /*4c80*/  F2FP.BF16.F32.PACK_AB R6, RZ, R6 ;  /* 0x00000006ff06723e */ /* 0x000fe400000010ff */
[----:B------:R-:W-:Y:S01]  /*4c90*/  LEA.HI.X R5, R0, UR9, R5, 0x1, P0 ;  /* 0x0000000900057c11 */ /* 0x000fe200080f0c05 */
[----:B------:R-:W-:Y:S01]  /*4ca0*/  USHF.R.S32.HI UR9, URZ, 0x1f, UR8 ;  /* 0x0000001f3f097899 */ /* 0x000fe20008011408 */
[----:B------:R-:W-:-:S03]  /*4cb0*/  IADD3 R0, P0, R35, R0, RZ ;  /* 0x0000000023007210 */ /* 0x000fc60007f1e0ff */
[----:B------:R0:W-:Y:S02]  /*4cc0*/  STG.E.U16 desc[UR10][R4.64], R6 ;  /* 0x0000000604007986 */ /* 0x0001e4000c10150a */
[----:B------:R-:W-:Y:S01]  /*4cd0*/  IMAD.X R3, RZ, RZ, R3, P0 ;  /* 0x000000ffff037224 */ /* 0x000fe200000e0603 */
[----:B------:R-:W-:-:S04]  /*4ce0*/  ISETP.GE.U32.AND P0, PT, R0, UR8, PT ;  /* 0x0000000800007c0c */ /* 0x000fc8000bf06070 */
[----:B------:R-:W-:-:S13]  /*4cf0*/  ISETP.GE.AND.EX P0, PT, R3, UR9, PT, P0 ;  /* 0x0000000903007c0c */ /* 0x000fda000bf06300 */
[----:B0-----:R-:W-:Y:S05]  /*4d00*/  @!P0 BRA `(.L_x_278) ;  /* 0xffffffb400248947 */ /* 0x001fea000383ffff */
[----:B------:R-:W-:Y:S05]  /*4d10*/  EXIT ;  /* 0x000000000000794d */ /* 0x000fea0003800000 */
        .weak           $__internal_3_$__cuda_sm20_div_s64
        .type           $__internal_3_$__cuda_sm20_div_s64,@function
        .size           $__internal_3_$__cuda_sm20_div_s64,(.L_x_1814 - $__internal_3_$__cuda_sm20_div_s64)
$__internal_3_$__cuda_sm20_div_s64:
        /* <DEDUP_REMOVED lines=82> */
[----:B------:R-:W-:Y:S06]  /*5240*/  RET.REL.NODEC R10 `(_ZN2at6native49_GLOBAL__N__3489678a_16_AveragePool2d_cu_fb80407639avg_pool2d_backward_out_cuda_frame_nhwcIN3c108BFloat16EfiEEvT1_PKT_llliiiiiiiiPS6_ibb) ;  /* 0xffffffac0a6c7950 */ /* 0x000fec0003c3ffff */
.L_x_279:
        /* <DEDUP_REMOVED lines=11> */
.L_x_1814:


//--------------------- .text._ZN2at6native49_GLOBAL__N__3489678a_16_AveragePool2d_cu_fb80407634avg_pool2d_backward_out_cuda_frameIN3c104HalfEflEEvT1_PKT_llllliiiiiiPS6_ibb --------------------------
	.section	.text._ZN2at6native49_GLOBAL__N__3489678a_16_AveragePool2d_cu_fb80407634avg_pool2d_backward_out_cuda_frameIN3c104HalfEflEEvT1_PKT_llllliiiiiiPS6_ibb,"ax",@progbits
	.align	128
.text._ZN2at6native49_GLOBAL__N__3489678a_16_AveragePool2d_cu_fb80407634avg_pool2d_backward_out_cuda_frameIN3c104HalfEflEEvT1_PKT_llllliiiiiiPS6_ibb:
        .type           _ZN2at6native49_GLOBAL__N__3489678a_16_AveragePool2d_cu_fb80407634avg_pool2d_backward_out_cuda_frameIN3c104HalfEflEEvT1_PKT_llllliiiiiiPS6_ibb,@function
        .size           _ZN2at6native49_GLOBAL__N__3489678a_16_AveragePool2d_cu_fb80407634avg_pool2d_backward_out_cuda_frameIN3c104HalfEflEEvT1_PKT_llllliiiiiiPS6_ibb,(.L_x_1816 - _ZN2at6native49_GLOBAL__N__3489678a_16_AveragePool2d_cu_fb80407634avg_pool2d_backward_out_cuda_frameIN3c104HalfEflEEvT1_PKT_llllliiiiiiPS6_ibb)
        .other          _ZN2at6native49_GLOBAL__N__3489678a_16_AveragePool2d_cu_fb80407634avg_pool2d_backward_out_cuda_frameIN3c104HalfEflEEvT1_PKT_llllliiiiiiPS6_ibb,@"STO_CUDA_ENTRY STV_DEFAULT"
_ZN2at6native49_GLOBAL__N__3489678a_16_AveragePool2d_cu_fb80407634avg_pool2d_backward_out_cuda_frameIN3c104HalfEflEEvT1_PKT_llllliiiiiiPS6_ibb:
        /* <DEDUP_REMOVED lines=14> */
[----:B------:R-:W-:Y:S01]  /*00e0*/  ULDC UR4, c[0x0][0x228] ;  /* 0x00008a0000047ab9 */ /* 0x000fe20000000800 */
[----:B------:R-:W-:Y:S01]  /*00f0*/  ULDC.64 UR8, c[0x0][0x258] ;  /* 0x0000960000087ab9 */ /* 0x000fe20000000a00 */
[----:B------:R-:W-:Y:S01]  /*0100*/  ULDC UR7, c[0x0][0xc] ;  /* 0x0000030000077ab9 */ /* 0x000fe20000000800 */
[----:B------:R-:W-:Y:S01]  /*0110*/  F2FP.F16.F32.PACK_AB R0, RZ, R0 ;  /* 0x00000000ff00723e */ /* 0x000fe200000000ff */
[----:B------:R-:W-:Y:S02]  /*0120*/  UIADD3 UR4, UR4, UR8, URZ ;  /* 0x0000000804047290 */ /* 0x000fe4000fffe03f */
[----:B------:R-:W-:Y:S02]  /*0130*/  UIADD3 UR5, UR5, UR9, URZ ;  /* 0x0000000905057290 */ /* 0x000fe4000fffe03f */
[----:B------:R-:W-:Y:S01]  /*0140*/  HADD2.F32 R0, -RZ, R0.H0_H0 ;  /* 0x20000000ff007230 */ /* 0x000fe20000004100 */
[----:B------:R-:W-:Y:S01]  /*0150*/  UIMAD UR6, UR6, UR7, URZ ;  /* 0x00000007060672a4 */ /* 0x000fe2000f8e023f */
[----:B------:R-:W-:-:S03]  /*0160*/  ULDC.64 UR8, c[0x0][0x208] ;  /* 0x0000820000087ab9 */ /* 0x000fc60000000a00 */
[----:B------:R-:W-:Y:S01]  /*0170*/  R2UR UR10, R0 ;  /* 0x00000000000a72ca */ /* 0x000fe200000e0000 */
[----:B------:R-:W-:-:S14]  /*0180*/  IMAD.MOV.U32 R0, RZ, RZ, R2 ;  /* 0x000000ffff007224 */ /* 0x000fdc00078e0002 */
.L_x_336:
        /* <DEDUP_REMOVED lines=11> */
[----:B------:R-:W-:Y:S05]  /*0240*/  CALL.REL.NOINC `($__internal_4_$__cuda_sm20_div_s64) ;  /* 0x0000003800d07944 */ /* 0x000fea0003c00000 */
[----:B------:R-:W-:Y:S01]  /*0250*/  IMAD.MOV R5, RZ, RZ, -R10 ;  /* 0x000000ffff057224 */ /* 0x000fe200078e0a0a */
[----:B------:R-:W-:Y:S01]  /*0260*/  ULDC UR7, c[0x0][0x230] ;  /* 0x00008c0000077ab9 */ /* 0x000fe20000000800 */
[----:B------:R-:W-:Y:S02]  /*0270*/  MOV R4, R10 ;  /* 0x0000000a00047202 */ /* 0x000fe40000000f00 */
[----:B------:R-:W-:Y:S02]  /*0280*/  IMAD R6, R5, UR7, R0 ;  /* 0x0000000705067c24 */ /* 0x000fe4000f8e0200 */
[----:B------:R-:W-:Y:S01]  /*0290*/  IMAD.MOV.U32 R5, RZ, RZ, R11 ;  /* 0x000000ffff057224 */ /* 0x000fe200078e000b */
[----:B------:R-:W-:Y:S06]  /*02a0*/  BRA `(.L_x_282) ;  /* 0x0000000000587947 */ /* 0x000fec0003800000 */
.L_x_281:
        /* <DEDUP_REMOVED lines=22> */
.L_x_282:
[----:B------:R-:W-:Y:S05]  /*0410*/  BSYNC B0 ;  /* 0x0000000000007941 */ /* 0x000fea0003800000 */
.L_x_280:
        /* <DEDUP_REMOVED lines=13> */
[----:B------:R-:W-:Y:S05]  /*04f0*/  CALL.REL.NOINC `($__internal_4_$__cuda_sm20_div_s64) ;  /* 0x0000003800247944 */ /* 0x000fea0003c00000 */
[----:B------:R-:W-:Y:S01]  /*0500*/  IADD3 R7, -R10, RZ, RZ ;  /* 0x000000ff0a077210 */ /* 0x000fe20007ffe1ff */
[----:B------:R-:W-:Y:S01]  /*0510*/  ULDC UR7, c[0x0][0x228] ;  /* 0x00008a0000077ab9 */ /* 0x000fe20000000800 */
[----:B------:R-:W-:-:S03]  /*0520*/  IMAD.MOV.U32 R5, RZ, RZ, R11 ;  /* 0x000000ffff057224 */ /* 0x000fc600078e000b */
[----:B------:R-:W-:Y:S02]  /*0530*/  IMAD R7, R7, UR7, R4 ;  /* 0x0000000707077c24 */ /* 0x000fe4000f8e0204 */
[----:B------:R-:W-:Y:S01]  /*0540*/  IMAD.MOV.U32 R4, RZ, RZ, R10 ;  /* 0x000000ffff047224 */ /* 0x000fe200078e000a */
[----:B------:R-:W-:Y:S06]  /*0550*/  BRA `(.L_x_285) ;  /* 0x00000000005c7947 */ /* 0x000fec0003800000 */
.L_x_284:
        /* <DEDUP_REMOVED lines=23> */
.L_x_285:
[----:B------:R-:W-:Y:S05]  /*06d0*/  BSYNC B0 ;  /* 0x0000000000007941 */ /* 0x000fea0003800000 */
.L_x_283:
        /* <DEDUP_REMOVED lines=14> */
[----:B------:R-:W-:Y:S01]  /*07c0*/  ULDC UR7, c[0x0][0x220] ;  /* 0x0000880000077ab9 */ /* 0x000fe20000000800 */
[----:B------:R-:W-:Y:S01]  /*07d0*/  IMAD.MOV R2, RZ, RZ, -R10 ;  /* 0x000000ffff027224 */ /* 0x000fe200078e0a0a */
[----:B------:R-:W-:Y:S01]  /*07e0*/  MOV R8, R10 ;  /* 0x0000000a00087202 */ /* 0x000fe20000000f00 */
[----:B------:R-:W-:-:S04]  /*07f0*/  IMAD.U32 R17, RZ, RZ, UR7 ;  /* 0x00000007ff117e24 */ /* 0x000fc8000f8e00ff */
[----:B------:R-:W-:Y:S01]  /*0800*/  IMAD R10, R2, R17, R4 ;  /* 0x00000011020a7224 */ /* 0x000fe200078e0204 */
[----:B------:R-:W-:Y:S06]  /*0810*/  BRA `(.L_x_288) ;  /* 0x0000000000587947 */ /* 0x000fec0003800000 */
.L_x_287:
        /* <DEDUP_REMOVED lines=22> */
.L_x_288:
[----:B------:R-:W-:Y:S05]  /*0980*/  BSYNC B0 ;  /* 0x0000000000007941 */ /* 0x000fea0003800000 */
.L_x_286:
        /* <DEDUP_REMOVED lines=85> */
.L_x_290:
[----:B------:R-:W-:Y:S05]  /*0ee0*/  BSYNC B0 ;  /* 0x0000000000007941 */ /* 0x000fea0003800000 */
.L_x_289:
        /* <DEDUP_REMOVED lines=29> */
.L_x_292:
[----:B------:R-:W-:Y:S05]  /*10c0*/  BSYNC B0 ;  /* 0x0000000000007941 */ /* 0x000fea0003800000 */
.L_x_291:
        /* <DEDUP_REMOVED lines=41> */
.L_x_315:
[----:B------:R-:W-:Y:S01]  /*1360*/  ISETP.GE.AND P0, PT, R4, R7, PT ;  /* 0x000000070400720c */ /* 0x000fe20003f06270 */
[----:B------:R-:W-:-:S12]  /*1370*/  BSSY B1, `(.L_x_296) ;  /* 0x0000149000017945 */ /* 0x000fd80003800000 */
[----:B------:R-:W-:Y:S05]  /*1380*/  @P0 BRA `(.L_x_297) ;  /* 0x00000014001c0947 */ /* 0x000fea0003800000 */
[----:B------:R-:W0:Y:S01]  /*1390*/  LDC.64 R22, c[0x0][0x240] ;  /* 0x00009000ff167b82 */ /* 0x000e220000000a00 */
[----:B------:R-:W-:Y:S01]  /*13a0*/  ULDC.64 UR12, c[0x0][0x238] ;  /* 0x00008e00000c7ab9 */ /* 0x000fe20000000a00 */
[----:B------:R-:W-:Y:S01]  /*13b0*/  SHF.R.S32.HI R19, RZ, 0x1f, R5 ;  /* 0x0000001fff137819 */ /* 0x000fe20000011405 */
[----:B------:R-:W-:Y:S01]  /*13c0*/  IMAD R21, R8, UR12, RZ ;  /* 0x0000000c08157c24 */ /* 0x000fe2000f8e02ff */
[----:B------:R-:W-:Y:S01]  /*13d0*/  MOV R18, R5 ;  /* 0x0000000500127202 */ /* 0x000fe20000000f00 */
[----:B------:R-:W-:Y:S01]  /*13e0*/  ULDC.S8 UR7, c[0x0][0x26d] ;  /* 0x00009b4000077ab9 */ /* 0x000fe20000000200 */
[----:B------:R-:W-:Y:S01]  /*13f0*/  ULDC UR11, c[0x0][0x250] ;  /* 0x00009400000b7ab9 */ /* 0x000fe20000000800 */
[C---:B------:R-:W-:Y:S01]  /*1400*/  IMAD R21, R16.reuse, UR13, R21 ;  /* 0x0000000d10157c24 */ /* 0x040fe2000f8e0215 */
[----:B------:R-:W1:Y:S01]  /*1410*/  LDC R32, c[0x0][0x258] ;  /* 0x00009600ff207b82 */ /* 0x000e620000000800 */
[----:B------:R-:W-:Y:S01]  /*1420*/  IMAD.WIDE.U32 R18, R16, UR12, R18 ;  /* 0x0000000c10127c25 */ /* 0x000fe2000f8e0012 */
[----:B------:R-:W-:Y:S01]  /*1430*/  ISETP.NE.AND P0, PT, RZ, UR7, PT ;  /* 0x00000007ff007c0c */ /* 0x000fe2000bf05270 */
[----:B------:R-:W-:-:S02]  /*1440*/  ULDC UR7, c[0x0][0x228] ;  /* 0x00008a0000077ab9 */ /* 0x000fc40000000800 */
[----:B------:R-:W-:Y:S01]  /*1450*/  IMAD.IADD R29, R19, 0x1, R21 ;  /* 0x00000001131d7824 */ /* 0x000fe200078e0215 */
[----:B------:R-:W-:Y:S02]  /*1460*/  SHF.R.S32.HI R21, RZ, 0x1f, R4 ;  /* 0x0000001fff157819 */ /* 0x000fe40000011404 */
        /* <DEDUP_REMOVED lines=26> */
[----:B--2---:R-:W-:-:S05]  /*1610*/  HADD2.F32 R24, -RZ, R24.H0_H0 ;  /* 0x20000018ff187230 */ /* 0x004fca0000004100 */
[----:B0-----:R-:W-:-:S05]  /*1620*/  FMUL.FTZ R24, R24, R25 ;  /* 0x0000001918187220 */ /* 0x001fca0000410000 */
[----:B------:R-:W-:-:S05]  /*1630*/  F2FP.F16.F32.PACK_AB R24, RZ, R24 ;  /* 0x00000018ff18723e */ /* 0x000fca00000000ff */
[----:B------:R-:W-:-:S05]  /*1640*/  HADD2.F32 R25, -RZ, R24.H0_H0 ;  /* 0x20000018ff197230 */ /* 0x000fca0000004100 */
[----:B------:R-:W-:-:S07]  /*1650*/  FADD.FTZ R6, R6, R25 ;  /* 0x0000001906067221 */ /* 0x000fce0000010000 */
.L_x_302:
[----:B------:R-:W-:Y:S05]  /*1660*/  BSYNC B3 ;  /* 0x0000000000037941 */ /* 0x000fea0003800000 */
.L_x_301:
        /* <DEDUP_REMOVED lines=13> */
.L_x_304:
[----:B------:R-:W-:Y:S05]  /*1740*/  BSYNC B3 ;  /* 0x0000000000037941 */ /* 0x000fea0003800000 */
.L_x_303:
[----:B------:R-:W-:Y:S01]  /*1750*/  VIADD R24, R4, 0x2 ;  /* 0x0000000204187836 */ /* 0x000fe20000000000 */
[----:B------:R-:W-:Y:S06]  /*1760*/  @!P2 BRA `(.L_x_300) ;  /* 0x000000000028a947 */ /* 0x000fec0003800000 */
[----:B------:R-:W-:Y:S02]  /*1770*/  ISETP.LE.OR P0, PT, R27, R26, !P0 ;  /* 0x0000001a1b00720c */ /* 0x000fe40004703670 */
[----:B------:R-:W-:-:S11]  /*1780*/  IADD3 R24, R4, 0x3, RZ ;  /* 0x0000000304187810 */ /* 0x000fd60007ffe0ff */
        /* <DEDUP_REMOVED lines=8> */
.L_x_300:
[----:B------:R-:W-:Y:S05]  /*1810*/  BSYNC B2 ;  /* 0x0000000000027941 */ /* 0x000fea0003800000 */
.L_x_299:
        /* <DEDUP_REMOVED lines=10> */
[----:B------:R-:W-:Y:S01]  /*18c0*/  UIADD3 UR7, -UR11, UR7, URZ ;  /* 0x000000070b077290 */ /* 0x000fe2000fffe13f */
[----:B------:R-:W-:Y:S02]  /*18d0*/  IADD3 R32, R24, 0x2, RZ ;  /* 0x0000000218207810 */ /* 0x000fe40007ffe0ff */
        /* <DEDUP_REMOVED lines=13> */
.L_x_307:
[----:B------:R-:W0:Y:S01]  /*19b0*/  LDC R30, c[0x0][0x230] ;  /* 0x00008c00ff1e7b82 */ /* 0x000e220000000800 */
[----:B------:R-:W-:Y:S02]  /*19c0*/  VIMNMX R31, RZ, R21, !PT ;  /* 0x00000015ff1f7248 */ /* 0x000fe40007fe0100 */
[----:B0-----:R-:W-:-:S04]  /*19d0*/  VIMNMX3 R32, R25, UR5, R30, PT ;  /* 0x0000000519207c0f */ /* 0x001fc8000b80011e */
[----:B------:R-:W-:-:S13]  /*19e0*/  ISETP.LE.OR P1, PT, R32, R31, !P0 ;  /* 0x0000001f2000720c */ /* 0x000fda0004723670 */
[----:B------:R-:W2:Y:S01]  /*19f0*/  @!P1 LDG.E.U16 R31, desc[UR8][R14.64] ;  /* 0x000000080e1f9981 */ /* 0x000ea2000c1e1500 */
[----:B------:R-:W0:Y:S01]  /*1a00*/  @!P1 MUFU.RCP R34, UR10 ;  /* 0x0000000a00229d08 */ /* 0x000e220008001000 */
[----:B------:R-:W-:Y:S02]  /*1a10*/  VIMNMX R32, RZ, R29, !PT ;  /* 0x0000001dff207248 */ /* 0x000fe40007fe0100 */
[----:B------:R-:W-:-:S04]  /*1a20*/  VIMNMX3 R33, R20, UR5, R30, PT ;  /* 0x0000000514217c0f */ /* 0x000fc8000b80011e */
[----:B------:R-:W-:-:S13]  /*1a30*/  ISETP.LE.OR P2, PT, R33, R32, !P0 ;  /* 0x000000202100720c */ /* 0x000fda0004743670 */
[----:B------:R-:W3:Y:S01]  /*1a40*/  @!P2 LDG.E.U16 R32, desc[UR8][R14.64+0x2] ;  /* 0x000002080e20a981 */ /* 0x000ee2000c1e1500 */
[----:B--2---:R-:W-:-:S05]  /*1a50*/  @!P1 HADD2.F32 R31, -RZ, R31.H0_H0 ;  /* 0x2000001fff1f9230 */ /* 0x004fca0000004100 */
[----:B0-----:R-:W-:Y:S01]  /*1a60*/  @!P1 FMUL.FTZ R33, R31, R34 ;  /* 0x000000221f219220 */ /* 0x001fe20000410000 */
[----:B------:R-:W-:Y:S02]  /*1a70*/  VIMNMX R31, RZ, R23, !PT ;  /* 0x00000017ff1f7248 */ /* 0x000fe40007fe0100 */
[----:B------:R-:W-:-:S04]  /*1a80*/  VIMNMX3 R34, R19, UR5, R30, PT ;  /* 0x0000000513227c0f */ /* 0x000fc8000b80011e */
[----:B------:R-:W-:Y:S02]  /*1a90*/  ISETP.LE.OR P3, PT, R34, R31, !P0 ;  /* 0x0000001f2200720c */ /* 0x000fe40004763670 */
[----:B------:R-:W-:Y:S02]  /*1aa0*/  VIMNMX3 R31, R18, UR5, R30, PT ;  /* 0x00000005121f7c0f */ /* 0x000fe4000b80011e */
[----:B------:R-:W-:-:S04]  /*1ab0*/  VIMNMX R30, RZ, R22, !PT ;  /* 0x00000016ff1e7248 */ /* 0x000fc80007fe0100 */
[----:B------:R-:W-:-:S05]  /*1ac0*/  ISETP.LE.OR P4, PT, R31, R30, !P0 ;  /* 0x0000001e1f00720c */ /* 0x000fca0004783670 */
[----:B------:R-:W2:Y:S08]  /*1ad0*/  @!P3 LDG.E.U16 R31, desc[UR8][R14.64+0x4] ;  /* 0x000004080e1fb981 */ /* 0x000eb0000c1e1500 */
[----:B------:R0:W4:Y:S01]  /*1ae0*/  @!P4 LDG.E.U16 R30, desc[UR8][R14.64+0x6] ;  /* 0x000006080e1ec981 */ /* 0x000122000c1e1500 */
[----:B------:R-:W-:-:S05]  /*1af0*/  @!P1 F2FP.F16.F32.PACK_AB R33, RZ, R33 ;  /* 0x00000021ff21923e */ /* 0x000fca00000000ff */
[----:B------:R-:W-:-:S05]  /*1b00*/  @!P1 HADD2.F32 R33, -RZ, R33.H0_H0 ;  /* 0x20000021ff219230 */ /* 0x000fca0000004100 */
[----:B------:R-:W-:Y:S02]  /*1b10*/  @!P1 FADD.FTZ R6, R6, R33 ;  /* 0x0000002106069221 */ /* 0x000fe40000010000 */
[----:B------:R-:W1:Y:S01]  /*1b20*/  @!P2 MUFU.RCP R33, UR10 ;  /* 0x0000000a0021ad08 */ /* 0x000e620008001000 */
[----:B---3--:R-:W-:-:S07]  /*1b30*/  @!P2 HADD2.F32 R32, -RZ, R32.H0_H0 ;  /* 0x20000020ff20a230 */ /* 0x008fce0000004100 */
[----:B------:R-:W3:Y:S01]  /*1b40*/  @!P3 MUFU.RCP R34, UR10 ;  /* 0x0000000a0022bd08 */ /* 0x000ee20008001000 */
[----:B-1----:R-:W-:-:S07]  /*1b50*/  @!P2 FMUL.FTZ R33, R32, R33 ;  /* 0x000000212021a220 */ /* 0x002fce0000410000 */
[----:B------:R-:W1:Y:S01]  /*1b60*/  @!P4 MUFU.RCP R32, UR10 ;  /* 0x0000000a0020cd08 */ /* 0x000e620008001000 */
[----:B0-----:R-:W-:Y:S01]  /*1b70*/  IADD3 R14, P1, R14, 0x8, RZ ;  /* 0x000000080e0e7810 */ /* 0x001fe20007f3e0ff */
[----:B------:R-:W-:Y:S01]  /*1b80*/  VIADD R24, R24, 0x4 ;  /* 0x0000000418187836 */ /* 0x000fe20000000000 */
[----:B------:R-:W-:-:S03]  /*1b90*/  @!P2 F2FP.F16.F32.PACK_AB R33, RZ, R33 ;  /* 0x00000021ff21a23e */ /* 0x000fc600000000ff */
[----:B------:R-:W-:Y:S01]  /*1ba0*/  IMAD.X R15, RZ, RZ, R15, P1 ;  /* 0x000000ffff0f7224 */ /* 0x000fe200008e060f */
[----:B------:R-:W-:Y:S01]  /*1bb0*/  ISETP.GE.AND P1, PT, R24, R7, PT ;  /* 0x000000071800720c */ /* 0x000fe20003f26270 */
[----:B------:R-:W-:-:S05]  /*1bc0*/  @!P2 HADD2.F32 R33, -RZ, R33.H0_H0 ;  /* 0x20000021ff21a230 */ /* 0x000fca0000004100 */
[----:B------:R-:W-:Y:S01]  /*1bd0*/  @!P2 FADD.FTZ R6, R6, R33 ;  /* 0x000000210606a221 */ /* 0x000fe20000010000 */
[----:B--2---:R-:W-:Y:S02]  /*1be0*/  @!P3 HADD2.F32 R31, -RZ, R31.H0_H0 ;  /* 0x2000001fff1fb230 */ /* 0x004fe40000004100 */
[----:B----4-:R-:W-:Y:S02]  /*1bf0*/  @!P4 HADD2.F32 R35, -RZ, R30.H0_H0 ;  /* 0x2000001eff23c230 */ /* 0x010fe40000004100 */
[----:B------:R-:W0:Y:S01]  /*1c00*/  LDC R30, c[0x0][0x254] ;  /* 0x00009500ff1e7b82 */ /* 0x000e220000000800 */
[----:B---3--:R-:W-:Y:S02]  /*1c10*/  @!P3 FMUL.FTZ R31, R31, R34 ;  /* 0x000000221f1fb220 */ /* 0x008fe40000410000 */
[----:B-1----:R-:W-:-:S03]  /*1c20*/  @!P4 FMUL.FTZ R32, R35, R32 ;  /* 0x000000202320c220 */ /* 0x002fc60000410000 */
[----:B------:R-:W-:Y:S02]  /*1c30*/  @!P3 F2FP.F16.F32.PACK_AB R31, RZ, R31 ;  /* 0x0000001fff1fb23e */ /* 0x000fe400000000ff */
[----:B------:R-:W-:-:S03]  /*1c40*/  @!P4 F2FP.F16.F32.PACK_AB R32, RZ, R32 ;  /* 0x00000020ff20c23e */ /* 0x000fc600000000ff */
[----:B------:R-:W-:-:S05]  /*1c50*/  @!P3 HADD2.F32 R31, -RZ, R31.H0_H0 ;  /* 0x2000001fff1fb230 */ /* 0x000fca0000004100 */
[----:B------:R-:W-:Y:S01]  /*1c60*/  @!P3 FADD.FTZ R6, R6, R31 ;  /* 0x0000001f0606b221 */ /* 0x000fe20000010000 */
[----:B------:R-:W-:-:S05]  /*1c70*/  @!P4 HADD2.F32 R31, -RZ, R32.H0_H0 ;  /* 0x20000020ff1fc230 */ /* 0x000fca0000004100 */
[----:B------:R-:W-:Y:S01]  /*1c80*/  @!P4 FADD.FTZ R6, R6, R31 ;  /* 0x0000001f0606c221 */ /* 0x000fe20000010000 */
[C---:B0-----:R-:W-:Y:S01]  /*1c90*/  LEA R29, R30.reuse, R29, 0x2 ;  /* 0x0000001d1e1d7211 */ /* 0x041fe200078e10ff */
[C---:B------:R-:W-:Y:S01]  /*1ca0*/  IMAD R23, R30.reuse, 0x4, R23 ;  /* 0x000000041e177824 */ /* 0x040fe200078e0217 */
[C---:B------:R-:W-:Y:S01]  /*1cb0*/  LEA R20, R30.reuse, R20, 0x2 ;  /* 0x000000141e147211 */ /* 0x040fe200078e10ff */
[C---:B------:R-:W-:Y:S02]  /*1cc0*/  IMAD R22, R30.reuse, 0x4, R22 ;  /* 0x000000041e167824 */ /* 0x040fe400078e0216 */
[C---:B------:R-:W-:Y:S02]  /*1cd0*/  IMAD R21, R30.reuse, 0x4, R21 ;  /* 0x000000041e157824 */ /* 0x040fe400078e0215 */
[C---:B------:R-:W-:Y:S02]  /*1ce0*/  IMAD R19, R30.reuse, 0x4, R19 ;  /* 0x000000041e137824 */ /* 0x040fe400078e0213 */
[----:B------:R-:W-:-:S02]  /*1cf0*/  IMAD R18, R30, 0x4, R18 ;  /* 0x000000041e127824 */ /* 0x000fc400078e0212 */
[----:B------:R-:W-:Y:S01]  /*1d00*/  IMAD R25, R30, 0x4, R25 ;  /* 0x000000041e197824 */ /* 0x000fe200078e0219 */
[----:B------:R-:W-:Y:S06]  /*1d10*/  @!P1 BRA `(.L_x_307) ;  /* 0xfffffffc00249947 */ /* 0x000fec000383ffff */
.L_x_306:
[----:B------:R-:W-:Y:S05]  /*1d20*/  BSYNC B2 ;  /* 0x0000000000027941 */ /* 0x000fea0003800000 */
.L_x_305:
[----:B------:R-:W-:Y:S05]  /*1d30*/  BRA `(.L_x_297) ;  /* 0x0000000800b07947 */ /* 0x000fea0003800000 */
.L_x_298:
        /* <DEDUP_REMOVED lines=17> */
[----:B------:R-:W-:-:S04]  /*1e50*/  I2FP.F32.S32 R15, R15 ;  /* 0x0000000f000f7245 */ /* 0x000fc80000201400 */
[----:B------:R-:W-:-:S05]  /*1e60*/  F2FP.F16.F32.PACK_AB R15, RZ, R15 ;  /* 0x0000000fff0f723e */ /* 0x000fca00000000ff */
[----:B------:R-:W-:-:S06]  /*1e70*/  HADD2.F32 R15, -RZ, R15.H0_H0 ;  /* 0x2000000fff0f7230 */ /* 0x000fcc0000004100 */
[----:B------:R-:W0:Y:S01]  /*1e80*/  MUFU.RCP R15, R15 ;  /* 0x0000000f000f7308 */ /* 0x000e220000001000 */
[----:B--2---:R-:W-:-:S05]  /*1e90*/  HADD2.F32 R22, -RZ, R22.H0_H0 ;  /* 0x20000016ff167230 */ /* 0x004fca0000004100 */
[----:B0-----:R-:W-:-:S05]  /*1ea0*/  FMUL.FTZ R22, R22, R15 ;  /* 0x0000000f16167220 */ /* 0x001fca0000410000 */
[----:B------:R-:W-:-:S05]  /*1eb0*/  F2FP.F16.F32.PACK_AB R22, RZ, R22 ;  /* 0x00000016ff16723e */ /* 0x000fca00000000ff */
[----:B------:R-:W-:-:S05]  /*1ec0*/  HADD2.F32 R23, -RZ, R22.H0_H0 ;  /* 0x20000016ff177230 */ /* 0x000fca0000004100 */
[----:B------:R-:W-:-:S07]  /*1ed0*/  FADD.FTZ R6, R6, R23 ;  /* 0x0000001706067221 */ /* 0x000fce0000010000 */
.L_x_311:
[----:B------:R-:W-:Y:S05]  /*1ee0*/  BSYNC B3 ;  /* 0x0000000000037941 */ /* 0x000fea0003800000 */
.L_x_310:
        /* <DEDUP_REMOVED lines=24> */
.L_x_313:
[----:B------:R-:W-:Y:S05]  /*2070*/  BSYNC B3 ;  /* 0x0000000000037941 */ /* 0x000fea0003800000 */
.L_x_312:
[----:B------:R-:W-:Y:S01]  /*2080*/  VIADD R22, R4, 0x2 ;  /* 0x0000000204167836 */ /* 0x000fe20000000000 */
[----:B------:R-:W-:Y:S06]  /*2090*/  @!P2 BRA `(.L_x_309) ;  /* 0x000000000054a947 */ /* 0x000fec0003800000 */
[----:B------:R-:W-:Y:S01]  /*20a0*/  ISETP.LE.OR P0, PT, R27, R26, !P0 ;  /* 0x0000001a1b00720c */ /* 0x000fe20004703670 */
[----:B------:R-:W-:-:S12]  /*20b0*/  VIADD R22, R4, 0x3 ;  /* 0x0000000304167836 */ /* 0x000fd80000000000 */
[----:B------:R-:W-:Y:S05]  /*20c0*/  @P0 BRA `(.L_x_309) ;  /* 0x0000000000480947 */ /* 0x000fea0003800000 */
[----:B------:R-:W2:Y:S01]  /*20d0*/  LDG.E.U16 R20, desc[UR8][R20.64+0x4] ;  /* 0x0000040814147981 */ /* 0x000ea2000c1e1500 */
[----:B------:R-:W0:Y:S01]  /*20e0*/  LDC R15, c[0x0][0x254] ;  /* 0x00009500ff0f7b82 */ /* 0x000e220000000800 */
[----:B------:R-:W-:-:S07]  /*20f0*/  ULDC UR7, c[0x0][0x25c] ;  /* 0x0000970000077ab9 */ /* 0x000fce0000000800 */
[----:B------:R-:W1:Y:S01]  /*2100*/  LDC R23, c[0x0][0x24c] ;  /* 0x00009300ff177b82 */ /* 0x000e620000000800 */
[----:B0-----:R-:W-:-:S05]  /*2110*/  IMAD R14, R4, R15, R15 ;  /* 0x0000000f040e7224 */ /* 0x001fca00078e020f */
[----:B------:R-:W-:-:S04]  /*2120*/  IADD3 R14, R14, -UR7, R15 ;  /* 0x800000070e0e7c10 */ /* 0x000fc8000fffe00f */
        /* <DEDUP_REMOVED lines=12> */
.L_x_309:
[----:B------:R-:W-:Y:S05]  /*21f0*/  BSYNC B2 ;  /* 0x0000000000027941 */ /* 0x000fea0003800000 */
.L_x_308:
[----:B------:R-:W-:-:S13]  /*2200*/  ISETP.GE.U32.AND P0, PT, R9, 0x3, PT ;  /* 0x000000030900780c */ /* 0x000fda0003f06070 */
[----:B------:R-:W-:Y:S05]  /*2210*/  @!P0 BRA `(.L_x_297) ;  /* 0x0000000400788947 */ /* 0x000fea0003800000 */
[----:B------:R-:W-:-:S13]  /*2220*/  ISETP.GT.AND P0, PT, R30, R31, PT ;  /* 0x0000001f1e00720c */ /* 0x000fda0003f04270 */
.L_x_314:
[----:B------:R-:W0:Y:S01]  /*2230*/  LDC R25, c[0x0][0x254] ;  /* 0x00009500ff197b82 */ /* 0x000e220000000800 */
[----:B------:R-:W-:Y:S01]  /*2240*/  ULDC UR7, c[0x0][0x25c] ;  /* 0x0000970000077ab9 */ /* 0x000fe20000000800 */
[----:B------:R-:W-:Y:S01]  /*2250*/  ULDC.64 UR12, c[0x0][0x240] ;  /* 0x00009000000c7ab9 */ /* 0x000fe20000000a00 */
[----:B------:R-:W-:Y:S01]  /*2260*/  SHF.R.S32.HI R15, RZ, 0x1f, R22 ;  /* 0x0000001fff0f7819 */ /* 0x000fe20000011416 */
[----:B------:R-:W-:Y:S01]  /*2270*/  ULDC UR11, c[0x0][0x230] ;  /* 0x00008c00000b7ab9 */ /* 0x000fe20000000800 */
[----:B------:R-:W-:Y:S01]  /*2280*/  MOV R14, R22 ;  /* 0x00000016000e7202 */ /* 0x000fe20000000f00 */
[----:B------:R-:W-:Y:S02]  /*2290*/  IMAD R31, R29, UR12, RZ ;  /* 0x0000000c1d1f7c24 */ /* 0x000fe4000f8e02ff */
[----:B------:R-:W1:Y:S02]  /*22a0*/  LDC R23, c[0x0][0x24c] ;  /* 0x00009300ff177b82 */ /* 0x000e640000000800 */
        /* <DEDUP_REMOVED lines=15> */
[----:B------:R-:W-:-:S04]  /*23a0*/  VIADD R30, R14, -UR7 ;  /* 0x800000070e1e7c36 */ /* 0x000fc80008000000 */
[----:B------:R-:W-:Y:S01]  /*23b0*/  @!P1 IMAD.IADD R31, R31, 0x1, -R32 ;  /* 0x000000011f1f9824 */ /* 0x000fe200078e0a20 */
[----:B------:R-:W-:Y:S02]  /*23c0*/  VIADDMNMX R32, R30, R23, UR5, PT ;  /* 0x000000051e207e46 */ /* 0x000fe4000b800117 */
[----:B------:R-:W-:Y:S01]  /*23d0*/  VIMNMX R30, RZ, R30, !PT ;  /* 0x0000001eff1e7248 */ /* 0x000fe20007fe0100 */
[----:B------:R-:W-:Y:S01]  /*23e0*/  @!P1 IMAD R31, R24, R31, RZ ;  /* 0x0000001f181f9224 */ /* 0x000fe200078e02ff */
[----:B------:R-:W-:-:S04]  /*23f0*/  VIMNMX R33, R32, UR11, PT ;  /* 0x0000000b20217c48 */ /* 0x000fc8000bfe0100 */
[----:B------:R-:W-:Y:S02]  /*2400*/  ISETP.LE.OR P2, PT, R33, R30, !P0 ;  /* 0x0000001e2100720c */ /* 0x000fe40004743670 */
[----:B------:R-:W-:Y:S02]  /*2410*/  IADD3 R30, R14, R25, RZ ;  /* 0x000000190e1e7210 */ /* 0x000fe40007ffe0ff */
[----:B------:R-:W-:-:S03]  /*2420*/  @!P1 I2FP.F32.S32 R31, R31 ;  /* 0x0000001f001f9245 */ /* 0x000fc60000201400 */
[C---:B------:R-:W-:Y:S01]  /*2430*/  VIADD R32, R30.reuse, -UR7 ;  /* 0x800000071e207c36 */ /* 0x040fe20008000000 */
[----:B------:R-:W-:Y:S02]  /*2440*/  @!P1 F2FP.F16.F32.PACK_AB R31, RZ, R31 ;  /* 0x0000001fff1f923e */ /* 0x000fe400000000ff */
[----:B------:R-:W-:Y:S02]  /*2450*/  IADD3 R30, R30, -UR7, R25 ;  /* 0x800000071e1e7c10 */ /* 0x000fe4000fffe019 */
[----:B------:R-:W-:Y:S01]  /*2460*/  VIADDMNMX R33, R32, R23, UR5, PT ;  /* 0x0000000520217e46 */ /* 0x000fe2000b800117 */
[----:B------:R-:W-:Y:S01]  /*2470*/  @!P2 VIADD R34, R14, -UR7 ;  /* 0x800000070e22ac36 */ /* 0x000fe20008000000 */
[----:B------:R-:W-:Y:S02]  /*2480*/  VIMNMX R32, RZ, R32, !PT ;  /* 0x00000020ff207248 */ /* 0x000fe40007fe0100 */
[----:B------:R-:W-:-:S04]  /*2490*/  VIMNMX R33, R33, UR11, PT ;  /* 0x0000000b21217c48 */ /* 0x000fc8000bfe0100 */
[----:B------:R-:W-:Y:S01]  /*24a0*/  ISETP.LE.OR P3, PT, R33, R32, !P0 ;  /* 0x000000202100720c */ /* 0x000fe20004763670 */
[----:B------:R-:W-:Y:S01]  /*24b0*/  @!P1 HADD2.F32 R33, -RZ, R31.H0_H0 ;  /* 0x2000001fff219230 */ /* 0x000fe20000004100 */
[----:B------:R-:W-:Y:S02]  /*24c0*/  VIADDMNMX R31, R30, R23, UR5, PT ;  /* 0x000000051e1f7e46 */ /* 0x000fe4000b800117 */
[----:B------:R-:W-:Y:S01]  /*24d0*/  VIMNMX R32, RZ, R30, !PT ;  /* 0x0000001eff207248 */ /* 0x000fe20007fe0100 */
[----:B------:R-:W0:Y:S01]  /*24e0*/  @!P1 MUFU.RCP R36, R33 ;  /* 0x0000002100249308 */ /* 0x000e220000001000 */
[----:B------:R-:W-:-:S04]  /*24f0*/  VIMNMX R35, R31, UR11, PT ;  /* 0x0000000b1f237c48 */ /* 0x000fc8000bfe0100 */
[----:B------:R-:W-:-:S03]  /*2500*/  ISETP.LE.OR P4, PT, R35, R32, !P0 ;  /* 0x000000202300720c */ /* 0x000fc60004783670 */
[----:B------:R-:W-:-:S10]  /*2510*/  @!P3 IADD3 R32, R25, -UR7, R14 ;  /* 0x800000071920bc10 */ /* 0x000fd4000fffe00e */
[----:B------:R-:W3:Y:S01]  /*2520*/  @!P4 LDG.E.U16 R25, desc[UR8][R20.64+0x6] ;  /* 0x000006081419c981 */ /* 0x000ee2000c1e1500 */
[----:B--2---:R-:W-:-:S05]  /*2530*/  @!P1 HADD2.F32 R15, -RZ, R15.H0_H0 ;  /* 0x2000000fff0f9230 */ /* 0x004fca0000004100 */
[----:B0-----:R-:W-:Y:S01]  /*2540*/  @!P1 FMUL.FTZ R14, R15, R36 ;  /* 0x000000240f0e9220 */ /* 0x001fe20000410000 */
[-C--:B------:R-:W-:Y:S02]  /*2550*/  @!P2 VIADDMNMX R15, R34, R23.reuse, UR5, PT ;  /* 0x00000005220fae46 */ /* 0x080fe4000b800117 */
[----:B------:R-:W-:Y:S02]  /*2560*/  @!P3 VIADDMNMX R23, R32, R23, UR5, PT ;  /* 0x000000052017be46 */ /* 0x000fe4000b800117 */
[----:B------:R-:W-:Y:S02]  /*2570*/  @!P2 IADD3 R35, -R34, R15, RZ ;  /* 0x0000000f2223a210 */ /* 0x000fe40007ffe1ff */
[----:B------:R-:W2:Y:S01]  /*2580*/  @!P2 LDG.E.U16 R15, desc[UR8][R20.64+0x2] ;  /* 0x00000208140fa981 */ /* 0x000ea2000c1e1500 */
[----:B------:R-:W-:-:S03]  /*2590*/  @!P3 IMAD.IADD R33, R23, 0x1, -R32 ;  /* 0x000000011721b824 */ /* 0x000fc600078e0a20 */
[----:B------:R0:W4:Y:S01]  /*25a0*/  @!P3 LDG.E.U16 R23, desc[UR8][R20.64+0x4] ;  /* 0x000004081417b981 */ /* 0x000122000c1e1500 */
[----:B------:R-:W-:Y:S02]  /*25b0*/  @!P2 IMAD R35, R24, R35, RZ ;  /* 0x000000231823a224 */ /* 0x000fe400078e02ff */
[----:B------:R-:W-:-:S03]  /*25c0*/  IMAD.IADD R31, R31, 0x1, -R30 ;  /* 0x000000011f1f7824 */ /* 0x000fc600078e0a1e */
[----:B------:R-:W-:Y:S01]  /*25d0*/  @!P2 I2FP.F32.S32 R35, R35 ;  /* 0x000000230023a245 */ /* 0x000fe20000201400 */
[C---:B------:R-:W-:Y:S02]  /*25e0*/  @!P3 IMAD R33, R24.reuse, R33, RZ ;  /* 0x000000211821b224 */ /* 0x040fe400078e02ff */
[----:B------:R-:W-:Y:S01]  /*25f0*/  @!P4 IMAD R30, R24, R31, RZ ;  /* 0x0000001f181ec224 */ /* 0x000fe200078e02ff */
[----:B------:R-:W-:Y:S02]  /*2600*/  @!P2 F2FP.F16.F32.PACK_AB R35, RZ, R35 ;  /* 0x00000023ff23a23e */ /* 0x000fe400000000ff */
[----:B------:R-:W-:Y:S02]  /*2610*/  @!P3 I2FP.F32.S32 R33, R33 ;  /* 0x000000210021b245 */ /* 0x000fe40000201400 */
[----:B------:R-:W-:Y:S01]  /*2620*/  @!P4 I2FP.F32.S32 R30, R30 ;  /* 0x0000001e001ec245 */ /* 0x000fe20000201400 */
[----:B------:R-:W-:Y:S01]  /*2630*/  @!P2 HADD2.F32 R35, -RZ, R35.H0_H0 ;  /* 0x20000023ff23a230 */ /* 0x000fe20000004100 */
[----:B------:R-:W-:-:S02]  /*2640*/  @!P3 F2FP.F16.F32.PACK_AB R33, RZ, R33 ;  /* 0x00000021ff21b23e */ /* 0x000fc400000000ff */
[----:B------:R-:W-:Y:S01]  /*2650*/  @!P4 F2FP.F16.F32.PACK_AB R30, RZ, R30 ;  /* 0x0000001eff1ec23e */ /* 0x000fe200000000ff */
[----:B------:R-:W-:Y:S02]  /*2660*/  @!P2 MUFU.RCP R32, R35 ;  /* 0x000000230020a308 */ /* 0x000fe40000001000 */
[----:B------:R-:W-:Y:S02]  /*2670*/  @!P3 HADD2.F32 R33, -RZ, R33.H0_H0 ;  /* 0x20000021ff21b230 */ /* 0x000fe40000004100 */
[----:B0-----:R-:W-:-:S04]  /*2680*/  @!P4 HADD2.F32 R20, -RZ, R30.H0_H0 ;  /* 0x2000001eff14c230 */ /* 0x001fc80000004100 */
[----:B------:R-:W-:Y:S01]  /*2690*/  @!P3 MUFU.RCP R34, R33 ;  /* 0x000000210022b308 */ /* 0x000fe20000001000 */
[----:B------:R-:W-:-:S07]  /*26a0*/  @!P1 F2FP.F16.F32.PACK_AB R14, RZ, R14 ;  /* 0x0000000eff0e923e */ /* 0x000fce00000000ff */
[----:B------:R-:W0:Y:S01]  /*26b0*/  @!P4 MUFU.RCP R20, R20 ;  /* 0x000000140014c308 */ /* 0x000e220000001000 */
[----:B------:R-:W-:Y:S01]  /*26c0*/  IADD3 R22, R22, 0x4, RZ ;  /* 0x0000000416167810 */ /* 0x000fe20007ffe0ff */
[----:B---3--:R-:W-:-:S05]  /*26d0*/  @!P4 HADD2.F32 R25, -RZ, R25.H0_H0 ;  /* 0x20000019ff19c230 */ /* 0x008fca0000004100 */
[----:B0-----:R-:W-:-:S05]  /*26e0*/  @!P4 FMUL.FTZ R25, R25, R20 ;  /* 0x000000141919c220 */ /* 0x001fca0000410000 */
[----:B------:R-:W-:-:S05]  /*26f0*/  @!P4 F2FP.F16.F32.PACK_AB R25, RZ, R25 ;  /* 0x00000019ff19c23e */ /* 0x000fca00000000ff */
[----:B------:R-:W-:Y:S02]  /*2700*/  @!P4 HADD2.F32 R25, -RZ, R25.H0_H0 ;  /* 0x20000019ff19c230 */ /* 0x000fe40000004100 */
[----:B--2---:R-:W-:-:S05]  /*2710*/  @!P2 HADD2.F32 R15, -RZ, R15.H0_H0 ;  /* 0x2000000fff0fa230 */ /* 0x004fca0000004100 */
[----:B------:R-:W-:Y:S01]  /*2720*/  @!P2 FMUL.FTZ R15, R15, R32 ;  /* 0x000000200f0fa220 */ /* 0x000fe20000410000 */
[----:B----4-:R-:W-:-:S04]  /*2730*/  @!P3 HADD2.F32 R23, -RZ, R23.H0_H0 ;  /* 0x20000017ff17b230 */ /* 0x010fc80000004100 */
[----:B------:R-:W-:Y:S01]  /*2740*/  @!P2 F2FP.F16.F32.PACK_AB R21, RZ, R15 ;  /* 0x0000000fff15a23e */ /* 0x000fe200000000ff */
[----:B------:R-:W-:Y:S02]  /*2750*/  @!P1 HADD2.F32 R15, -RZ, R14.H0_H0 ;  /* 0x2000000eff0f9230 */ /* 0x000fe40000004100 */
[----:B------:R-:W-:-:S03]  /*2760*/  @!P3 FMUL.FTZ R23, R23, R34 ;  /* 0x000000221717b220 */ /* 0x000fc60000410000 */
[----:B------:R-:W-:Y:S01]  /*2770*/  @!P1 FADD.FTZ R6, R6, R15 ;  /* 0x0000000f06069221 */ /* 0x000fe20000010000 */
[----:B------:R-:W-:Y:S01]  /*2780*/  ISETP.GE.AND P1, PT, R22, R7, PT ;  /* 0x000000071600720c */ /* 0x000fe20003f26270 */
[----:B------:R-:W-:Y:S01]  /*2790*/  @!P2 HADD2.F32 R21, -RZ, R21.H0_H0 ;  /* 0x20000015ff15a230 */ /* 0x000fe20000004100 */
[----:B------:R-:W-:-:S04]  /*27a0*/  @!P3 F2FP.F16.F32.PACK_AB R23, RZ, R23 ;  /* 0x00000017ff17b23e */ /* 0x000fc800000000ff */
[----:B------:R-:W-:Y:S01]  /*27b0*/  @!P2 FADD.FTZ R6, R6, R21 ;  /* 0x000000150606a221 */ /* 0x000fe20000010000 */
[----:B------:R-:W-:-:S05]  /*27c0*/  @!P3 HADD2.F32 R23, -RZ, R23.H0_H0 ;  /* 0x20000017ff17b230 */ /* 0x000fca0000004100 */
[----:B------:R-:W-:-:S04]  /*27d0*/  @!P3 FADD.FTZ R6, R6, R23 ;  /* 0x000000170606b221 */ /* 0x000fc80000010000 */
[----:B------:R-:W-:Y:S01]  /*27e0*/  @!P4 FADD.FTZ R6, R6, R25 ;  /* 0x000000190606c221 */ /* 0x000fe20000010000 */
[----:B------:R-:W-:Y:S06]  /*27f0*/  @!P1 BRA `(.L_x_314) ;  /* 0xfffffff8008c9947 */ /* 0x000fec000383ffff */
.L_x_297:
[----:B------:R-:W-:Y:S05]  /*2800*/  BSYNC B1 ;  /* 0x0000000000017941 */ /* 0x000fea0003800000 */
.L_x_296:
[----:B------:R-:W-:-:S05]  /*2810*/  VIADD R5, R5, 0x1 ;  /* 0x0000000105057836 */ /* 0x000fca0000000000 */
[----:B------:R-:W-:-:S13]  /*2820*/  ISETP.GE.AND P0, PT, R5, R2, PT ;  /* 0x000000020500720c */ /* 0x000fda0003f06270 */
[----:B------:R-:W-:Y:S05]  /*2830*/  @!P0 BRA `(.L_x_315) ;  /* 0xffffffe800c88947 */ /* 0x000fea000383ffff */
[----:B------:R-:W-:Y:S05]  /*2840*/  BRA `(.L_x_294) ;  /* 0x00000014001c7947 */ /* 0x000fea0003800000 */
.L_x_295:
[--C-:B------:R-:W-:Y:S01]  /*2850*/  IMAD R6, R4, R13, R13.reuse ;  /* 0x0000000d04067224 */ /* 0x100fe200078e020d */
[----:B------:R-:W-:Y:S01]  /*2860*/  ULDC UR7, c[0x0][0x230] ;  /* 0x00008c0000077ab9 */ /* 0x000fe20000000800 */
[----:B------:R-:W-:Y:S02]  /*2870*/  VIMNMX R11, RZ, R12, !PT ;  /* 0x0000000cff0b7248 */ /* 0x000fe40007fe0100 */
[C---:B------:R-:W-:Y:S01]  /*2880*/  VIADD R14, R6.reuse, -UR11 ;  /* 0x8000000b060e7c36 */ /* 0x040fe20008000000 */
[----:B------:R-:W-:Y:S01]  /*2890*/  IADD3 R20, R6, -UR11, R13 ;  /* 0x8000000b06147c10 */ /* 0x000fe2000fffe00d */
[----:B------:R-:W-:Y:S01]  /*28a0*/  HFMA2.MMA R6, -RZ, RZ, 0, 0 ;  /* 0x00000000ff067435 */ /* 0x000fe200000001ff */
[----:B------:R-:W-:Y:S02]  /*28b0*/  VIMNMX R12, R18, UR7, PT ;  /* 0x00000007120c7c48 */ /* 0x000fe4000bfe0100 */
[-C--:B------:R-:W-:Y:S02]  /*28c0*/  VIADDMNMX R24, R14, R15.reuse, UR5, PT ;  /* 0x000000050e187e46 */ /* 0x080fe4000b80010f */
[----:B------:R-:W-:-:S02]  /*28d0*/  VIADDMNMX R15, R20, R15, UR5, PT ;  /* 0x00000005140f7e46 */ /* 0x000fc4000b80010f */
[----:B------:R-:W-:Y:S02]  /*28e0*/  VIMNMX R13, RZ, R14, !PT ;  /* 0x0000000eff0d7248 */ /* 0x000fe40007fe0100 */
[----:B------:R-:W-:Y:S02]  /*28f0*/  VIMNMX R14, RZ, R20, !PT ;  /* 0x00000014ff0e7248 */ /* 0x000fe40007fe0100 */
[----:B------:R-:W-:Y:S02]  /*2900*/  VIMNMX R24, R24, UR7, PT ;  /* 0x0000000718187c48 */ /* 0x000fe4000bfe0100 */
[----:B------:R-:W-:-:S07]  /*2910*/  VIMNMX R15, R15, UR7, PT ;  /* 0x000000070f0f7c48 */ /* 0x000fce000bfe0100 */
.L_x_335:
[----:B------:R-:W-:Y:S01]  /*2920*/  ISETP.GE.AND P0, PT, R4, R7, PT ;  /* 0x000000070400720c */ /* 0x000fe20003f06270 */
[----:B------:R-:W-:-:S12]  /*2930*/  BSSY B1, `(.L_x_316) ;  /* 0x0000135000017945 */ /* 0x000fd80003800000 */
[----:B------:R-:W-:Y:S05]  /*2940*/  @P0 BRA `(.L_x_317) ;  /* 0x0000001000cc0947 */ /* 0x000fea0003800000 */
[----:B------:R-:W0:Y:S01]  /*2950*/  LDC R26, c[0x0][0x258] ;  /* 0x00009600ff1a7b82 */ /* 0x000e220000000800 */
[----:B------:R-:W-:Y:S01]  /*2960*/  ULDC.64 UR12, c[0x0][0x238] ;  /* 0x00008e00000c7ab9 */ /* 0x000fe20000000a00 */
[--C-:B------:R-:W-:Y:S01]  /*2970*/  SHF.R.S32.HI R19, RZ, 0x1f, R5.reuse ;  /* 0x0000001fff137819 */ /* 0x100fe20000011405 */
[----:B------:R-:W-:Y:S01]  /*2980*/  IMAD R21, R8, UR12, RZ ;  /* 0x0000000c08157c24 */ /* 0x000fe2000f8e02ff */
[----:B------:R-:W-:Y:S01]  /*2990*/  MOV R20, R4 ;  /* 0x0000000400147202 */ /* 0x000fe20000000f00 */
[----:B------:R-:W-:Y:S01]  /*29a0*/  IMAD.MOV.U32 R18, RZ, RZ, R5 ;  /* 0x000000ffff127224 */ /* 0x000fe200078e0005 */
[----:B------:R-:W-:Y:S01]  /*29b0*/  ULDC UR7, c[0x0][0x250] ;  /* 0x0000940000077ab9 */ /* 0x000fe20000000800 */
[C---:B------:R-:W-:Y:S01]  /*29c0*/  IMAD R21, R16.reuse, UR13, R21 ;  /* 0x0000000d10157c24 */ /* 0x040fe2000f8e0215 */
[----:B------:R-:W1:Y:S01]  /*29d0*/  LDC R28, c[0x0][0x248] ;  /* 0x00009200ff1c7b82 */ /* 0x000e620000000800 */
[----:B------:R-:W-:Y:S01]  /*29e0*/  IMAD.WIDE.U32 R18, R16, UR12, R18 ;  /* 0x0000000c10127c25 */ /* 0x000fe2000f8e0012 */
[----:B------:R-:W-:Y:S01]  /*29f0*/  ULDC.64 UR12, c[0x0][0x240] ;  /* 0x00009000000c7ab9 */ /* 0x000fe20000000a00 */
[----:B------:R-:W-:-:S02]  /*2a00*/  ULDC UR11, c[0x0][0x228] ;  /* 0x00008a00000b7ab9 */ /* 0x000fc40000000800 */
[----:B------:R-:W-:Y:S01]  /*2a10*/  IMAD.IADD R25, R21, 0x1, R19 ;  /* 0x0000000115197824 */ /* 0x000fe200078e0213 */
[----:B------:R-:W-:-:S03]  /*2a20*/  SHF.R.S32.HI R21, RZ, 0x1f, R4 ;  /* 0x0000001fff157819 */ /* 0x000fc60000011404 */
[----:B------:R-:W-:Y:S02]  /*2a30*/  IMAD R27, R25, UR12, RZ ;  /* 0x0000000c191b7c24 */ /* 0x000fe4000f8e02ff */
[----:B------:R-:W-:-:S04]  /*2a40*/  IMAD.WIDE.U32 R22, R18, UR12, R20 ;  /* 0x0000000c12167c25 */ /* 0x000fc8000f8e0014 */
[----:B------:R-:W-:Y:S01]  /*2a50*/  IMAD R27, R18, UR13, R27 ;  /* 0x0000000d121b7c24 */ /* 0x000fe2000f8e021b */
[----:B------:R-:W-:Y:S01]  /*2a60*/  ULDC.64 UR12, c[0x0][0x218] ;  /* 0x00008600000c7ab9 */ /* 0x000fe20000000a00 */
[----:B0-----:R-:W-:Y:S01]  /*2a70*/  IMAD R21, R5, UR7, -R26 ;  /* 0x0000000705157c24 */ /* 0x001fe2000f8e0a1a */
[----:B------:R-:W-:Y:S01]  /*2a80*/  ULDC.S8 UR7, c[0x0][0x26d] ;  /* 0x00009b4000077ab9 */ /* 0x000fe20000000200 */
[----:B------:R-:W-:Y:S01]  /*2a90*/  IMAD.IADD R27, R23, 0x1, R27 ;  /* 0x00000001171b7824 */ /* 0x000fe200078e021b */
[----:B------:R-:W-:Y:S02]  /*2aa0*/  ISETP.NE.AND P1, PT, RZ, UR7, PT ;  /* 0x00000007ff007c0c */ /* 0x000fe4000bf25270 */
[----:B------:R-:W-:Y:S02]  /*2ab0*/  LEA R20, P0, R22, UR12, 0x1 ;  /* 0x0000000c16147c11 */ /* 0x000fe4000f8008ff */
[----:B-1----:R-:W-:Y:S02]  /*2ac0*/  VIADDMNMX R28, R21, R28, UR4, PT ;  /* 0x00000004151c7e46 */ /* 0x002fe4000b80011c */
[----:B------:R-:W-:-:S02]  /*2ad0*/  VIMNMX R23, RZ, R21, !PT ;  /* 0x00000015ff177248 */ /* 0x000fc40007fe0100 */
[----:B------:R-:W-:Y:S02]  /*2ae0*/  VIMNMX R28, R28, UR11, PT ;  /* 0x0000000b1c1c7c48 */ /* 0x000fe4000bfe0100 */
[----:B------:R-:W-:-:S03]  /*2af0*/  LEA.HI.X R21, R22, UR13, R27, 0x1, P0 ;  /* 0x0000000d16157c11 */ /* 0x000fc600080f0c1b */
        /* <DEDUP_REMOVED lines=18> */
.L_x_322:
[----:B------:R-:W-:Y:S05]  /*2c20*/  BSYNC B3 ;  /* 0x0000000000037941 */ /* 0x000fea0003800000 */
.L_x_321:
        /* <DEDUP_REMOVED lines=13> */
.L_x_324:
[----:B------:R-:W-:Y:S05]  /*2d00*/  BSYNC B3 ;  /* 0x0000000000037941 */ /* 0x000fea0003800000 */
.L_x_323:
        /* <DEDUP_REMOVED lines=12> */
.L_x_320:
[----:B------:R-:W-:Y:S05]  /*2dd0*/  BSYNC B2 ;  /* 0x0000000000027941 */ /* 0x000fea0003800000 */
.L_x_319:
[----:B------:R-:W-:Y:S01]  /*2de0*/  ISETP.GE.U32.AND P0, PT, R9, 0x3, PT ;  /* 0x000000030900780c */ /* 0x000fe20003f06070 */
[----:B------:R-:W-:-:S12]  /*2df0*/  BSSY B2, `(.L_x_325) ;  /* 0x0000046000027945 */ /* 0x000fd80003800000 */
[----:B------:R-:W-:Y:S05]  /*2e00*/  @!P0 BRA `(.L_x_326) ;  /* 0x0000000400108947 */ /* 0x000fea0003800000 */
[----:B------:R-:W-:-:S13]  /*2e10*/  ISETP.GT.AND P0, PT, R28, R23, PT ;  /* 0x000000171c00720c */ /* 0x000fda0003f04270 */
.L_x_327:
        /* <DEDUP_REMOVED lines=9> */
[C---:B------:R-:W-:Y:S01]  /*2eb0*/  VIADD R22, R30.reuse, -UR7 ;  /* 0x800000071e167c36 */ /* 0x040fe20008000000 */
[----:B------:R-:W-:Y:S02]  /*2ec0*/  IADD3 R30, R30, R27, RZ ;  /* 0x0000001b1e1e7210 */ /* 0x000fe40007ffe0ff */
[-C--:B-1----:R-:W-:Y:S02]  /*2ed0*/  VIADDMNMX R21, R20, R23.reuse, UR5, PT ;  /* 0x0000000514157e46 */ /* 0x082fe4000b800117 */
[----:B------:R-:W-:Y:S02]  /*2ee0*/  VIMNMX R20, RZ, R20, !PT ;  /* 0x00000014ff147248 */ /* 0x000fe40007fe0100 */
[----:B------:R-:W-:Y:S02]  /*2ef0*/  VIMNMX R29, R21, UR11, PT ;  /* 0x0000000b151d7c48 */ /* 0x000fe4000bfe0100 */
[----:B------:R-:W-:Y:S02]  /*2f00*/  VIADDMNMX R28, R22, R23, UR5, PT ;  /* 0x00000005161c7e46 */ /* 0x000fe4000b800117 */
[----:B------:R-:W-:-:S02]  /*2f10*/  SHF.R.S32.HI R21, RZ, 0x1f, R26 ;  /* 0x0000001fff157819 */ /* 0x000fc4000001141a */
[----:B------:R-:W-:Y:S01]  /*2f20*/  ISETP.LE.OR P1, PT, R29, R20, !P0 ;  /* 0x000000141d00720c */ /* 0x000fe20004723670 */
[----:B------:R-:W-:Y:S01]  /*2f30*/  IMAD.MOV.U32 R20, RZ, RZ, R26 ;  /* 0x000000ffff147224 */ /* 0x000fe200078e001a */
[----:B------:R-:W-:Y:S02]  /*2f40*/  VIMNMX R29, R28, UR11, PT ;  /* 0x0000000b1c1d7c48 */ /* 0x000fe4000bfe0100 */
[----:B------:R-:W-:Y:S01]  /*2f50*/  VIMNMX R22, RZ, R22, !PT ;  /* 0x00000016ff167248 */ /* 0x000fe20007fe0100 */
[----:B------:R-:W-:Y:S01]  /*2f60*/  IMAD.WIDE.U32 R20, R18, UR12, R20 ;  /* 0x0000000c12147c25 */ /* 0x000fe2000f8e0014 */
[C---:B------:R-:W-:Y:S01]  /*2f70*/  IADD3 R28, R30.reuse, -UR7, R27 ;  /* 0x800000071e1c7c10 */ /* 0x040fe2000fffe01b */
[----:B------:R-:W-:Y:S01]  /*2f80*/  ULDC.64 UR12, c[0x0][0x218] ;  /* 0x00008600000c7ab9 */ /* 0x000fe20000000a00 */
[----:B------:R-:W-:Y:S01]  /*2f90*/  ISETP.LE.OR P2, PT, R29, R22, !P0 ;  /* 0x000000161d00720c */ /* 0x000fe20004743670 */
[----:B------:R-:W-:Y:S01]  /*2fa0*/  VIADD R30, R30, -UR7 ;  /* 0x800000071e1e7c36 */ /* 0x000fe20008000000 */
[----:B------:R-:W-:Y:S01]  /*2fb0*/  LEA R22, P3, R20, UR12, 0x1 ;  /* 0x0000000c14167c11 */ /* 0x000fe2000f8608ff */
[----:B------:R-:W-:Y:S01]  /*2fc0*/  IMAD.IADD R29, R31, 0x1, R21 ;  /* 0x000000011f1d7824 */ /* 0x000fe200078e0215 */
[----:B------:R-:W-:-:S02]  /*2fd0*/  VIADDMNMX R27, R28, R23, UR5, PT ;  /* 0x000000051c1b7e46 */ /* 0x000fc4000b800117 */
[----:B------:R-:W-:Y:S02]  /*2fe0*/  VIADDMNMX R21, R30, R23, UR5, PT ;  /* 0x000000051e157e46 */ /* 0x000fe4000b800117 */
[----:B------:R-:W-:Y:S02]  /*2ff0*/  VIMNMX R30, RZ, R30, !PT ;  /* 0x0000001eff1e7248 */ /* 0x000fe40007fe0100 */
[----:B------:R-:W-:Y:S02]  /*3000*/  VIMNMX R21, R21, UR11, PT ;  /* 0x0000000b15157c48 */ /* 0x000fe4000bfe0100 */
[----:B------:R-:W-:Y:S02]  /*3010*/  LEA.HI.X R23, R20, UR13, R29, 0x1, P3 ;  /* 0x0000000d14177c11 */ /* 0x000fe400098f0c1d */
[----:B------:R-:W-:Y:S02]  /*3020*/  VIMNMX R28, RZ, R28, !PT ;  /* 0x0000001cff1c7248 */ /* 0x000fe40007fe0100 */
[----:B------:R-:W-:-:S02]  /*3030*/  VIMNMX R27, R27, UR11, PT ;  /* 0x0000000b1b1b7c48 */ /* 0x000fc4000bfe0100 */
[----:B------:R-:W-:Y:S02]  /*3040*/  ISETP.LE.OR P3, PT, R21, R30, !P0 ;  /* 0x0000001e1500720c */ /* 0x000fe40004763670 */
[----:B------:R-:W2:Y:S01]  /*3050*/  @!P1 LDG.E.U16 R21, desc[UR8][R22.64] ;  /* 0x0000000816159981 */ /* 0x000ea2000c1e1500 */
[----:B------:R-:W-:-:S03]  /*3060*/  ISETP.LE.OR P4, PT, R27, R28, !P0 ;  /* 0x0000001c1b00720c */ /* 0x000fc60004783670 */
[----:B------:R-:W3:Y:S07]  /*3070*/  @!P2 LDG.E.U16 R27, desc[UR8][R22.64+0x2] ;  /* 0x00000208161ba981 */ /* 0x000eee000c1e1500 */
[----:B------:R-:W4:Y:S04]  /*3080*/  @!P3 LDG.E.U16 R28, desc[UR8][R22.64+0x4] ;  /* 0x00000408161cb981 */ /* 0x000f28000c1e1500 */
[----:B------:R-:W5:Y:S01]  /*3090*/  @!P4 LDG.E.U16 R29, desc[UR8][R22.64+0x6] ;  /* 0x00000608161dc981 */ /* 0x000f62000c1e1500 */
[----:B------:R-:W0:Y:S08]  /*30a0*/  @!P1 MUFU.RCP R30, UR10 ;  /* 0x0000000a001e9d08 */ /* 0x000e300008001000 */
[----:B------:R-:W1:Y:S08]  /*30b0*/  @!P2 MUFU.RCP R32, UR10 ;  /* 0x0000000a0020ad08 */ /* 0x000e700008001000 */
[----:B------:R-:W1:Y:S08]  /*30c0*/  @!P3 MUFU.RCP R31, UR10 ;  /* 0x0000000a001fbd08 */ /* 0x000e700008001000 */
[----:B------:R-:W5:Y:S01]  /*30d0*/  @!P4 MUFU.RCP R20, UR10 ;  /* 0x0000000a0014cd08 */ /* 0x000f620008001000 */
[----:B------:R-:W-:Y:S01]  /*30e0*/  IADD3 R26, R26, 0x4, RZ ;  /* 0x000000041a1a7810 */ /* 0x000fe20007ffe0ff */
[----:B--2---:R-:W-:-:S05]  /*30f0*/  @!P1 HADD2.F32 R21, -RZ, R21.H0_H0 ;  /* 0x20000015ff159230 */ /* 0x004fca0000004100 */
[----:B0-----:R-:W-:Y:S01]  /*3100*/  @!P1 FMUL.FTZ R21, R21, R30 ;  /* 0x0000001e15159220 */ /* 0x001fe20000410000 */
[----:B---3--:R-:W-:-:S04]  /*3110*/  @!P2 HADD2.F32 R27, -RZ, R27.H0_H0 ;  /* 0x2000001bff1ba230 */ /* 0x008fc80000004100 */
[----:B------:R-:W-:Y:S01]  /*3120*/  @!P1 F2FP.F16.F32.PACK_AB R21, RZ, R21 ;  /* 0x00000015ff15923e */ /* 0x000fe200000000ff */
[----:B----4-:R-:W-:Y:S02]  /*3130*/  @!P3 HADD2.F32 R28, -RZ, R28.H0_H0 ;  /* 0x2000001cff1cb230 */ /* 0x010fe40000004100 */
[----:B-1----:R-:W-:Y:S02]  /*3140*/  @!P2 FMUL.FTZ R27, R27, R32 ;  /* 0x000000201b1ba220 */ /* 0x002fe40000410000 */
[----:B------:R-:W-:Y:S02]  /*3150*/  @!P1 HADD2.F32 R21, -RZ, R21.H0_H0 ;  /* 0x20000015ff159230 */ /* 0x000fe40000004100 */
[----:B------:R-:W-:Y:S01]  /*3160*/  @!P3 FMUL.FTZ R28, R28, R31 ;  /* 0x0000001f1c1cb220 */ /* 0x000fe20000410000 */
[----:B-----5:R-:W-:Y:S01]  /*3170*/  @!P4 HADD2.F32 R29, -RZ, R29.H0_H0 ;  /* 0x2000001dff1dc230 */ /* 0x020fe20000004100 */
[----:B------:R-:W-:Y:S01]  /*3180*/  @!P2 F2FP.F16.F32.PACK_AB R27, RZ, R27 ;  /* 0x0000001bff1ba23e */ /* 0x000fe200000000ff */
[----:B------:R-:W-:Y:S01]  /*3190*/  @!P1 FADD.FTZ R6, R6, R21 ;  /* 0x0000001506069221 */ /* 0x000fe20000010000 */
[----:B------:R-:W-:-:S02]  /*31a0*/  ISETP.GE.AND P1, PT, R26, R7, PT ;  /* 0x000000071a00720c */ /* 0x000fc40003f26270 */
[----:B------:R-:W-:Y:S01]  /*31b0*/  @!P4 FMUL.FTZ R20, R29, R20 ;  /* 0x000000141d14c220 */ /* 0x000fe20000410000 */
[----:B------:R-:W-:Y:S01]  /*31c0*/  @!P3 F2FP.F16.F32.PACK_AB R28, RZ, R28 ;  /* 0x0000001cff1cb23e */ /* 0x000fe200000000ff */
[----:B------:R-:W-:-:S03]  /*31d0*/  @!P2 HADD2.F32 R27, -RZ, R27.H0_H0 ;  /* 0x2000001bff1ba230 */ /* 0x000fc60000004100 */
[----:B------:R-:W-:Y:S01]  /*31e0*/  @!P4 F2FP.F16.F32.PACK_AB R20, RZ, R20 ;  /* 0x00000014ff14c23e */ /* 0x000fe200000000ff */
[----:B------:R-:W-:Y:S02]  /*31f0*/  @!P3 HADD2.F32 R21, -RZ, R28.H0_H0 ;  /* 0x2000001cff15b230 */ /* 0x000fe40000004100 */
[----:B------:R-:W-:Y:S02]  /*3200*/  @!P2 FADD.FTZ R6, R6, R27 ;  /* 0x0000001b0606a221 */ /* 0x000fe40000010000 */
[----:B------:R-:W-:Y:S02]  /*3210*/  @!P4 HADD2.F32 R23, -RZ, R20.H0_H0 ;  /* 0x20000014ff17c230 */ /* 0x000fe40000004100 */
[----:B------:R-:W-:-:S04]  /*3220*/  @!P3 FADD.FTZ R6, R6, R21 ;  /* 0x000000150606b221 */ /* 0x000fc80000010000 */
[----:B------:R-:W-:Y:S01]  /*3230*/  @!P4 FADD.FTZ R6, R6, R23 ;  /* 0x000000170606c221 */ /* 0x000fe20000010000 */
[----:B------:R-:W-:Y:S06]  /*3240*/  @!P1 BRA `(.L_x_327) ;  /* 0xfffffff800f49947 */ /* 0x000fec000383ffff */
.L_x_326:
[----:B------:R-:W-:Y:S05]  /*3250*/  BSYNC B2 ;  /* 0x0000000000027941 */ /* 0x000fea0003800000 */
.L_x_325:
[----:B------:R-:W-:Y:S05]  /*3260*/  BRA `(.L_x_317) ;  /* 0x0000000800847947 */ /* 0x000fea0003800000 */
.L_x_318:
        /* <DEDUP_REMOVED lines=29> */
.L_x_331:
[----:B------:R-:W-:Y:S05]  /*3440*/  BSYNC B3 ;  /* 0x0000000000037941 */ /* 0x000fea0003800000 */
.L_x_330:
        /* <DEDUP_REMOVED lines=18> */
.L_x_333:
[----:B------:R-:W-:Y:S05]  /*3570*/  BSYNC B3 ;  /* 0x0000000000037941 */ /* 0x000fea0003800000 */
.L_x_332:
        /* <DEDUP_REMOVED lines=17> */
.L_x_329:
[----:B------:R-:W-:Y:S05]  /*3690*/  BSYNC B2 ;  /* 0x0000000000027941 */ /* 0x000fea0003800000 */
.L_x_328:
[----:B------:R-:W-:-:S13]  /*36a0*/  ISETP.GE.U32.AND P0, PT, R9, 0x3, PT ;  /* 0x000000030900780c */ /* 0x000fda0003f06070 */
[----:B------:R-:W-:Y:S05]  /*36b0*/  @!P0 BRA `(.L_x_317) ;  /* 0x0000000400708947 */ /* 0x000fea0003800000 */
[----:B------:R-:W-:-:S13]  /*36c0*/  ISETP.GT.AND P0, PT, R28, R23, PT ;  /* 0x000000171c00720c */ /* 0x000fda0003f04270 */
.L_x_334:
[----:B------:R-:W0:Y:S01]  /*36d0*/  LDC R30, c[0x0][0x254] ;  /* 0x00009500ff1e7b82 */ /* 0x000e220000000800 */
[----:B------:R-:W-:Y:S01]  /*36e0*/  ULDC UR7, c[0x0][0x25c] ;  /* 0x0000970000077ab9 */ /* 0x000fe20000000800 */
[----:B------:R-:W-:Y:S01]  /*36f0*/  ULDC.64 UR12, c[0x0][0x240] ;  /* 0x00009000000c7ab9 */ /* 0x000fe20000000a00 */
[--C-:B------:R-:W-:Y:S01]  /*3700*/  SHF.R.S32.HI R21, RZ, 0x1f, R27.reuse ;  /* 0x0000001fff157819 */ /* 0x100fe2000001141b */
[----:B------:R-:W-:Y:S01]  /*3710*/  IMAD.MOV.U32 R20, RZ, RZ, R27 ;  /* 0x000000ffff147224 */ /* 0x000fe200078e001b */
[----:B------:R-:W-:Y:S01]  /*3720*/  ULDC UR11, c[0x0][0x230] ;  /* 0x00008c00000b7ab9 */ /* 0x000fe20000000800 */
[----:B------:R-:W-:Y:S02]  /*3730*/  IMAD R29, R25, UR12, RZ ;  /* 0x0000000c191d7c24 */ /* 0x000fe4000f8e02ff */
[----:B------:R-:W1:Y:S01]  /*3740*/  LDC R28, c[0x0][0x24c] ;  /* 0x00009300ff1c7b82 */ /* 0x000e620000000800 */
[----:B------:R-:W-:-:S04]  /*3750*/  IMAD.WIDE.U32 R20, R18, UR12, R20 ;  /* 0x0000000c12147c25 */ /* 0x000fc8000f8e0014 */
[----:B------:R-:W-:Y:S01]  /*3760*/  IMAD R29, R18, UR13, R29 ;  /* 0x0000000d121d7c24 */ /* 0x000fe2000f8e021d */
[----:B------:R-:W-:-:S04]  /*3770*/  ULDC.64 UR12, c[0x0][0x218] ;  /* 0x00008600000c7ab9 */ /* 0x000fc80000000a00 */
[----:B------:R-:W-:Y:S01]  /*3780*/  IADD3 R21, R29, R21, RZ ;  /* 0x000000151d157210 */ /* 0x000fe20007ffe0ff */
[CC--:B0-----:R-:W-:Y:S02]  /*3790*/  IMAD R23, R27.reuse, R30.reuse, -UR7 ;  /* 0x800000071b177e24 */ /* 0x0c1fe4000f8e021e */
[CCC-:B------:R-:W-:Y:S02]  /*37a0*/  IMAD R31, R27.reuse, R30.reuse, R30.reuse ;  /* 0x0000001e1b1f7224 */ /* 0x1c0fe400078e021e */
[----:B------:R-:W-:Y:S02]  /*37b0*/  IMAD R33, R27, R30, -UR7 ;  /* 0x800000071b217e24 */ /* 0x000fe4000f8e021e */
[----:B------:R-:W-:Y:S01]  /*37c0*/  VIADD R29, R31, -UR7 ;  /* 0x800000071f1d7c36 */ /* 0x000fe20008000000 */
[----:B-1----:R-:W-:Y:S01]  /*37d0*/  VIADDMNMX R22, R23, R28, UR5, PT ;  /* 0x0000000517167e46 */ /* 0x002fe2000b80011c */
[----:B------:R-:W-:Y:S01]  /*37e0*/  IMAD.IADD R31, R31, 0x1, R30 ;  /* 0x000000011f1f7824 */ /* 0x000fe200078e021e */
[----:B------:R-:W-:-:S02]  /*37f0*/  VIMNMX R23, RZ, R23, !PT ;  /* 0x00000017ff177248 */ /* 0x000fc40007fe0100 */
[----:B------:R-:W-:Y:S02]  /*3800*/  VIMNMX R22, R22, UR11, PT ;  /* 0x0000000b16167c48 */ /* 0x000fe4000bfe0100 */
[----:B------:R-:W-:Y:S02]  /*3810*/  IADD3 R35, R31, -UR7, R30 ;  /* 0x800000071f237c10 */ /* 0x000fe4000fffe01e */
[----:B------:R-:W-:Y:S02]  /*3820*/  ISETP.LE.OR P1, PT, R22, R23, !P0 ;  /* 0x000000171600720c */ /* 0x000fe40004723670 */
[C---:B------:R-:W-:Y:S02]  /*3830*/  LEA R22, P2, R20.reuse, UR12, 0x1 ;  /* 0x0000000c14167c11 */ /* 0x040fe4000f8408ff */
[----:B------:R-:W-:Y:S02]  /*3840*/  VIADDMNMX R34, R29, R28, UR5, PT ;  /* 0x000000051d227e46 */ /* 0x000fe4000b80011c */
[----:B------:R-:W-:-:S02]  /*3850*/  LEA.HI.X R23, R20, UR13, R21, 0x1, P2 ;  /* 0x0000000d14177c11 */ /* 0x000fc400090f0c15 */
[----:B------:R-:W-:Y:S02]  /*3860*/  VIMNMX R21, RZ, R33, !PT ;  /* 0x00000021ff157248 */ /* 0x000fe40007fe0100 */
[-C--:B------:R-:W-:Y:S02]  /*3870*/  VIADDMNMX R33, R33, R28.reuse, UR5, PT ;  /* 0x0000000521217e46 */ /* 0x080fe4000b80011c */
[----:B------:R-:W-:Y:S02]  /*3880*/  IADD3 R31, R31, -UR7, RZ ;  /* 0x800000071f1f7c10 */ /* 0x000fe4000fffe0ff */
[----:B------:R-:W-:Y:S02]  /*3890*/  VIMNMX R20, R33, UR11, PT ;  /* 0x0000000b21147c48 */ /* 0x000fe4000bfe0100 */
[----:B------:R-:W-:Y:S02]  /*38a0*/  VIMNMX R29, RZ, R29, !PT ;  /* 0x0000001dff1d7248 */ /* 0x000fe40007fe0100 */
[----:B------:R-:W-:Y:S01]  /*38b0*/  VIMNMX R34, R34, UR11, PT ;  /* 0x0000000b22227c48 */ /* 0x000fe2000bfe0100 */
[----:B------:R-:W-:Y:S01]  /*38c0*/  @!P1 IMAD.IADD R21, R20, 0x1, -R21 ;  /* 0x0000000114159824 */ /* 0x000fe200078e0a15 */
[----:B------:R-:W-:-:S02]  /*38d0*/  VIADDMNMX R33, R31, R28, UR5, PT ;  /* 0x000000051f217e46 */ /* 0x000fc4000b80011c */
[----:B------:R-:W-:Y:S02]  /*38e0*/  ISETP.LE.OR P2, PT, R34, R29, !P0 ;  /* 0x0000001d2200720c */ /* 0x000fe40004743670 */
[----:B------:R-:W-:Y:S02]  /*38f0*/  VIMNMX R20, RZ, R31, !PT ;  /* 0x0000001fff147248 */ /* 0x000fe40007fe0100 */
[----:B------:R-:W-:Y:S02]  /*3900*/  VIADDMNMX R32, R35, R28, UR5, PT ;  /* 0x0000000523207e46 */ /* 0x000fe4000b80011c */
[----:B------:R-:W-:Y:S01]  /*3910*/  VIMNMX R33, R33, UR11, PT ;  /* 0x0000000b21217c48 */ /* 0x000fe2000bfe0100 */
[----:B------:R-:W2:Y:S01]  /*3920*/  @!P1 LDG.E.U16 R28, desc[UR8][R22.64] ;  /* 0x00000008161c9981 */ /* 0x000ea2000c1e1500 */
[----:B------:R-:W-:Y:S02]  /*3930*/  VIMNMX R35, RZ, R35, !PT ;  /* 0x00000023ff237248 */ /* 0x000fe40007fe0100 */
[----:B------:R-:W-:-:S02]  /*3940*/  VIMNMX R32, R32, UR11, PT ;  /* 0x0000000b20207c48 */ /* 0x000fc4000bfe0100 */
[----:B------:R-:W-:Y:S01]  /*3950*/  ISETP.LE.OR P3, PT, R33, R20, !P0 ;  /* 0x000000142100720c */ /* 0x000fe20004763670 */
[----:B------:R-:W3:Y:S01]  /*3960*/  @!P2 LDG.E.U16 R30, desc[UR8][R22.64+0x2] ;  /* 0x00000208161ea981 */ /* 0x000ee2000c1e1500 */
[----:B------:R-:W-:Y:S01]  /*3970*/  ISETP.LE.OR P4, PT, R32, R35, !P0 ;  /* 0x000000232000720c */ /* 0x000fe20004783670 */
[----:B------:R-:W-:-:S10]  /*3980*/  @!P2 IMAD.IADD R37, R34, 0x1, -R29 ;  /* 0x000000012225a824 */ /* 0x000fd400078e0a1d */
[----:B------:R-:W4:Y:S04]  /*3990*/  @!P3 LDG.E.U16 R29, desc[UR8][R22.64+0x4] ;  /* 0x00000408161db981 */ /* 0x000f28000c1e1500 */
[----:B------:R0:W5:Y:S01]  /*39a0*/  @!P4 LDG.E.U16 R31, desc[UR8][R22.64+0x6] ;  /* 0x00000608161fc981 */ /* 0x000162000c1e1500 */
[----:B------:R-:W-:Y:S01]  /*39b0*/  @!P1 IMAD R21, R26, R21, RZ ;  /* 0x000000151a159224 */ /* 0x000fe200078e02ff */
[----:B------:R-:W-:Y:S01]  /*39c0*/  @!P3 IADD3 R33, -R20, R33, RZ ;  /* 0x000000211421b210 */ /* 0x000fe20007ffe1ff */
[----:B------:R-:W-:-:S03]  /*39d0*/  @!P2 IMAD R37, R26, R37, RZ ;  /* 0x000000251a25a224 */ /* 0x000fc600078e02ff */
[----:B------:R-:W-:Y:S01]  /*39e0*/  @!P1 I2FP.F32.S32 R21, R21 ;  /* 0x0000001500159245 */ /* 0x000fe20000201400 */
[----:B------:R-:W-:-:S03]  /*39f0*/  @!P4 IMAD.IADD R35, R32, 0x1, -R35 ;  /* 0x000000012023c824 */ /* 0x000fc600078e0a23 */
[----:B------:R-:W-:Y:S01]  /*3a00*/  @!P1 F2FP.F16.F32.PACK_AB R21, RZ, R21 ;  /* 0x00000015ff15923e */ /* 0x000fe200000000ff */
[C---:B------:R-:W-:Y:S01]  /*3a10*/  @!P3 IMAD R33, R26.reuse, R33, RZ ;  /* 0x000000211a21b224 */ /* 0x040fe200078e02ff */
[----:B------:R-:W-:Y:S01]  /*3a20*/  @!P2 I2FP.F32.S32 R37, R37 ;  /* 0x000000250025a245 */ /* 0x000fe20000201400 */
[----:B------:R-:W-:Y:S02]  /*3a30*/  @!P4 IMAD R35, R26, R35, RZ ;  /* 0x000000231a23c224 */ /* 0x000fe400078e02ff */
[----:B------:R-:W-:Y:S01]  /*3a40*/  @!P1 HADD2.F32 R21, -RZ, R21.H0_H0 ;  /* 0x20000015ff159230 */ /* 0x000fe20000004100 */
[----:B------:R-:W-:Y:S02]  /*3a50*/  @!P2 F2FP.F16.F32.PACK_AB R37, RZ, R37 ;  /* 0x00000025ff25a23e */ /* 0x000fe400000000ff */
[----:B------:R-:W-:Y:S02]  /*3a60*/  @!P3 I2FP.F32.S32 R33, R33 ;  /* 0x000000210021b245 */ /* 0x000fe40000201400 */
[----:B------:R-:W-:Y:S01]  /*3a70*/  @!P4 I2FP.F32.S32 R35, R35 ;  /* 0x000000230023c245 */ /* 0x000fe20000201400 */
[----:B------:R-:W1:Y:S01]  /*3a80*/  @!P1 MUFU.RCP R21, R21 ;  /* 0x0000001500159308 */ /* 0x000e620000001000 */
[----:B------:R-:W-:Y:S01]  /*3a90*/  @!P3 F2FP.F16.F32.PACK_AB R33, RZ, R33 ;  /* 0x00000021ff21b23e */ /* 0x000fe200000000ff */
[----:B0-----:R-:W-:Y:S01]  /*3aa0*/  @!P2 HADD2.F32 R22, -RZ, R37.H0_H0 ;  /* 0x20000025ff16a230 */ /* 0x001fe20000004100 */
[----:B------:R-:W-:-:S03]  /*3ab0*/  @!P4 F2FP.F16.F32.PACK_AB R35, RZ, R35 ;  /* 0x00000023ff23c23e */ /* 0x000fc600000000ff */
[----:B------:R-:W-:Y:S02]  /*3ac0*/  @!P3 HADD2.F32 R23, -RZ, R33.H0_H0 ;  /* 0x20000021ff17b230 */ /* 0x000fe40000004100 */
[----:B------:R-:W0:Y:S01]  /*3ad0*/  @!P2 MUFU.RCP R22, R22 ;  /* 0x000000160016a308 */ /* 0x000e220000001000 */
[----:B------:R-:W-:-:S07]  /*3ae0*/  @!P4 HADD2.F32 R20, -RZ, R35.H0_H0 ;  /* 0x20000023ff14c230 */ /* 0x000fce0000004100 */
[----:B------:R-:W5:Y:S08]  /*3af0*/  @!P3 MUFU.RCP R23, R23 ;  /* 0x000000170017b308 */ /* 0x000f700000001000 */
[----:B------:R-:W5:Y:S01]  /*3b00*/  @!P4 MUFU.RCP R20, R20 ;  /* 0x000000140014c308 */ /* 0x000f620000001000 */
[----:B------:R-:W-:Y:S02]  /*3b10*/  VIADD R27, R27, 0x4 ;  /* 0x000000041b1b7836 */ /* 0x000fe40000000000 */
[----:B--2---:R-:W-:-:S05]  /*3b20*/  @!P1 HADD2.F32 R28, -RZ, R28.H0_H0 ;  /* 0x2000001cff1c9230 */ /* 0x004fca0000004100 */
[----:B-1----:R-:W-:Y:S01]  /*3b30*/  @!P1 FMUL.FTZ R21, R28, R21 ;  /* 0x000000151c159220 */ /* 0x002fe20000410000 */
[----:B---3--:R-:W-:-:S04]  /*3b40*/  @!P2 HADD2.F32 R33, -RZ, R30.H0_H0 ;  /* 0x2000001eff21a230 */ /* 0x008fc80000004100 */
[----:B------:R-:W-:Y:S01]  /*3b50*/  @!P1 F2FP.F16.F32.PACK_AB R21, RZ, R21 ;  /* 0x00000015ff15923e */ /* 0x000fe200000000ff */
[----:B0-----:R-:W-:-:S04]  /*3b60*/  @!P2 FMUL.FTZ R33, R33, R22 ;  /* 0x000000162121a220 */ /* 0x001fc80000410000 */
[----:B------:R-:W-:Y:S02]  /*3b70*/  @!P1 HADD2.F32 R21, -RZ, R21.H0_H0 ;  /* 0x20000015ff159230 */ /* 0x000fe40000004100 */
[----:B----4-:R-:W-:Y:S01]  /*3b80*/  @!P3 HADD2.F32 R28, -RZ, R29.H0_H0 ;  /* 0x2000001dff1cb230 */ /* 0x010fe20000004100 */
[----:B------:R-:W-:Y:S01]  /*3b90*/  @!P2 F2FP.F16.F32.PACK_AB R33, RZ, R33 ;  /* 0x00000021ff21a23e */ /* 0x000fe200000000ff */
[----:B-----5:R-:W-:-:S03]  /*3ba0*/  @!P4 HADD2.F32 R31, -RZ, R31.H0_H0 ;  /* 0x2000001fff1fc230 */ /* 0x020fc60000004100 */
[----:B------:R-:W-:Y:S01]  /*3bb0*/  @!P3 FMUL.FTZ R28, R28, R23 ;  /* 0x000000171c1cb220 */ /* 0x000fe20000410000 */
[----:B------:R-:W-:Y:S01]  /*3bc0*/  @!P1 FADD.FTZ R6, R6, R21 ;  /* 0x0000001506069221 */ /* 0x000fe20000010000 */
[----:B------:R-:W-:Y:S01]  /*3bd0*/  ISETP.GE.AND P1, PT, R27, R7, PT ;  /* 0x000000071b00720c */ /* 0x000fe20003f26270 */
[----:B------:R-:W-:Y:S02]  /*3be0*/  @!P4 FMUL.FTZ R20, R31, R20 ;  /* 0x000000141f14c220 */ /* 0x000fe40000410000 */
[----:B------:R-:W-:Y:S01]  /*3bf0*/  @!P3 F2FP.F16.F32.PACK_AB R28, RZ, R28 ;  /* 0x0000001cff1cb23e */ /* 0x000fe200000000ff */
[----:B------:R-:W-:Y:S02]  /*3c00*/  @!P2 HADD2.F32 R33, -RZ, R33.H0_H0 ;  /* 0x20000021ff21a230 */ /* 0x000fe40000004100 */
[----:B------:R-:W-:Y:S02]  /*3c10*/  @!P4 F2FP.F16.F32.PACK_AB R20, RZ, R20 ;  /* 0x00000014ff14c23e */ /* 0x000fe400000000ff */
[----:B------:R-:W-:-:S02]  /*3c20*/  @!P3 HADD2.F32 R21, -RZ, R28.H0_H0 ;  /* 0x2000001cff15b230 */ /* 0x000fc40000004100 */
[----:B------:R-:W-:Y:S01]  /*3c30*/  @!P2 FADD.FTZ R6, R6, R33 ;  /* 0x000000210606a221 */ /* 0x000fe20000010000 */
[----:B------:R-:W-:-:S03]  /*3c40*/  @!P4 HADD2.F32 R23, -RZ, R20.H0_H0 ;  /* 0x20000014ff17c230 */ /* 0x000fc60000004100 */
[----:B------:R-:W-:-:S04]  /*3c50*/  @!P3 FADD.FTZ R6, R6, R21 ;  /* 0x000000150606b221 */ /* 0x000fc80000010000 */
[----:B------:R-:W-:Y:S01]  /*3c60*/  @!P4 FADD.FTZ R6, R6, R23 ;  /* 0x000000170606c221 */ /* 0x000fe20000010000 */
[----:B------:R-:W-:Y:S06]  /*3c70*/  @!P1 BRA `(.L_x_334) ;  /* 0xfffffff800949947 */ /* 0x000fec000383ffff */
.L_x_317:
[----:B------:R-:W-:Y:S05]  /*3c80*/  BSYNC B1 ;  /* 0x0000000000017941 */ /* 0x000fea0003800000 */
.L_x_316:
[----:B------:R-:W-:-:S04]  /*3c90*/  IADD3 R5, R5, 0x1, RZ ;  /* 0x0000000105057810 */ /* 0x000fc80007ffe0ff */
[----:B------:R-:W-:-:S13]  /*3ca0*/  ISETP.GE.AND P0, PT, R5, R2, PT ;  /* 0x000000020500720c */ /* 0x000fda0003f06270 */
[----:B------:R-:W-:Y:S05]  /*3cb0*/  @!P0 BRA `(.L_x_335) ;  /* 0xffffffec00188947 */ /* 0x000fea000383ffff */
.L_x_294:
[----:B------:R-:W-:Y:S05]  /*3cc0*/  BSYNC B0 ;  /* 0x0000000000007941 */ /* 0x000fea0003800000 */
.L_x_293:
[----:B------:R-:W-:Y:S01]  /*3cd0*/  ULDC.64 UR12, c[0x0][0x260] ;  /* 0x00009800000c7ab9 */ /* 0x000fe20000000a00 */
[----:B------:R-:W-:Y:S02]  /*3ce0*/  F2FP.F16.F32.PACK_AB R6, RZ, R6 ;  /* 0x00000006ff06723e */ /* 0x000fe400000000ff */
        /* <DEDUP_REMOVED lines=10> */
        .weak           $__internal_4_$__cuda_sm20_div_s64
        .type           $__internal_4_$__cuda_sm20_div_s64,@function
        .size           $__internal_4_$__cuda_sm20_div_s64,(.L_x_1816 - $__internal_4_$__cuda_sm20_div_s64)
$__internal_4_$__cuda_sm20_div_s64:
        /* <DEDUP_REMOVED lines=83> */
[----:B------:R-:W-:Y:S06]  /*42c0*/  RET.REL.NODEC R8 `(_ZN2at6native49_GLOBAL__N__3489678a_16_AveragePool2d_cu_fb80407634avg_pool2d_backward_out_cuda_frameIN3c104HalfEflEEvT1_PKT_llllliiiiiiPS6_ibb) ;  /* 0xffffffbc084c7950 */ /* 0x000fec0003c3ffff */
.L_x_337:
        /* <DEDUP_REMOVED lines=11> */
.L_x_1816:


//--------------------- .text._ZN2at6native49_GLOBAL__N__3489678a_16_AveragePool2d_cu_fb80407639avg_pool2d_backward_out_cuda_frame_nhwcIN3c104HalfEflEEvT1_PKT_llliiiiiiiiPS6_ibb --------------------------
	.section	.text._ZN2at6native49_GLOBAL__N__3489678a_16_AveragePool2d_cu_fb80407639avg_pool2d_backward_out_cuda_frame_nhwcIN3c104HalfEflEEvT1_PKT_llliiiiiiiiPS6_ibb,"ax",@progbits
	.align	128
.text._ZN2at6native49_GLOBAL__N__3489678a_16_AveragePool2d_cu_fb80407639avg_pool2d_backward_out_cuda_frame_nhwcIN3c104HalfEflEEvT1_PKT_llliiiiiiiiPS6_ibb:
        .type           _ZN2at6native49_GLOBAL__N__3489678a_16_AveragePool2d_cu_fb80407639avg_pool2d_backward_out_cuda_frame_nhwcIN3c104HalfEflEEvT1_PKT_llliiiiiiiiPS6_ibb,@function
        .size           _ZN2at6native49_GLOBAL__N__3489678a_16_AveragePool2d_cu_fb80407639avg_pool2d_backward_out_cuda_frame_nhwcIN3c104HalfEflEEvT1_PKT_llliiiiiiiiPS6_ibb,(.L_x_1818 - _ZN2at6native49_GLOBAL__N__3489678a_16_AveragePool2d_cu_fb80407639avg_pool2d_backward_out_cuda_frame_nhwcIN3c104HalfEflEEvT1_PKT_llliiiiiiiiPS6_ibb)
        .other          _ZN2at6native49_GLOBAL__N__3489678a_16_AveragePool2d_cu_fb80407639avg_pool2d_backward_out_cuda_frame_nhwcIN3c104HalfEflEEvT1_PKT_llliiiiiiiiPS6_ibb,@"STO_CUDA_ENTRY STV_DEFAULT"
_ZN2at6native49_GLOBAL__N__3489678a_16_AveragePool2d_cu_fb80407639avg_pool2d_backward_out_cuda_frame_nhwcIN3c104HalfEflEEvT1_PKT_llliiiiiiiiPS6_ibb:
        /* <DEDUP_REMOVED lines=14> */
[----:B------:R-:W-:Y:S01]  /*00e0*/  ULDC.64 UR4, c[0x0][0x238] ;  /* 0x00008e0000047ab9 */ /* 0x000fe20000000a00 */
[----:B------:R-:W-:Y:S01]  /*00f0*/  UIADD3 UR6, UR6, UR8, URZ ;  /* 0x0000000806067290 */ /* 0x000fe2000fffe03f */
[----:B------:R-:W-:Y:S01]  /*0100*/  F2FP.F16.F32.PACK_AB R34, RZ, R0 ;  /* 0x00000000ff22723e */ /* 0x000fe200000000ff */
[----:B------:R-:W-:Y:S01]  /*0110*/  IMAD.MOV.U32 R0, RZ, RZ, R2 ;  /* 0x000000ffff007224 */ /* 0x000fe200078e0002 */
[----:B------:R-:W-:Y:S01]  /*0120*/  ULDC UR8, c[0x0][0xc] ;  /* 0x0000030000087ab9 */ /* 0x000fe20000000800 */
[----:B------:R-:W-:Y:S01]  /*0130*/  ULDC UR7, c[0x0][0x230] ;  /* 0x00008c0000077ab9 */ /* 0x000fe20000000800 */
[----:B------:R-:W-:Y:S01]  /*0140*/  IMAD R35, R35, UR8, RZ ;  /* 0x0000000823237c24 */ /* 0x000fe2000f8e02ff */
[----:B------:R-:W-:Y:S01]  /*0150*/  UIMAD.WIDE UR4, UR5, UR4, URZ ;  /* 0x00000004050472a5 */ /* 0x000fe2000f8e023f */
[----:B------:R-:W-:Y:S01]  /*0160*/  HADD2.F32 R34, -RZ, R34.H0_H0 ;  /* 0x20000022ff227230 */ /* 0x000fe20000004100 */
[----:B------:R-:W-:Y:S01]  /*0170*/  UIADD3 UR7, UR7, UR9, URZ ;  /* 0x0000000907077290 */ /* 0x000fe2000fffe03f */
[----:B------:R-:W-:-:S11]  /*0180*/  ULDC.64 UR10, c[0x0][0x208] ;  /* 0x00008200000a7ab9 */ /* 0x000fd60000000a00 */
.L_x_418:
        /* <DEDUP_REMOVED lines=11> */
[----:B------:R-:W-:Y:S05]  /*0240*/  CALL.REL.NOINC `($__internal_5_$__cuda_sm20_div_s64) ;  /* 0x0000004800a07944 */ /* 0x000fea0003c00000 */
[----:B------:R-:W-:Y:S01]  /*0250*/  IMAD.MOV R5, RZ, RZ, -R38 ;  /* 0x000000ffff057224 */ /* 0x000fe200078e0a26 */
[----:B------:R-:W-:Y:S01]  /*0260*/  ULDC UR8, c[0x0][0x220] ;  /* 0x0000880000087ab9 */ /* 0x000fe20000000800 */
[----:B------:R-:W-:Y:S01]  /*0270*/  MOV R8, R38 ;  /* 0x0000002600087202 */ /* 0x000fe20000000f00 */
[----:B------:R-:W-:Y:S02]  /*0280*/  IMAD.MOV.U32 R9, RZ, RZ, R39 ;  /* 0x000000ffff097224 */ /* 0x000fe400078e0027 */
[----:B------:R-:W-:Y:S01]  /*0290*/  IMAD R2, R5, UR8, R0 ;  /* 0x0000000805027c24 */ /* 0x000fe2000f8e0200 */
[----:B------:R-:W-:Y:S06]  /*02a0*/  BRA `(.L_x_340) ;  /* 0x0000000000587947 */ /* 0x000fec0003800000 */
.L_x_339:
        /* <DEDUP_REMOVED lines=22> */
.L_x_340:
[----:B------:R-:W-:Y:S05]  /*0410*/  BSYNC B0 ;  /* 0x0000000000007941 */ /* 0x000fea0003800000 */
.L_x_338:
        /* <DEDUP_REMOVED lines=8> */
[----:B------:R-:W-:Y:S01]  /*04a0*/  MOV R14, R9 ;  /* 0x00000009000e7202 */ /* 0x000fe20000000f00 */
[----:B------:R-:W-:Y:S01]  /*04b0*/  IMAD.U32 R11, RZ, RZ, UR9 ;  /* 0x00000009ff0b7e24 */ /* 0x000fe2000f8e00ff */
[----:B------:R-:W-:-:S07]  /*04c0*/  MOV R10, 0x4e0 ;  /* 0x000004e0000a7802 */ /* 0x000fce0000000f00 */
[----:B------:R-:W-:Y:S05]  /*04d0*/  CALL.REL.NOINC `($__internal_5_$__cuda_sm20_div_s64) ;  /* 0x0000004400fc7944 */ /* 0x000fea0003c00000 */
[--C-:B------:R-:W-:Y:S01]  /*04e0*/  IMAD.MOV R5, RZ, RZ, -R38.reuse ;  /* 0x000000ffff057224 */ /* 0x100fe200078e0a26 */
[----:B------:R-:W-:Y:S01]  /*04f0*/  ULDC UR8, c[0x0][0x230] ;  /* 0x00008c0000087ab9 */ /* 0x000fe20000000800 */
[----:B------:R-:W-:Y:S02]  /*0500*/  IMAD.MOV.U32 R4, RZ, RZ, R38 ;  /* 0x000000ffff047224 */ /* 0x000fe400078e0026 */
[----:B------:R-:W-:Y:S01]  /*0510*/  IMAD R8, R5, UR8, R8 ;  /* 0x0000000805087c24 */ /* 0x000fe2000f8e0208 */
[----:B------:R-:W-:Y:S01]  /*0520*/  MOV R5, R39 ;  /* 0x0000002700057202 */ /* 0x000fe20000000f00 */
[----:B------:R-:W-:Y:S06]  /*0530*/  BRA `(.L_x_343) ;  /* 0x0000000000587947 */ /* 0x000fec0003800000 */
.L_x_342:
        /* <DEDUP_REMOVED lines=21> */
[----:B------:R-:W-:-:S07]  /*0690*/  MOV R5, RZ ;  /* 0x000000ff00057202 */ /* 0x000fce0000000f00 */
.L_x_343:
[----:B------:R-:W-:Y:S05]  /*06a0*/  BSYNC B0 ;  /* 0x0000000000007941 */ /* 0x000fea0003800000 */
.L_x_341:
        /* <DEDUP_REMOVED lines=13> */
[----:B------:R-:W-:-:S03]  /*0780*/  ULDC UR8, c[0x0][0x228] ;  /* 0x00008a0000087ab9 */ /* 0x000fc60000000800 */
[----:B------:R-:W-:Y:S01]  /*0790*/  IMAD R9, R9, UR8, R4 ;  /* 0x0000000809097c24 */ /* 0x000fe2000f8e0204 */
[----:B------:R-:W-:Y:S06]  /*07a0*/  BRA `(.L_x_346) ;  /* 0x0000000000547947 */ /* 0x000fec0003800000 */
.L_x_345:
        /* <DEDUP_REMOVED lines=21> */
.L_x_346:
[----:B------:R-:W-:Y:S05]  /*0900*/  BSYNC B0 ;  /* 0x0000000000007941 */ /* 0x000fea0003800000 */
.L_x_344:
        /* <DEDUP_REMOVED lines=52> */
[----:B-1----:R-:W-:Y:S01]  /*0c50*/  VIADDMNMX R4, R7, 0x1, R16, PT ;  /* 0x0000000107047846 */ /* 0x002fe20003800110 */
[----:B------:R-:W-:-:S02]  /*0c60*/  HFMA2.MMA R7, -RZ, RZ, 0, 0 ;  /* 0x00000000ff077435 */ /* 0x000fc400000001ff */
[----:B------:R-:W-:-:S04]  /*0c70*/  @P4 VIADD R6, R6, 0x1 ;  /* 0x0000000106064836 */ /* 0x000fc80000000000 */
        /* <DEDUP_REMOVED lines=27> */
.L_x_348:
[----:B------:R-:W-:Y:S05]  /*0e30*/  BSYNC B0 ;  /* 0x0000000000007941 */ /* 0x000fea0003800000 */
.L_x_347:
        /* <DEDUP_REMOVED lines=29> */
.L_x_350:
[----:B------:R-:W-:Y:S05]  /*1010*/  BSYNC B0 ;  /* 0x0000000000007941 */ /* 0x000fea0003800000 */
.L_x_349:
        /* <DEDUP_REMOVED lines=42> */
.L_x_381:
        /* <DEDUP_REMOVED lines=60> */
[----:B--2---:R-:W-:-:S05]  /*1680*/  HADD2.F32 R19, -RZ, R28.H0_H0 ;  /* 0x2000001cff137230 */ /* 0x004fca0000004100 */
[----:B0-----:R-:W-:-:S05]  /*1690*/  FMUL.FTZ R19, R19, R24 ;  /* 0x0000001813137220 */ /* 0x001fca0000410000 */
[----:B------:R-:W-:-:S05]  /*16a0*/  F2FP.F16.F32.PACK_AB R19, RZ, R19 ;  /* 0x00000013ff13723e */ /* 0x000fca00000000ff */
[----:B------:R-:W-:-:S05]  /*16b0*/  HADD2.F32 R19, -RZ, R19.H0_H0 ;  /* 0x20000013ff137230 */ /* 0x000fca0000004100 */
[----:B------:R-:W-:-:S07]  /*16c0*/  FADD.FTZ R6, R6, R19 ;  /* 0x0000001306067221 */ /* 0x000fce0000010000 */
.L_x_360:
[----:B------:R-:W-:Y:S05]  /*16d0*/  BSYNC B3 ;  /* 0x0000000000037941 */ /* 0x000fea0003800000 */
.L_x_359:
        /* <DEDUP_REMOVED lines=13> */
.L_x_362:
[----:B------:R-:W-:Y:S05]  /*17b0*/  BSYNC B3 ;  /* 0x0000000000037941 */ /* 0x000fea0003800000 */
.L_x_361:
[----:B------:R-:W-:Y:S01]  /*17c0*/  IMAD.MOV.U32 R19, RZ, RZ, R32 ;  /* 0x000000ffff137224 */ /* 0x000fe200078e0020 */
[----:B------:R-:W-:Y:S06]  /*17d0*/  @!P2 BRA `(.L_x_358) ;  /* 0x000000000028a947 */ /* 0x000fec0003800000 */
[----:B------:R-:W-:Y:S01]  /*17e0*/  ISETP.LE.OR P0, PT, R17, R16, !P0 ;  /* 0x000000101100720c */ /* 0x000fe20004703670 */
[----:B------:R-:W-:-:S12]  /*17f0*/  VIADD R19, R5, 0x3 ;  /* 0x0000000305137836 */ /* 0x000fd80000000000 */
        /* <DEDUP_REMOVED lines=8> */
.L_x_358:
[----:B------:R-:W-:Y:S05]  /*1880*/  BSYNC B2 ;  /* 0x0000000000027941 */ /* 0x000fea0003800000 */
.L_x_357:
        /* <DEDUP_REMOVED lines=22> */
.L_x_365:
        /* <DEDUP_REMOVED lines=41> */
[----:B--2---:R-:W-:Y:S02]  /*1c80*/  @!P1 HADD2.F32 R41, -RZ, R40.H0_H0 ;  /* 0x20000028ff299230 */ /* 0x004fe40000004100 */
[----:B------:R-:W-:-:S03]  /*1c90*/  @!P3 IMAD.MOV.U32 R40, RZ, RZ, R2 ;  /* 0x000000ffff28b224 */ /* 0x000fc600078e0002 */
[----:B0-----:R-:W-:Y:S01]  /*1ca0*/  @!P1 FMUL.FTZ R25, R41, R44 ;  /* 0x0000002c29199220 */ /* 0x001fe20000410000 */
[----:B------:R-:W-:-:S03]  /*1cb0*/  @!P3 MOV R41, R9 ;  /* 0x000000090029b202 */ /* 0x000fc60000000f00 */
[----:B------:R-:W-:Y:S02]  /*1cc0*/  @!P3 IMAD.WIDE.U32 R40, R43, R22, R40 ;  /* 0x000000162b28b225 */ /* 0x000fe400078e0028 */
[----:B------:R-:W0:Y:S02]  /*1cd0*/  @!P3 LDC.64 R22, c[0x0][0x218] ;  /* 0x00008600ff16bb82 */ /* 0x000e240000000a00 */
[----:B------:R-:W-:Y:S02]  /*1ce0*/  @!P3 IMAD.IADD R37, R41, 0x1, R37 ;  /* 0x000000012925b824 */ /* 0x000fe400078e0225 */
[----:B---3--:R-:W-:-:S05]  /*1cf0*/  @!P2 HADD2.F32 R45, -RZ, R24.H0_H0 ;  /* 0x20000018ff2da230 */ /* 0x008fca0000004100 */
        /* <DEDUP_REMOVED lines=18> */
[----:B------:R-:W-:Y:S01]  /*1e20*/  @!P4 LEA.HI.X R23, R36, R23, R41, 0x1, P5 ;  /* 0x000000172417c211 */ /* 0x000fe200028f0c29 */
[----:B------:R-:W0:Y:S01]  /*1e30*/  @!P3 MUFU.RCP R44, R34 ;  /* 0x00000022002cb308 */ /* 0x000e220000001000 */
[----:B------:R-:W-:Y:S01]  /*1e40*/  @!P1 F2FP.F16.F32.PACK_AB R25, RZ, R25 ;  /* 0x00000019ff19923e */ /* 0x000fe200000000ff */
[----:B------:R-:W1:Y:S02]  /*1e50*/  LDC R36, c[0x0][0x24c] ;  /* 0x00009300ff247b82 */ /* 0x000e640000000800 */
[----:B------:R3:W4:Y:S02]  /*1e60*/  @!P4 LDG.E.U16 R22, desc[UR10][R22.64] ;  /* 0x0000000a1616c981 */ /* 0x000724000c1e1500 */
[----:B------:R-:W-:Y:S01]  /*1e70*/  @!P1 HADD2.F32 R25, -RZ, R25.H0_H0 ;  /* 0x20000019ff199230 */ /* 0x000fe20000004100 */
[----:B------:R-:W-:Y:S02]  /*1e80*/  IADD3 R19, R19, 0x4, RZ ;  /* 0x0000000413137810 */ /* 0x000fe40007ffe0ff */
[----:B------:R-:W-:-:S02]  /*1e90*/  @!P2 F2FP.F16.F32.PACK_AB R24, RZ, R24 ;  /* 0x00000018ff18a23e */ /* 0x000fc400000000ff */
[----:B------:R-:W-:Y:S01]  /*1ea0*/  @!P1 FADD.FTZ R6, R6, R25 ;  /* 0x0000001906069221 */ /* 0x000fe20000010000 */
[----:B------:R-:W-:Y:S01]  /*1eb0*/  ISETP.GE.AND P1, PT, R19, R8, PT ;  /* 0x000000081300720c */ /* 0x000fe20003f26270 */
[C---:B-1----:R-:W-:Y:S01]  /*1ec0*/  IMAD R21, R36.reuse, 0x4, R21 ;  /* 0x0000000424157824 */ /* 0x042fe200078e0215 */
[C---:B------:R-:W-:Y:S01]  /*1ed0*/  LEA R27, R36.reuse, R27, 0x2 ;  /* 0x0000001b241b7211 */ /* 0x040fe200078e10ff */
[C---:B------:R-:W-:Y:S01]  /*1ee0*/  IMAD R26, R36.reuse, 0x4, R26 ;  /* 0x00000004241a7824 */ /* 0x040fe200078e021a */
[C---:B------:R-:W-:Y:S01]  /*1ef0*/  LEA R31, R36.reuse, R31, 0x2 ;  /* 0x0000001f241f7211 */ /* 0x040fe200078e10ff */
[C---:B------:R-:W-:Y:S02]  /*1f00*/  IMAD R28, R36.reuse, 0x4, R28 ;  /* 0x00000004241c7824 */ /* 0x040fe400078e021c */
[C---:B------:R-:W-:Y:S02]  /*1f10*/  IMAD R30, R36.reuse, 0x4, R30 ;  /* 0x00000004241e7824 */ /* 0x040fe400078e021e */
[----:B------:R-:W-:-:S02]  /*1f20*/  IMAD R32, R36, 0x4, R32 ;  /* 0x0000000424207824 */ /* 0x000fc400078e0220 */
[----:B------:R-:W-:Y:S02]  /*1f30*/  IMAD R33, R36, 0x4, R33 ;  /* 0x0000000424217824 */ /* 0x000fe400078e0221 */
[----:B--2---:R-:W-:Y:S02]  /*1f40*/  @!P3 HADD2.F32 R40, -RZ, R42.H0_H0 ;  /* 0x2000002aff28b230 */ /* 0x004fe40000004100 */
[----:B------:R-:W1:Y:S03]  /*1f50*/  @!P4 MUFU.RCP R42, R34 ;  /* 0x00000022002ac308 */ /* 0x000e660000001000 */
[----:B0-----:R-:W-:-:S05]  /*1f60*/  @!P3 FMUL.FTZ R40, R40, R44 ;  /* 0x0000002c2828b220 */ /* 0x001fca0000410000 */
[----:B------:R-:W-:-:S05]  /*1f70*/  @!P3 F2FP.F16.F32.PACK_AB R40, RZ, R40 ;  /* 0x00000028ff28b23e */ /* 0x000fca00000000ff */
[----:B---3--:R-:W-:Y:S02]  /*1f80*/  @!P3 HADD2.F32 R23, -RZ, R40.H0_H0 ;  /* 0x20000028ff17b230 */ /* 0x008fe40000004100 */
[----:B----4-:R-:W-:-:S05]  /*1f90*/  @!P4 HADD2.F32 R37, -RZ, R22.H0_H0 ;  /* 0x20000016ff25c230 */ /* 0x010fca0000004100 */
[----:B-1----:R-:W-:Y:S01]  /*1fa0*/  @!P4 FMUL.FTZ R41, R37, R42 ;  /* 0x0000002a2529c220 */ /* 0x002fe20000410000 */
[----:B------:R-:W-:-:S04]  /*1fb0*/  @!P2 HADD2.F32 R37, -RZ, R24.H0_H0 ;  /* 0x20000018ff25a230 */ /* 0x000fc80000004100 */
[----:B------:R-:W-:Y:S01]  /*1fc0*/  @!P4 F2FP.F16.F32.PACK_AB R41, RZ, R41 ;  /* 0x00000029ff29c23e */ /* 0x000fe200000000ff */
[----:B------:R-:W-:Y:S01]  /*1fd0*/  @!P2 FADD.FTZ R6, R6, R37 ;  /* 0x000000250606a221 */ /* 0x000fe20000010000 */
[----:B------:R-:W-:-:S03]  /*1fe0*/  IADD3 R20, P2, R20, 0x4, RZ ;  /* 0x0000000414147810 */ /* 0x000fc60007f5e0ff */
[----:B------:R-:W-:Y:S02]  /*1ff0*/  @!P4 HADD2.F32 R41, -RZ, R41.H0_H0 ;  /* 0x20000029ff29c230 */ /* 0x000fe40000004100 */
[----:B------:R-:W-:Y:S01]  /*2000*/  @!P3 FADD.FTZ R6, R6, R23 ;  /* 0x000000170606b221 */ /* 0x000fe20000010000 */
[----:B------:R-:W-:-:S03]  /*2010*/  IADD3.X R29, RZ, R29, RZ, P2, !PT ;  /* 0x0000001dff1d7210 */ /* 0x000fc600017fe4ff */
[----:B------:R-:W-:Y:S01]  /*2020*/  @!P4 FADD.FTZ R6, R6, R41 ;  /* 0x000000290606c221 */ /* 0x000fe20000010000 */
[----:B------:R-:W-:Y:S06]  /*2030*/  @!P1 BRA `(.L_x_365) ;  /* 0xfffffff8006c9947 */ /* 0x000fec000383ffff */
.L_x_364:
[----:B------:R-:W-:Y:S05]  /*2040*/  BSYNC B2 ;  /* 0x0000000000027941 */ /* 0x000fea0003800000 */
.L_x_363:
[----:B------:R-:W-:Y:S05]  /*2050*/  BRA `(.L_x_355) ;  /* 0x0000000c009c7947 */ /* 0x000fea0003800000 */
.L_x_356:
        /* <DEDUP_REMOVED lines=26> */
.L_x_369:
[----:B------:R-:W-:Y:S05]  /*2200*/  BSYNC B3 ;  /* 0x0000000000037941 */ /* 0x000fea0003800000 */
.L_x_368:
[----:B------:R-:W-:Y:S01]  /*2210*/  MOV R26, R30 ;  /* 0x0000001e001a7202 */ /* 0x000fe20000000f00 */
        /* <DEDUP_REMOVED lines=23> */
.L_x_371:
[----:B------:R-:W-:Y:S05]  /*2390*/  BSYNC B3 ;  /* 0x0000000000037941 */ /* 0x000fea0003800000 */
.L_x_370:
[----:B------:R-:W-:Y:S01]  /*23a0*/  MOV R26, R32 ;  /* 0x00000020001a7202 */ /* 0x000fe20000000f00 */
        /* <DEDUP_REMOVED lines=22> */
.L_x_367:
[----:B------:R-:W-:Y:S05]  /*2510*/  BSYNC B2 ;  /* 0x0000000000027941 */ /* 0x000fea0003800000 */
.L_x_366:
[----:B------:R-:W-:-:S13]  /*2520*/  ISETP.GE.U32.AND P0, PT, R11, 0x3, PT ;  /* 0x000000030b00780c */ /* 0x000fda0003f06070 */
[----:B------:R-:W-:Y:S05]  /*2530*/  @!P0 BRA `(.L_x_355) ;  /* 0x0000000800648947 */ /* 0x000fea0003800000 */
[----:B------:R-:W-:-:S13]  /*2540*/  ISETP.GT.AND P0, PT, R40, R25, PT ;  /* 0x000000192800720c */ /* 0x000fda0003f04270 */
.L_x_380:
[----:B------:R-:W0:Y:S01]  /*2550*/  LDC R25, c[0x0][0x24c] ;  /* 0x00009300ff197b82 */ /* 0x000e220000000800 */
[----:B------:R-:W-:Y:S07]  /*2560*/  BSSY B2, `(.L_x_372) ;  /* 0x0000035000027945 */ /* 0x000fee0003800000 */
[----:B------:R-:W1:Y:S08]  /*2570*/  LDC R28, c[0x0][0x254] ;  /* 0x00009500ff1c7b82 */ /* 0x000e700000000800 */
[----:B------:R-:W2:Y:S08]  /*2580*/  LDC R27, c[0x0][0x244] ;  /* 0x00009100ff1b7b82 */ /* 0x000eb00000000800 */
[----:B------:R-:W3:Y:S01]  /*2590*/  LDC R37, c[0x0][0x230] ;  /* 0x00008c00ff257b82 */ /* 0x000ee20000000800 */
[----:B0-----:R-:W-:-:S05]  /*25a0*/  IMAD R29, R26, R25, R25 ;  /* 0x000000191a1d7224 */ /* 0x001fca00078e0219 */
[CC--:B------:R-:W-:Y:S01]  /*25b0*/  IADD3 R21, R29.reuse, R25.reuse, RZ ;  /* 0x000000191d157210 */ /* 0x0c0fe20007ffe0ff */
[--C-:B-1----:R-:W-:Y:S02]  /*25c0*/  IMAD R32, R26, R25, -R28.reuse ;  /* 0x000000191a207224 */ /* 0x102fe400078e0a1c */
[--C-:B------:R-:W-:Y:S01]  /*25d0*/  IMAD.IADD R22, R29, 0x1, -R28.reuse ;  /* 0x000000011d167824 */ /* 0x100fe200078e0a1c */
[----:B------:R-:W-:Y:S01]  /*25e0*/  IADD3 R30, -R28, R21, R25 ;  /* 0x000000151c1e7210 */ /* 0x000fe20007ffe119 */
[----:B------:R-:W-:Y:S01]  /*25f0*/  IMAD.IADD R36, R21, 0x1, -R28 ;  /* 0x0000000115247824 */ /* 0x000fe200078e0a1c */
[----:B------:R-:W-:Y:S02]  /*2600*/  VIMNMX R19, RZ, R32, !PT ;  /* 0x00000020ff137248 */ /* 0x000fe40007fe0100 */
[----:B------:R-:W-:Y:S02]  /*2610*/  VIMNMX R33, RZ, R30, !PT ;  /* 0x0000001eff217248 */ /* 0x000fe40007fe0100 */
[----:B--2---:R-:W-:-:S02]  /*2620*/  VIADDMNMX R31, R32, R27, UR7, PT ;  /* 0x00000007201f7e46 */ /* 0x004fc4000b80011b */
[----:B------:R-:W-:Y:S02]  /*2630*/  VIMNMX R23, RZ, R36, !PT ;  /* 0x00000024ff177248 */ /* 0x000fe40007fe0100 */
[----:B------:R-:W-:Y:S02]  /*2640*/  VIADDMNMX R36, R36, R27, UR7, PT ;  /* 0x0000000724247e46 */ /* 0x000fe4000b80011b */
        /* <DEDUP_REMOVED lines=13> */
[----:B------:R-:W-:Y:S01]  /*2720*/  MOV R20, R2 ;  /* 0x0000000200147202 */ /* 0x000fe20000000f00 */
[----:B------:R-:W-:Y:S01]  /*2730*/  IMAD R21, R7, UR8, R26 ;  /* 0x0000000807157c24 */ /* 0x000fe2000f8e021a */
[----:B------:R-:W-:-:S04]  /*2740*/  ULDC.64 UR8, c[0x0][0x220] ;  /* 0x0000880000087ab9 */ /* 0x000fc80000000a00 */
        /* <DEDUP_REMOVED lines=22> */
.L_x_373:
[----:B------:R-:W-:Y:S05]  /*28b0*/  BSYNC B2 ;  /* 0x0000000000027941 */ /* 0x000fea0003800000 */
.L_x_372:
        /* <DEDUP_REMOVED lines=18> */
[----:B------:R-:W-:-:S05]  /*29e0*/  IMAD.IADD R22, R29, 0x1, -R28 ;  /* 0x000000011d167824 */ /* 0x000fca00078e0a1c */
[----:B------:R-:W-:-:S04]  /*29f0*/  VIADDMNMX R23, R22, R27, UR7, PT ;  /* 0x0000000716177e46 */ /* 0x000fc8000b80011b */
        /* <DEDUP_REMOVED lines=11> */
.L_x_375:
[----:B------:R-:W-:Y:S05]  /*2ab0*/  BSYNC B2 ;  /* 0x0000000000027941 */ /* 0x000fea0003800000 */
.L_x_374:
        /* <DEDUP_REMOVED lines=18> */
[----:B------:R-:W-:-:S04]  /*2be0*/  IADD3 R28, -R28, R25, R29 ;  /* 0x000000191c1c7210 */ /* 0x000fc80007ffe11d */
[----:B------:R-:W-:-:S05]  /*2bf0*/  VIADDMNMX R27, R28, R27, UR7, PT ;  /* 0x000000071c1b7e46 */ /* 0x000fca000b80011b */
        /* <DEDUP_REMOVED lines=11> */
.L_x_377:
[----:B------:R-:W-:Y:S05]  /*2cb0*/  BSYNC B2 ;  /* 0x0000000000027941 */ /* 0x000fea0003800000 */
.L_x_376:
[----:B------:R-:W-:Y:S01]  /*2cc0*/  BSSY B2, `(.L_x_378) ;  /* 0x000001d000027945 */ /* 0x000fe20003800000 */
[----:B------:R-:W-:-:S03]  /*2cd0*/  IADD3 R27, -R30, R19, RZ ;  /* 0x000000131e1b7210 */ /* 0x000fc60007ffe1ff */
[----:B------:R-:W-:Y:S05]  /*2ce0*/  @P3 BRA `(.L_x_379) ;  /* 0x0000000000683947 */ /* 0x000fea0003800000 */
[----:B------:R-:W-:Y:S01]  /*2cf0*/  ULDC UR8, c[0x0][0x23c] ;  /* 0x00008f0000087ab9 */ /* 0x000fe20000000800 */
[----:B------:R-:W-:Y:S01]  /*2d00*/  MOV R21, R9 ;  /* 0x0000000900157202 */ /* 0x000fe20000000f00 */
[----:B------:R-:W-:Y:S01]  /*2d10*/  IMAD R19, R7, UR8, R26 ;  /* 0x0000000807137c24 */ /* 0x000fe2000f8e021a */
[----:B------:R-:W-:Y:S01]  /*2d20*/  ULDC.64 UR8, c[0x0][0x220] ;  /* 0x0000880000087ab9 */ /* 0x000fe20000000a00 */
[----:B------:R-:W-:Y:S02]  /*2d30*/  IMAD.MOV.U32 R20, RZ, RZ, R2 ;  /* 0x000000ffff147224 */ /* 0x000fe400078e0002 */
[----:B------:R-:W-:-:S05]  /*2d40*/  VIADD R19, R19, 0x3 ;  /* 0x0000000313137836 */ /* 0x000fca0000000000 */
[----:B------:R-:W-:-:S04]  /*2d50*/  IADD3 R25, P1, R19, R38, RZ ;  /* 0x0000002613197210 */ /* 0x000fc80007f3e0ff */
[----:B------:R-:W-:Y:S01]  /*2d60*/  LEA.HI.X.SX32 R19, R19, R10, 0x1, P1 ;  /* 0x0000000a13137211 */ /* 0x000fe200008f0eff */
[----:B------:R-:W-:-:S04]  /*2d70*/  IMAD.WIDE.U32 R22, R25, UR8, R20 ;  /* 0x0000000819167c25 */ /* 0x000fc8000f8e0014 */
[----:B------:R-:W-:-:S04]  /*2d80*/  IMAD R28, R19, UR8, RZ ;  /* 0x00000008131c7c24 */ /* 0x000fc8000f8e02ff */
[----:B------:R-:W-:Y:S01]  /*2d90*/  IMAD R19, R25, UR9, R28 ;  /* 0x0000000919137c24 */ /* 0x000fe2000f8e021c */
[----:B------:R-:W-:Y:S02]  /*2da0*/  ULDC.64 UR8, c[0x0][0x218] ;  /* 0x0000860000087ab9 */ /* 0x000fe40000000a00 */
[----:B------:R-:W-:Y:S01]  /*2db0*/  LEA R20, P1, R22, UR8, 0x1 ;  /* 0x0000000816147c11 */ /* 0x000fe2000f8208ff */
[----:B------:R-:W-:-:S05]  /*2dc0*/  IMAD.IADD R19, R23, 0x1, R19 ;  /* 0x0000000117137824 */ /* 0x000fca00078e0213 */
[----:B------:R-:W-:-:S05]  /*2dd0*/  LEA.HI.X R21, R22, UR9, R19, 0x1, P1 ;  /* 0x0000000916157c11 */ /* 0x000fca00088f0c13 */
[----:B------:R-:W2:Y:S01]  /*2de0*/  LDG.E.U16 R20, desc[UR10][R20.64] ;  /* 0x0000000a14147981 */ /* 0x000ea2000c1e1500 */
        /* <DEDUP_REMOVED lines=10> */
.L_x_379:
[----:B------:R-:W-:Y:S05]  /*2e90*/  BSYNC B2 ;  /* 0x0000000000027941 */ /* 0x000fea0003800000 */
.L_x_378:
[----:B------:R-:W-:-:S05]  /*2ea0*/  VIADD R26, R26, 0x4 ;  /* 0x000000041a1a7836 */ /* 0x000fca0000000000 */
[----:B------:R-:W-:-:S13]  /*2eb0*/  ISETP.GE.AND P1, PT, R26, R8, PT ;  /* 0x000000081a00720c */ /* 0x000fda0003f26270 */
[----:B------:R-:W-:Y:S05]  /*2ec0*/  @!P1 BRA `(.L_x_380) ;  /* 0xfffffff400a09947 */ /* 0x000fea000383ffff */
.L_x_355:
[----:B------:R-:W-:Y:S05]  /*2ed0*/  BSYNC B1 ;  /* 0x0000000000017941 */ /* 0x000fea0003800000 */
.L_x_354:
[----:B------:R-:W-:-:S04]  /*2ee0*/  IADD3 R7, R7, 0x1, RZ ;  /* 0x0000000107077810 */ /* 0x000fc80007ffe0ff */
[----:B------:R-:W-:-:S13]  /*2ef0*/  ISETP.GE.AND P0, PT, R7, R4, PT ;  /* 0x000000040700720c */ /* 0x000fda0003f06270 */
[----:B------:R-:W-:Y:S05]  /*2f00*/  @!P0 BRA `(.L_x_381) ;  /* 0xffffffe000ec8947 */ /* 0x000fea000383ffff */
[----:B------:R-:W-:Y:S05]  /*2f10*/  BRA `(.L_x_352) ;  /* 0x0000001c00387947 */ /* 0x000fea0003800000 */
.L_x_353:
[--C-:B------:R-:W-:Y:S01]  /*2f20*/  IMAD R13, R5, R14, R14.reuse ;  /* 0x0000000e050d7224 */ /* 0x100fe200078e020e */
[----:B------:R-:W-:Y:S02]  /*2f30*/  ULDC UR8, c[0x0][0x230] ;  /* 0x00008c0000087ab9 */ /* 0x000fe40000000800 */
[----:B------:R-:W-:Y:S01]  /*2f40*/  VIMNMX R19, R19, UR8, PT ;  /* 0x0000000813137c48 */ /* 0x000fe2000bfe0100 */
[C---:B------:R-:W-:Y:S01]  /*2f50*/  VIADD R6, R13.reuse, -UR9 ;  /* 0x800000090d067c36 */ /* 0x040fe20008000000 */
[----:B------:R-:W-:Y:S02]  /*2f60*/  IADD3 R20, R13, -UR9, R14 ;  /* 0x800000090d147c10 */ /* 0x000fe4000fffe00e */
[----:B------:R-:W-:Y:S02]  /*2f70*/  VIMNMX R14, RZ, R16, !PT ;  /* 0x00000010ff0e7248 */ /* 0x000fe40007fe0100 */
[-C--:B------:R-:W-:Y:S02]  /*2f80*/  VIADDMNMX R17, R20, R15.reuse, UR7, PT ;  /* 0x0000000714117e46 */ /* 0x080fe4000b80010f */
[----:B------:R-:W-:-:S02]  /*2f90*/  VIADDMNMX R18, R6, R15, UR7, PT ;  /* 0x0000000706127e46 */ /* 0x000fc4000b80010f */
[----:B------:R-:W-:Y:S02]  /*2fa0*/  VIMNMX R16, RZ, R20, !PT ;  /* 0x00000014ff107248 */ /* 0x000fe40007fe0100 */
[----:B------:R-:W-:Y:S02]  /*2fb0*/  VIMNMX R17, R17, UR8, PT ;  /* 0x0000000811117c48 */ /* 0x000fe4000bfe0100 */
[----:B------:R-:W-:Y:S01]  /*2fc0*/  VIMNMX R15, RZ, R6, !PT ;  /* 0x00000006ff0f7248 */ /* 0x000fe20007fe0100 */
[----:B------:R-:W-:Y:S01]  /*2fd0*/  IMAD.MOV.U32 R6, RZ, RZ, RZ ;  /* 0x000000ffff067224 */ /* 0x000fe200078e00ff */
[----:B------:R-:W-:Y:S01]  /*2fe0*/  VIMNMX R18, R18, UR8, PT ;  /* 0x0000000812127c48 */ /* 0x000fe2000bfe0100 */
[----:B------:R-:W-:-:S03]  /*2ff0*/  IMAD.IADD R25, R17, 0x1, -R16 ;  /* 0x0000000111197824 */ /* 0x000fc600078e0a10 */
[----:B------:R-:W-:-:S07]  /*3000*/  IADD3 R24, -R15, R18, RZ ;  /* 0x000000120f187210 */ /* 0x000fce0007ffe1ff */
.L_x_417:
[----:B------:R-:W-:Y:S01]  /*3010*/  ISETP.GE.AND P0, PT, R5, R8, PT ;  /* 0x000000080500720c */ /* 0x000fe20003f06270 */
[----:B------:R-:W-:-:S12]  /*3020*/  BSSY B1, `(.L_x_382) ;  /* 0x00001ba000017945 */ /* 0x000fd80003800000 */
[----:B------:R-:W-:Y:S05]  /*3030*/  @P0 BRA `(.L_x_383) ;  /* 0x0000001800e00947 */ /* 0x000fea0003800000 */
[----:B------:R-:W-:Y:S01]  /*3040*/  ULDC UR8, c[0x0][0x23c] ;  /* 0x00008f0000087ab9 */ /* 0x000fe20000000800 */
[C---:B------:R-:W-:Y:S01]  /*3050*/  VIADD R32, R5.reuse, 0x1 ;  /* 0x0000000105207836 */ /* 0x040fe20000000000 */
[----:B------:R-:W-:Y:S01]  /*3060*/  IADD3 R36, R5, 0x2, RZ ;  /* 0x0000000205247810 */ /* 0x000fe20007ffe0ff */
[C---:B------:R-:W-:Y:S01]  /*3070*/  IMAD R13, R7.reuse, UR8, R5 ;  /* 0x00000008070d7c24 */ /* 0x040fe2000f8e0205 */
[----:B------:R-:W0:Y:S01]  /*3080*/  LDC R40, c[0x0][0x250] ;  /* 0x00009400ff287b82 */ /* 0x000e220000000800 */
[C---:B------:R-:W-:Y:S01]  /*3090*/  IMAD R21, R7.reuse, UR8, R32 ;  /* 0x0000000807157c24 */ /* 0x040fe2000f8e0220 */
[----:B------:R-:W-:Y:S01]  /*30a0*/  ULDC.64 UR12, c[0x0][0x218] ;  /* 0x00008600000c7ab9 */ /* 0x000fe20000000a00 */
[----:B------:R-:W-:Y:S01]  /*30b0*/  IMAD R27, R7, UR8, R36 ;  /* 0x00000008071b7c24 */ /* 0x000fe2000f8e0224 */
[-C--:B------:R-:W-:Y:S01]  /*30c0*/  IADD3 R41, P0, R13, R38.reuse, RZ ;  /* 0x000000260d297210 */ /* 0x080fe20007f1e0ff */
[----:B------:R-:W-:Y:S01]  /*30d0*/  ULDC.64 UR8, c[0x0][0x220] ;  /* 0x0000880000087ab9 */ /* 0x000fe20000000a00 */
[----:B------:R-:W-:Y:S01]  /*30e0*/  IADD3 R29, P1, R21, R38, RZ ;  /* 0x00000026151d7210 */ /* 0x000fe20007f3e0ff */
[----:B------:R-:W-:Y:S01]  /*30f0*/  IMAD.MOV.U32 R22, RZ, RZ, R2 ;  /* 0x000000ffff167224 */ /* 0x000fe200078e0002 */
[----:B------:R-:W1:Y:S01]  /*3100*/  LDC R33, c[0x0][0x240] ;  /* 0x00009000ff217b82 */ /* 0x000e620000000800 */
[----:B------:R-:W-:Y:S01]  /*3110*/  LEA.HI.X.SX32 R13, R13, R10, 0x1, P0 ;  /* 0x0000000a0d0d7211 */ /* 0x000fe200000f0eff */
[----:B------:R-:W-:Y:S01]  /*3120*/  IMAD.MOV.U32 R23, RZ, RZ, R9 ;  /* 0x000000ffff177224 */ /* 0x000fe200078e0009 */
[----:B------:R-:W-:-:S02]  /*3130*/  IADD3 R31, P0, R27, R38, RZ ;  /* 0x000000261b1f7210 */ /* 0x000fc40007f1e0ff */
        /* <DEDUP_REMOVED lines=8> */
[----:B------:R-:W-:Y:S01]  /*31c0*/  IMAD.WIDE.U32 R28, R29, UR8, R22 ;  /* 0x000000081d1c7c25 */ /* 0x000fe2000f8e0016 */
[----:B------:R-:W-:-:S03]  /*31d0*/  IADD3 R37, R21, R37, RZ ;  /* 0x0000002515257210 */ /* 0x000fc60007ffe0ff */
[C---:B------:R-:W-:Y:S01]  /*31e0*/  IMAD.WIDE.U32 R26, R31.reuse, UR8, R22 ;  /* 0x000000081f1a7c25 */ /* 0x040fe2000f8e0016 */
[----:B------:R-:W-:Y:S02]  /*31f0*/  ULDC.S8 UR8, c[0x0][0x265] ;  /* 0x0000994000087ab9 */ /* 0x000fe40000000200 */
[----:B------:R-:W-:Y:S01]  /*3200*/  ISETP.NE.AND P2, PT, RZ, UR8, PT ;  /* 0x00000008ff007c0c */ /* 0x000fe2000bf45270 */
[----:B------:R-:W-:Y:S01]  /*3210*/  IMAD R23, R31, UR9, R30 ;  /* 0x000000091f177c24 */ /* 0x000fe2000f8e021e */
[----:B------:R-:W-:Y:S01]  /*3220*/  ULDC UR9, c[0x0][0x248] ;  /* 0x0000920000097ab9 */ /* 0x000fe20000000800 */
[C---:B------:R-:W-:Y:S01]  /*3230*/  LEA R30, P0, R20.reuse, UR12, 0x1 ;  /* 0x0000000c141e7c11 */ /* 0x040fe2000f8008ff */
[----:B0-----:R-:W-:Y:S01]  /*3240*/  IMAD R40, R7, UR9, -R40 ;  /* 0x0000000907287c24 */ /* 0x001fe2000f8e0a28 */
[----:B------:R-:W-:Y:S01]  /*3250*/  ULDC UR9, c[0x0][0x228] ;  /* 0x00008a0000097ab9 */ /* 0x000fe20000000800 */
[----:B------:R-:W-:Y:S01]  /*3260*/  IMAD.IADD R29, R29, 0x1, R13 ;  /* 0x000000011d1d7824 */ /* 0x000fe200078e020d */
[----:B------:R-:W-:Y:S01]  /*3270*/  LEA.HI.X R31, R20, UR13, R37, 0x1, P0 ;  /* 0x0000000d141f7c11 */ /* 0x000fe200080f0c25 */
[----:B------:R-:W-:Y:S01]  /*3280*/  IMAD.IADD R21, R27, 0x1, R23 ;  /* 0x000000011b157824 */ /* 0x000fe200078e0217 */
[----:B-1----:R-:W-:-:S02]  /*3290*/  VIADDMNMX R33, R40, R33, UR6, PT ;  /* 0x0000000628217e46 */ /* 0x002fc4000b800121 */
[----:B------:R-:W-:Y:S02]  /*32a0*/  LEA R22, P0, R28, UR12, 0x1 ;  /* 0x0000000c1c167c11 */ /* 0x000fe4000f8008ff */
[----:B------:R-:W-:Y:S02]  /*32b0*/  LEA R20, P1, R26, UR12, 0x1 ;  /* 0x0000000c1a147c11 */ /* 0x000fe4000f8208ff */
[----:B------:R-:W-:Y:S02]  /*32c0*/  VIMNMX R13, RZ, R40, !PT ;  /* 0x00000028ff0d7248 */ /* 0x000fe40007fe0100 */
[----:B------:R-:W-:Y:S02]  /*32d0*/  VIMNMX R40, R33, UR9, PT ;  /* 0x0000000921287c48 */ /* 0x000fe4000bfe0100 */
[----:B------:R-:W-:Y:S02]  /*32e0*/  LEA.HI.X R23, R28, UR13, R29, 0x1, P0 ;  /* 0x0000000d1c177c11 */ /* 0x000fe400080f0c1d */
[----:B------:R-:W-:-:S02]  /*32f0*/  LEA.HI.X R21, R26, UR13, R21, 0x1, P1 ;  /* 0x0000000d1a157c11 */ /* 0x000fc400088f0c15 */
        /* <DEDUP_REMOVED lines=18> */
.L_x_388:
[----:B------:R-:W-:Y:S05]  /*3420*/  BSYNC B3 ;  /* 0x0000000000037941 */ /* 0x000fea0003800000 */
.L_x_387:
        /* <DEDUP_REMOVED lines=13> */
.L_x_390:
[----:B------:R-:W-:Y:S05]  /*3500*/  BSYNC B3 ;  /* 0x0000000000037941 */ /* 0x000fea0003800000 */
.L_x_389:
[----:B------:R-:W-:Y:S01]  /*3510*/  MOV R26, R36 ;  /* 0x00000024001a7202 */ /* 0x000fe20000000f00 */
        /* <DEDUP_REMOVED lines=11> */
.L_x_386:
[----:B------:R-:W-:Y:S05]  /*35d0*/  BSYNC B2 ;  /* 0x0000000000027941 */ /* 0x000fea0003800000 */
.L_x_385:
[----:B------:R-:W-:Y:S01]  /*35e0*/  ISETP.GE.U32.AND P0, PT, R11, 0x3, PT ;  /* 0x000000030b00780c */ /* 0x000fe20003f06070 */
[----:B------:R-:W-:-:S12]  /*35f0*/  BSSY B2, `(.L_x_391) ;  /* 0x0000083000027945 */ /* 0x000fd80003800000 */
[----:B------:R-:W-:Y:S05]  /*3600*/  @!P0 BRA `(.L_x_392) ;  /* 0x0000000800048947 */ /* 0x000fea0003800000 */
[----:B------:R-:W-:-:S13]  /*3610*/  ISETP.GT.AND P0, PT, R40, R13, PT ;  /* 0x0000000d2800720c */ /* 0x000fda0003f04270 */
.L_x_401:
[----:B------:R-:W0:Y:S01]  /*3620*/  LDC R20, c[0x0][0x24c] ;  /* 0x00009300ff147b82 */ /* 0x000e220000000800 */
[----:B------:R-:W-:Y:S07]  /*3630*/  BSSY B3, `(.L_x_393) ;  /* 0x0000030000037945 */ /* 0x000fee0003800000 */
[----:B------:R-:W1:Y:S08]  /*3640*/  LDC R22, c[0x0][0x254] ;  /* 0x00009500ff167b82 */ /* 0x000e700000000800 */
[----:B------:R-:W2:Y:S08]  /*3650*/  LDC R30, c[0x0][0x244] ;  /* 0x00009100ff1e7b82 */ /* 0x000eb00000000800 */
[----:B------:R-:W3:Y:S01]  /*3660*/  LDC R31, c[0x0][0x230] ;  /* 0x00008c00ff1f7b82 */ /* 0x000ee20000000800 */
[----:B0-----:R-:W-:-:S04]  /*3670*/  IMAD R21, R26, R20, R20 ;  /* 0x000000141a157224 */ /* 0x001fc800078e0214 */
[C---:B------:R-:W-:Y:S02]  /*3680*/  IMAD.IADD R29, R21.reuse, 0x1, R20 ;  /* 0x00000001151d7824 */ /* 0x040fe400078e0214 */
        /* <DEDUP_REMOVED lines=22> */
[----:B------:R-:W-:Y:S01]  /*37f0*/  MOV R21, R9 ;  /* 0x0000000900157202 */ /* 0x000fe20000000f00 */
        /* <DEDUP_REMOVED lines=13> */
[----:B------:R-:W0:Y:S01]  /*38d0*/  MUFU.RCP R22, R34 ;  /* 0x0000002200167308 */ /* 0x000e220000001000 */
[----:B--2---:R-:W-:-:S05]  /*38e0*/  HADD2.F32 R13, -RZ, R20.H0_H0 ;  /* 0x20000014ff0d7230 */ /* 0x004fca0000004100 */
[----:B0-----:R-:W-:-:S05]  /*38f0*/  FMUL.FTZ R13, R13, R22 ;  /* 0x000000160d0d7220 */ /* 0x001fca0000410000 */
[----:B------:R-:W-:-:S05]  /*3900*/  F2FP.F16.F32.PACK_AB R13, RZ, R13 ;  /* 0x0000000dff0d723e */ /* 0x000fca00000000ff */
[----:B------:R-:W-:-:S05]  /*3910*/  HADD2.F32 R13, -RZ, R13.H0_H0 ;  /* 0x2000000dff0d7230 */ /* 0x000fca0000004100 */
[----:B------:R-:W-:-:S07]  /*3920*/  FADD.FTZ R6, R6, R13 ;  /* 0x0000000d06067221 */ /* 0x000fce0000010000 */
.L_x_394:
[----:B------:R-:W-:Y:S05]  /*3930*/  BSYNC B3 ;  /* 0x0000000000037941 */ /* 0x000fea0003800000 */
.L_x_393:
[----:B------:R-:W-:Y:S04]  /*3940*/  BSSY B3, `(.L_x_395) ;  /* 0x0000018000037945 */ /* 0x000fe80003800000 */
        /* <DEDUP_REMOVED lines=23> */
.L_x_396:
[----:B------:R-:W-:Y:S05]  /*3ac0*/  BSYNC B3 ;  /* 0x0000000000037941 */ /* 0x000fea0003800000 */
.L_x_395:
        /* <DEDUP_REMOVED lines=24> */
.L_x_398:
[----:B------:R-:W-:Y:S05]  /*3c50*/  BSYNC B3 ;  /* 0x0000000000037941 */ /* 0x000fea0003800000 */
.L_x_397:
        /* <DEDUP_REMOVED lines=24> */
.L_x_400:
[----:B------:R-:W-:Y:S05]  /*3de0*/  BSYNC B3 ;  /* 0x0000000000037941 */ /* 0x000fea0003800000 */
.L_x_399:
[----:B------:R-:W-:-:S05]  /*3df0*/  VIADD R26, R26, 0x4 ;  /* 0x000000041a1a7836 */ /* 0x000fca0000000000 */
[----:B------:R-:W-:-:S13]  /*3e00*/  ISETP.GE.AND P1, PT, R26, R8, PT ;  /* 0x000000081a00720c */ /* 0x000fda0003f26270 */
[----:B------:R-:W-:Y:S05]  /*3e10*/  @!P1 BRA `(.L_x_401) ;  /* 0xfffffff800009947 */ /* 0x000fea000383ffff */
.L_x_392:
[----:B------:R-:W-:Y:S05]  /*3e20*/  BSYNC B2 ;  /* 0x0000000000027941 */ /* 0x000fea0003800000 */
.L_x_391:
[----:B------:R-:W-:Y:S05]  /*3e30*/  BRA `(.L_x_383) ;  /* 0x0000000c00607947 */ /* 0x000fea0003800000 */
.L_x_384:
        /* <DEDUP_REMOVED lines=29> */
.L_x_405:
[----:B------:R-:W-:Y:S05]  /*4010*/  BSYNC B3 ;  /* 0x0000000000037941 */ /* 0x000fea0003800000 */
.L_x_404:
[----:B------:R-:W-:Y:S01]  /*4020*/  IMAD.MOV.U32 R28, RZ, RZ, R32 ;  /* 0x000000ffff1c7224 */ /* 0x000fe200078e0020 */
[----:B------:R-:W-:Y:S06]  /*4030*/  @!P2 BRA `(.L_x_403) ;  /* 0x000000000080a947 */ /* 0x000fec0003800000 */
[----:B------:R-:W-:Y:S01]  /*4040*/  ISETP.LE.OR P1, PT, R18, R15, !P0 ;  /* 0x0000000f1200720c */ /* 0x000fe20004723670 */
[----:B------:R-:W-:Y:S01]  /*4050*/  BSSY B3, `(.L_x_406) ;  /* 0x000000e000037945 */ /* 0x000fe20003800000 */
[----:B------:R-:W-:-:S11]  /*4060*/  ISETP.NE.AND P2, PT, R12, 0x2, PT ;  /* 0x000000020c00780c */ /* 0x000fd60003f45270 */
[----:B------:R-:W-:Y:S05]  /*4070*/  @P1 BRA `(.L_x_407) ;  /* 0x00000000002c1947 */ /* 0x000fea0003800000 */
        /* <DEDUP_REMOVED lines=11> */
.L_x_407:
[----:B------:R-:W-:Y:S05]  /*4130*/  BSYNC B3 ;  /* 0x0000000000037941 */ /* 0x000fea0003800000 */
.L_x_406:
[----:B------:R-:W-:Y:S01]  /*4140*/  MOV R28, R36 ;  /* 0x00000024001c7202 */ /* 0x000fe20000000f00 */
[----:B------:R-:W-:Y:S06]  /*4150*/  @!P2 BRA `(.L_x_403) ;  /* 0x000000000038a947 */ /* 0x000fec0003800000 */
[----:B------:R-:W-:Y:S01]  /*4160*/  ISETP.LE.OR P0, PT, R17, R16, !P0 ;  /* 0x000000101100720c */ /* 0x000fe20004703670 */
[----:B------:R-:W-:-:S12]  /*4170*/  VIADD R28, R5, 0x3 ;  /* 0x00000003051c7836 */ /* 0x000fd80000000000 */
        /* <DEDUP_REMOVED lines=12> */
.L_x_403:
[----:B------:R-:W-:Y:S05]  /*4240*/  BSYNC B2 ;  /* 0x0000000000027941 */ /* 0x000fea0003800000 */
.L_x_402:
[----:B------:R-:W-:-:S13]  /*4250*/  ISETP.GE.U32.AND P0, PT, R11, 0x3, PT ;  /* 0x000000030b00780c */ /* 0x000fda0003f06070 */
[----:B------:R-:W-:Y:S05]  /*4260*/  @!P0 BRA `(.L_x_383) ;  /* 0x0000000800548947 */ /* 0x000fea0003800000 */
[----:B------:R-:W-:-:S13]  /*4270*/  ISETP.GT.AND P0, PT, R40, R13, PT ;  /* 0x0000000d2800720c */ /* 0x000fda0003f04270 */
.L_x_416:
        /* <DEDUP_REMOVED lines=54> */
.L_x_409:
[----:B------:R-:W-:Y:S05]  /*45e0*/  BSYNC B2 ;  /* 0x0000000000027941 */ /* 0x000fea0003800000 */
.L_x_408:
        /* <DEDUP_REMOVED lines=29> */
.L_x_411:
[----:B------:R-:W-:Y:S05]  /*47c0*/  BSYNC B2 ;  /* 0x0000000000027941 */ /* 0x000fea0003800000 */
.L_x_410:
        /* <DEDUP_REMOVED lines=29> */
.L_x_413:
[----:B------:R-:W-:Y:S05]  /*49a0*/  BSYNC B2 ;  /* 0x0000000000027941 */ /* 0x000fea0003800000 */
.L_x_412:
        /* <DEDUP_REMOVED lines=29> */
.L_x_415:
[----:B------:R-:W-:Y:S05]  /*4b80*/  BSYNC B2 ;  /* 0x0000000000027941 */ /* 0x000fea0003800000 */
.L_x_414:
[----:B------:R-:W-:-:S04]  /*4b90*/  IADD3 R28, R28, 0x4, RZ ;  /* 0x000000041c1c7810 */ /* 0x000fc80007ffe0ff */
[----:B------:R-:W-:-:S13]  /*4ba0*/  ISETP.GE.AND P1, PT, R28, R8, PT ;  /* 0x000000081c00720c */ /* 0x000fda0003f26270 */
[----:B------:R-:W-:Y:S05]  /*4bb0*/  @!P1 BRA `(.L_x_416) ;  /* 0xfffffff400b09947 */ /* 0x000fea000383ffff */
.L_x_383:
[----:B------:R-:W-:Y:S05]  /*4bc0*/  BSYNC B1 ;  /* 0x0000000000017941 */ /* 0x000fea0003800000 */
.L_x_382:
[----:B------:R-:W-:-:S05]  /*4bd0*/  VIADD R7, R7, 0x1 ;  /* 0x0000000107077836 */ /* 0x000fca0000000000 */
[----:B------:R-:W-:-:S13]  /*4be0*/  ISETP.GE.AND P0, PT, R7, R4, PT ;  /* 0x000000040700720c */ /* 0x000fda0003f06270 */
[----:B------:R-:W-:Y:S05]  /*4bf0*/  @!P0 BRA `(.L_x_417) ;  /* 0xffffffe400048947 */ /* 0x000fea000383ffff */
.L_x_352:
[----:B------:R-:W-:Y:S05]  /*4c00*/  BSYNC B0 ;  /* 0x0000000000007941 */ /* 0x000fea0003800000 */
.L_x_351:
[----:B------:R-:W-:Y:S01]  /*4c10*/  ULDC.64 UR8, c[0x0][0x258] ;  /* 0x0000960000087ab9 */ /* 0x000fe20000000a00 */
[----:B------:R-:W-:Y:S02]  /*4c20*/  F2FP.F16.F32.PACK_AB R6, RZ, R6 ;  /* 0x00000006ff06723e */ /* 0x000fe400000000ff */
        /* <DEDUP_REMOVED lines=10> */
        .weak           $__internal_5_$__cuda_sm20_div_s64
        .type           $__internal_5_$__cuda_sm20_div_s64,@function
        .size           $__internal_5_$__cuda_sm20_div_s64,(.L_x_1818 - $__internal_5_$__cuda_sm20_div_s64)
$__internal_5_$__cuda_sm20_div_s64:
        /* <DEDUP_REMOVED lines=82> */
[----:B------:R-:W-:Y:S06]  /*51f0*/  RET.REL.NODEC R10 `(_ZN2at6native49_GLOBAL__N__3489678a_16_AveragePool2d_cu_fb80407639avg_pool2d_backward_out_cuda_frame_nhwcIN3c104HalfEflEEvT1_PKT_llliiiiiiiiPS6_ibb) ;  /* 0xffffffac0a807950 */ /* 0x000fec0003c3ffff */
.L_x_419:
        /* <DEDUP_REMOVED lines=16> */
.L_x_1818:


//--------------------- .text._ZN2at6native49_GLOBAL__N__3489678a_16_AveragePool2d_cu_fb80407634avg_pool2d_backward_out_cuda_frameIN3c104HalfEfiEEvT1_PKT_llllliiiiiiPS6_ibb --------------------------
	.section	.text._ZN2at6native49_GLOBAL__N__3489678a_16_AveragePool2d_cu_fb80407634avg_pool2d_backward_out_cuda_frameIN3c104HalfEfiEEvT1_PKT_llllliiiiiiPS6_ibb,"ax",@progbits
	.align	128
.text._ZN2at6native49_GLOBAL__N__3489678a_16_AveragePool2d_cu_fb80407634avg_pool2d_backward_out_cuda_frameIN3c104HalfEfiEEvT1_PKT_llllliiiiiiPS6_ibb:
        .type           _ZN2at6native49_GLOBAL__N__3489678a_16_AveragePool2d_cu_fb80407634avg_pool2d_backward_out_cuda_frameIN3c104HalfEfiEEvT1_PKT_llllliiiiiiPS6_ibb,@function
        .size           _ZN2at6native49_GLOBAL__N__3489678a_16_AveragePool2d_cu_fb80407634avg_pool2d_backward_out_cuda_frameIN3c104HalfEfiEEvT1_PKT_llllliiiiiiPS6_ibb,(.L_x_1820 - _ZN2at6native49_GLOBAL__N__3489678a_16_AveragePool2d_cu_fb80407634avg_pool2d_backward_out_cuda_frameIN3c104HalfEfiEEvT1_PKT_llllliiiiiiPS6_ibb)
        .other          _ZN2at6native49_GLOBAL__N__3489678a_16_AveragePool2d_cu_fb80407634avg_pool2d_backward_out_cuda_frameIN3c104HalfEfiEEvT1_PKT_llllliiiiiiPS6_ibb,@"STO_CUDA_ENTRY STV_DEFAULT"
_ZN2at6native49_GLOBAL__N__3489678a_16_AveragePool2d_cu_fb80407634avg_pool2d_backward_out_cuda_frameIN3c104HalfEfiEEvT1_PKT_llllliiiiiiPS6_ibb:
        /* <DEDUP_REMOVED lines=26> */
.L_x_476:
        /* <DEDUP_REMOVED lines=11> */
[----:B------:R-:W-:Y:S05]  /*0250*/  CALL.REL.NOINC `($__internal_6_$__cuda_sm20_div_s64) ;  /* 0x0000003800d87944 */ /* 0x000fea0003c00000 */
[--C-:B------:R-:W-:Y:S01]  /*0260*/  IMAD.MOV R5, RZ, RZ, -R10.reuse ;  /* 0x000000ffff057224 */ /* 0x100fe200078e0a0a */
[----:B------:R-:W-:Y:S01]  /*0270*/  ULDC UR7, c[0x0][0x230] ;  /* 0x00008c0000077ab9 */ /* 0x000fe20000000800 */
[----:B------:R-:W-:Y:S02]  /*0280*/  IMAD.MOV.U32 R4, RZ, RZ, R10 ;  /* 0x000000ffff047224 */ /* 0x000fe400078e000a */
[----:B------:R-:W-:Y:S01]  /*0290*/  IMAD R6, R5, UR7, R0 ;  /* 0x0000000705067c24 */ /* 0x000fe2000f8e0200 */
[----:B------:R-:W-:Y:S01]  /*02a0*/  MOV R5, R11 ;  /* 0x0000000b00057202 */ /* 0x000fe20000000f00 */
[----:B------:R-:W-:Y:S06]  /*02b0*/  BRA `(.L_x_422) ;  /* 0x0000000000587947 */ /* 0x000fec0003800000 */
.L_x_421:
        /* <DEDUP_REMOVED lines=22> */
.L_x_422:
[----:B------:R-:W-:Y:S05]  /*0420*/  BSYNC B0 ;  /* 0x0000000000007941 */ /* 0x000fea0003800000 */
.L_x_420:
        /* <DEDUP_REMOVED lines=13> */
[----:B------:R-:W-:Y:S05]  /*0500*/  CALL.REL.NOINC `($__internal_6_$__cuda_sm20_div_s64) ;  /* 0x00000038002c7944 */ /* 0x000fea0003c00000 */
[----:B------:R-:W-:Y:S01]  /*0510*/  IMAD.MOV R7, RZ, RZ, -R10 ;  /* 0x000000ffff077224 */ /* 0x000fe200078e0a0a */
[----:B------:R-:W-:Y:S01]  /*0520*/  ULDC UR7, c[0x0][0x228] ;  /* 0x00008a0000077ab9 */ /* 0x000fe20000000800 */
[----:B------:R-:W-:Y:S02]  /*0530*/  IMAD.MOV.U32 R5, RZ, RZ, R11 ;  /* 0x000000ffff057224 */ /* 0x000fe400078e000b */
[----:B------:R-:W-:Y:S01]  /*0540*/  IMAD R7, R7, UR7, R4 ;  /* 0x0000000707077c24 */ /* 0x000fe2000f8e0204 */
[----:B------:R-:W-:Y:S01]  /*0550*/  MOV R4, R10 ;  /* 0x0000000a00047202 */ /* 0x000fe20000000f00 */
[----:B------:R-:W-:Y:S06]  /*0560*/  BRA `(.L_x_425) ;  /* 0x00000000005c7947 */ /* 0x000fec0003800000 */
.L_x_424:
        /* <DEDUP_REMOVED lines=23> */
.L_x_425:
[----:B------:R-:W-:Y:S05]  /*06e0*/  BSYNC B0 ;  /* 0x0000000000007941 */ /* 0x000fea0003800000 */
.L_x_423:
        /* <DEDUP_REMOVED lines=13> */
[----:B------:R-:W-:Y:S05]  /*07c0*/  CALL.REL.NOINC `($__internal_6_$__cuda_sm20_div_s64) ;  /* 0x00000034007c7944 */ /* 0x000fea0003c00000 */
[----:B------:R-:W-:Y:S01]  /*07d0*/  ULDC UR7, c[0x0][0x220] ;  /* 0x0000880000077ab9 */ /* 0x000fe20000000800 */
[--C-:B------:R-:W-:Y:S02]  /*07e0*/  IMAD.MOV R2, RZ, RZ, -R10.reuse ;  /* 0x000000ffff027224 */ /* 0x100fe400078e0a0a */
[----:B------:R-:W-:Y:S02]  /*07f0*/  IMAD.U32 R17, RZ, RZ, UR7 ;  /* 0x00000007ff117e24 */ /* 0x000fe4000f8e00ff */
[----:B------:R-:W-:Y:S02]  /*0800*/  IMAD.MOV.U32 R8, RZ, RZ, R10 ;  /* 0x000000ffff087224 */ /* 0x000fe400078e000a */
[----:B------:R-:W-:Y:S01]  /*0810*/  IMAD R10, R2, R17, R4 ;  /* 0x00000011020a7224 */ /* 0x000fe200078e0204 */
[----:B------:R-:W-:Y:S06]  /*0820*/  BRA `(.L_x_428) ;  /* 0x0000000000587947 */ /* 0x000fec0003800000 */
.L_x_427:
        /* <DEDUP_REMOVED lines=22> */
.L_x_428:
[----:B------:R-:W-:Y:S05]  /*0990*/  BSYNC B0 ;  /* 0x0000000000007941 */ /* 0x000fea0003800000 */
.L_x_426:
        /* <DEDUP_REMOVED lines=85> */
.L_x_430:
[----:B------:R-:W-:Y:S05]  /*0ef0*/  BSYNC B0 ;  /* 0x0000000000007941 */ /* 0x000fea0003800000 */
.L_x_429:
        /* <DEDUP_REMOVED lines=29> */
.L_x_432:
[----:B------:R-:W-:Y:S05]  /*10d0*/  BSYNC B0 ;  /* 0x0000000000007941 */ /* 0x000fea0003800000 */
.L_x_431:
        /* <DEDUP_REMOVED lines=41> */
.L_x_455:
[----:B------:R-:W-:Y:S01]  /*1370*/  ISETP.GE.AND P0, PT, R4, R7, PT ;  /* 0x000000070400720c */ /* 0x000fe20003f06270 */
[----:B------:R-:W-:-:S12]  /*1380*/  BSSY B1, `(.L_x_436) ;  /* 0x0000149000017945 */ /* 0x000fd80003800000 */
[----:B------:R-:W-:Y:S05]  /*1390*/  @P0 BRA `(.L_x_437) ;  /* 0x00000014001c0947 */ /* 0x000fea0003800000 */
[----:B------:R-:W0:Y:S01]  /*13a0*/  LDC.64 R22, c[0x0][0x240] ;  /* 0x00009000ff167b82 */ /* 0x000e220000000a00 */
[----:B------:R-:W-:Y:S01]  /*13b0*/  ULDC.64 UR12, c[0x0][0x238] ;  /* 0x00008e00000c7ab9 */ /* 0x000fe20000000a00 */
[--C-:B------:R-:W-:Y:S01]  /*13c0*/  SHF.R.S32.HI R19, RZ, 0x1f, R5.reuse ;  /* 0x0000001fff137819 */ /* 0x100fe20000011405 */
[----:B------:R-:W-:Y:S01]  /*13d0*/  IMAD R21, R8, UR12, RZ ;  /* 0x0000000c08157c24 */ /* 0x000fe2000f8e02ff */
[----:B------:R-:W-:Y:S01]  /*13e0*/  ULDC.S8 UR7, c[0x0][0x26d] ;  /* 0x00009b4000077ab9 */ /* 0x000fe20000000200 */
[----:B------:R-:W-:Y:S01]  /*13f0*/  IMAD.MOV.U32 R18, RZ, RZ, R5 ;  /* 0x000000ffff127224 */ /* 0x000fe200078e0005 */
[----:B------:R-:W-:Y:S01]  /*1400*/  ULDC UR11, c[0x0][0x250] ;  /* 0x00009400000b7ab9 */ /* 0x000fe20000000800 */
[C---:B------:R-:W-:Y:S01]  /*1410*/  IMAD R21, R16.reuse, UR13, R21 ;  /* 0x0000000d10157c24 */ /* 0x040fe2000f8e0215 */
[----:B------:R-:W1:Y:S01]  /*1420*/  LDC R32, c[0x0][0x258] ;  /* 0x00009600ff207b82 */ /* 0x000e620000000800 */
[----:B------:R-:W-:Y:S01]  /*1430*/  IMAD.WIDE.U32 R18, R16, UR12, R18 ;  /* 0x0000000c10127c25 */ /* 0x000fe2000f8e0012 */
[----:B------:R-:W-:Y:S01]  /*1440*/  ISETP.NE.AND P0, PT, RZ, UR7, PT ;  /* 0x00000007ff007c0c */ /* 0x000fe2000bf05270 */
[----:B------:R-:W-:-:S03]  /*1450*/  ULDC UR7, c[0x0][0x228] ;  /* 0x00008a0000077ab9 */ /* 0x000fc60000000800 */
[----:B------:R-:W-:Y:S02]  /*1460*/  IADD3 R29, R19, R21, RZ ;  /* 0x00000015131d7210 */ /* 0x000fe40007ffe0ff */
        /* <DEDUP_REMOVED lines=32> */
.L_x_442:
[----:B------:R-:W-:Y:S05]  /*1670*/  BSYNC B3 ;  /* 0x0000000000037941 */ /* 0x000fea0003800000 */
.L_x_441:
        /* <DEDUP_REMOVED lines=13> */
.L_x_444:
[----:B------:R-:W-:Y:S05]  /*1750*/  BSYNC B3 ;  /* 0x0000000000037941 */ /* 0x000fea0003800000 */
.L_x_443:
[----:B------:R-:W-:Y:S01]  /*1760*/  VIADD R24, R4, 0x2 ;  /* 0x0000000204187836 */ /* 0x000fe20000000000 */
[----:B------:R-:W-:Y:S06]  /*1770*/  @!P2 BRA `(.L_x_440) ;  /* 0x000000000028a947 */ /* 0x000fec0003800000 */
[----:B------:R-:W-:Y:S01]  /*1780*/  ISETP.LE.OR P0, PT, R27, R26, !P0 ;  /* 0x0000001a1b00720c */ /* 0x000fe20004703670 */
[----:B------:R-:W-:-:S12]  /*1790*/  VIADD R24, R4, 0x3 ;  /* 0x0000000304187836 */ /* 0x000fd80000000000 */
        /* <DEDUP_REMOVED lines=8> */
.L_x_440:
[----:B------:R-:W-:Y:S05]  /*1820*/  BSYNC B2 ;  /* 0x0000000000027941 */ /* 0x000fea0003800000 */
.L_x_439:
[----:B------:R-:W-:Y:S01]  /*1830*/  ISETP.GE.U32.AND P0, PT, R9, 0x3, PT ;  /* 0x000000030900780c */ /* 0x000fe20003f06070 */
[----:B------:R-:W-:-:S12]  /*1840*/  BSSY B2, `(.L_x_445) ;  /* 0x000004f000027945 */ /* 0x000fd80003800000 */
[----:B------:R-:W-:Y:S05]  /*1850*/  @!P0 BRA `(.L_x_446) ;  /* 0x0000000400348947 */ /* 0x000fea0003800000 */
[----:B------:R-:W0:Y:S01]  /*1860*/  LDC R25, c[0x0][0x254] ;  /* 0x00009500ff197b82 */ /* 0x000e220000000800 */
[----:B------:R-:W-:Y:S01]  /*1870*/  SHF.R.S32.HI R21, RZ, 0x1f, R24 ;  /* 0x0000001fff157819 */ /* 0x000fe20000011418 */
[----:B------:R-:W-:Y:S01]  /*1880*/  ULDC UR7, c[0x0][0x24c] ;  /* 0x0000930000077ab9 */ /* 0x000fe20000000800 */
[----:B------:R-:W-:Y:S01]  /*1890*/  MOV R20, R24 ;  /* 0x0000001800147202 */ /* 0x000fe20000000f00 */
[----:B------:R-:W-:Y:S01]  /*18a0*/  ULDC UR11, c[0x0][0x25c] ;  /* 0x00009700000b7ab9 */ /* 0x000fe20000000800 */
[----:B------:R-:W-:Y:S01]  /*18b0*/  ISETP.GT.AND P0, PT, R30, R31, PT ;  /* 0x0000001f1e00720c */ /* 0x000fe20003f04270 */
[----:B------:R-:W-:Y:S01]  /*18c0*/  UIADD3 UR7, -UR11, UR7, URZ ;  /* 0x000000070b077290 */ /* 0x000fe2000fffe13f */
[----:B------:R-:W-:Y:S01]  /*18d0*/  IADD3 R30, R24, 0x3, RZ ;  /* 0x00000003181e7810 */ /* 0x000fe20007ffe0ff */
[----:B------:R-:W-:-:S04]  /*18e0*/  IMAD.WIDE.U32 R18, R18, R22, R20 ;  /* 0x0000001612127225 */ /* 0x000fc800078e0014 */
[----:B------:R-:W-:Y:S01]  /*18f0*/  IMAD.IADD R23, R23, 0x1, R19 ;  /* 0x0000000117177824 */ /* 0x000fe200078e0213 */
[----:B------:R-:W-:Y:S01]  /*1900*/  LEA R14, P1, R18, R14, 0x1 ;  /* 0x0000000e120e7211 */ /* 0x000fe200078208ff */
[C---:B------:R-:W-:Y:S02]  /*1910*/  VIADD R20, R24.reuse, 0x1 ;  /* 0x0000000118147836 */ /* 0x040fe40000000000 */
[----:B------:R-:W-:Y:S01]  /*1920*/  VIADD R32, R24, 0x2 ;  /* 0x0000000218207836 */ /* 0x000fe20000000000 */
[----:B------:R-:W-:Y:S01]  /*1930*/  LEA.HI.X R15, R18, R15, R23, 0x1, P1 ;  /* 0x0000000f120f7211 */ /* 0x000fe200008f0c17 */
[-C--:B0-----:R-:W-:Y:S02]  /*1940*/  IMAD R29, R20, R25.reuse, -UR11 ;  /* 0x8000000b141d7e24 */ /* 0x081fe4000f8e0219 */
[-C--:B------:R-:W-:Y:S02]  /*1950*/  IMAD R23, R32, R25.reuse, -UR11 ;  /* 0x8000000b20177e24 */ /* 0x080fe4000f8e0219 */
[----:B------:R-:W-:-:S02]  /*1960*/  IMAD R22, R30, R25, -UR11 ;  /* 0x8000000b1e167e24 */ /* 0x000fc4000f8e0219 */
[-C--:B------:R-:W-:Y:S02]  /*1970*/  IMAD R21, R24, R25.reuse, -UR11 ;  /* 0x8000000b18157e24 */ /* 0x080fe4000f8e0219 */
[-C--:B------:R-:W-:Y:S02]  /*1980*/  IMAD R20, R20, R25.reuse, UR7 ;  /* 0x0000000714147e24 */ /* 0x080fe4000f8e0219 */
[-C--:B------:R-:W-:Y:S02]  /*1990*/  IMAD R19, R32, R25.reuse, UR7 ;  /* 0x0000000720137e24 */ /* 0x080fe4000f8e0219 */
[-C--:B------:R-:W-:Y:S02]  /*19a0*/  IMAD R18, R30, R25.reuse, UR7 ;  /* 0x000000071e127e24 */ /* 0x080fe4000f8e0219 */
[----:B------:R-:W-:-:S07]  /*19b0*/  IMAD R25, R24, R25, UR7 ;  /* 0x0000000718197e24 */ /* 0x000fce000f8e0219 */
.L_x_447:
        /* <DEDUP_REMOVED lines=55> */
.L_x_446:
[----:B------:R-:W-:Y:S05]  /*1d30*/  BSYNC B2 ;  /* 0x0000000000027941 */ /* 0x000fea0003800000 */
.L_x_445:
[----:B------:R-:W-:Y:S05]  /*1d40*/  BRA `(.L_x_437) ;  /* 0x0000000800b07947 */ /* 0x000fea0003800000 */
.L_x_438:
        /* <DEDUP_REMOVED lines=14> */
[----:B-1----:R-:W-:-:S04]  /*1e30*/  VIADDMNMX R14, R15, R14, UR5, PT ;  /* 0x000000050f0e7e46 */ /* 0x002fc8000b80010e */
[----:B------:R-:W-:-:S05]  /*1e40*/  IADD3 R15, R14, -R15, RZ ;  /* 0x8000000f0e0f7210 */ /* 0x000fca0007ffe0ff */
        /* <DEDUP_REMOVED lines=10> */
.L_x_451:
[----:B------:R-:W-:Y:S05]  /*1ef0*/  BSYNC B3 ;  /* 0x0000000000037941 */ /* 0x000fea0003800000 */
.L_x_450:
        /* <DEDUP_REMOVED lines=24> */
.L_x_453:
[----:B------:R-:W-:Y:S05]  /*2080*/  BSYNC B3 ;  /* 0x0000000000037941 */ /* 0x000fea0003800000 */
.L_x_452:
[----:B------:R-:W-:Y:S01]  /*2090*/  IADD3 R22, R4, 0x2, RZ ;  /* 0x0000000204167810 */ /* 0x000fe20007ffe0ff */
        /* <DEDUP_REMOVED lines=22> */
.L_x_449:
[----:B------:R-:W-:Y:S05]  /*2200*/  BSYNC B2 ;  /* 0x0000000000027941 */ /* 0x000fea0003800000 */
.L_x_448:
[----:B------:R-:W-:-:S13]  /*2210*/  ISETP.GE.U32.AND P0, PT, R9, 0x3, PT ;  /* 0x000000030900780c */ /* 0x000fda0003f06070 */
[----:B------:R-:W-:Y:S05]  /*2220*/  @!P0 BRA `(.L_x_437) ;  /* 0x0000000400788947 */ /* 0x000fea0003800000 */
[----:B------:R-:W-:-:S13]  /*2230*/  ISETP.GT.AND P0, PT, R30, R31, PT ;  /* 0x0000001f1e00720c */ /* 0x000fda0003f04270 */
.L_x_454:
        /* <DEDUP_REMOVED lines=29> */
[----:B------:R-:W-:Y:S01]  /*2410*/  ISETP.LE.OR P2, PT, R33, R30, !P0 ;  /* 0x0000001e2100720c */ /* 0x000fe20004743670 */
[----:B------:R-:W-:Y:S01]  /*2420*/  IMAD.IADD R30, R14, 0x1, R25 ;  /* 0x000000010e1e7824 */ /* 0x000fe200078e0219 */
[----:B------:R-:W-:-:S04]  /*2430*/  @!P1 I2FP.F32.S32 R31, R31 ;  /* 0x0000001f001f9245 */ /* 0x000fc80000201400 */
[----:B------:R-:W-:Y:S02]  /*2440*/  IADD3 R32, R30, -UR7, RZ ;  /* 0x800000071e207c10 */ /* 0x000fe4000fffe0ff */
[----:B------:R-:W-:Y:S02]  /*2450*/  @!P1 F2FP.F16.F32.PACK_AB R31, RZ, R31 ;  /* 0x0000001fff1f923e */ /* 0x000fe400000000ff */
[----:B------:R-:W-:Y:S02]  /*2460*/  VIADDMNMX R33, R32, R23, UR5, PT ;  /* 0x0000000520217e46 */ /* 0x000fe4000b800117 */
[----:B------:R-:W-:Y:S01]  /*2470*/  VIMNMX R32, RZ, R32, !PT ;  /* 0x00000020ff207248 */ /* 0x000fe20007fe0100 */
[----:B------:R-:W-:Y:S01]  /*2480*/  @!P2 VIADD R34, R14, -UR7 ;  /* 0x800000070e22ac36 */ /* 0x000fe20008000000 */
[----:B------:R-:W-:Y:S02]  /*2490*/  VIMNMX R33, R33, UR11, PT ;  /* 0x0000000b21217c48 */ /* 0x000fe4000bfe0100 */
[----:B------:R-:W-:-:S02]  /*24a0*/  IADD3 R30, R30, -UR7, R25 ;  /* 0x800000071e1e7c10 */ /* 0x000fc4000fffe019 */
        /* <DEDUP_REMOVED lines=12> */
[----:B------:R-:W-:-:S03]  /*2570*/  @!P3 VIADDMNMX R23, R32, R23, UR5, PT ;  /* 0x000000052017be46 */ /* 0x000fc6000b800117 */
[----:B------:R-:W-:Y:S02]  /*2580*/  @!P2 IMAD.IADD R35, R15, 0x1, -R34 ;  /* 0x000000010f23a824 */ /* 0x000fe400078e0a22 */
[----:B------:R-:W2:Y:S01]  /*2590*/  @!P2 LDG.E.U16 R15, desc[UR8][R20.64+0x2] ;  /* 0x00000208140fa981 */ /* 0x000ea2000c1e1500 */
[----:B------:R-:W-:-:S03]  /*25a0*/  @!P3 IMAD.IADD R33, R23, 0x1, -R32 ;  /* 0x000000011721b824 */ /* 0x000fc600078e0a20 */
[----:B------:R0:W4:Y:S01]  /*25b0*/  @!P3 LDG.E.U16 R23, desc[UR8][R20.64+0x4] ;  /* 0x000004081417b981 */ /* 0x000122000c1e1500 */
[----:B------:R-:W-:Y:S01]  /*25c0*/  @!P2 IMAD R35, R24, R35, RZ ;  /* 0x000000231823a224 */ /* 0x000fe200078e02ff */
[----:B------:R-:W-:Y:S01]  /*25d0*/  IADD3 R31, -R30, R31, RZ ;  /* 0x0000001f1e1f7210 */ /* 0x000fe20007ffe1ff */
[----:B------:R-:W-:-:S03]  /*25e0*/  @!P3 IMAD R33, R24, R33, RZ ;  /* 0x000000211821b224 */ /* 0x000fc600078e02ff */
[----:B------:R-:W-:Y:S01]  /*25f0*/  @!P2 I2FP.F32.S32 R35, R35 ;  /* 0x000000230023a245 */ /* 0x000fe20000201400 */
[----:B------:R-:W-:-:S03]  /*2600*/  @!P4 IMAD R30, R24, R31, RZ ;  /* 0x0000001f181ec224 */ /* 0x000fc600078e02ff */
[----:B------:R-:W-:Y:S02]  /*2610*/  @!P2 F2FP.F16.F32.PACK_AB R35, RZ, R35 ;  /* 0x00000023ff23a23e */ /* 0x000fe400000000ff */
[----:B------:R-:W-:Y:S02]  /*2620*/  @!P3 I2FP.F32.S32 R33, R33 ;  /* 0x000000210021b245 */ /* 0x000fe40000201400 */
[----:B------:R-:W-:Y:S01]  /*2630*/  @!P4 I2FP.F32.S32 R30, R30 ;  /* 0x0000001e001ec245 */ /* 0x000fe20000201400 */
[----:B------:R-:W-:Y:S01]  /*2640*/  @!P2 HADD2.F32 R35, -RZ, R35.H0_H0 ;  /* 0x20000023ff23a230 */ /* 0x000fe20000004100 */
[----:B------:R-:W-:Y:S02]  /*2650*/  @!P3 F2FP.F16.F32.PACK_AB R33, RZ, R33 ;  /* 0x00000021ff21b23e */ /* 0x000fe400000000ff */
[----:B------:R-:W-:Y:S01]  /*2660*/  @!P4 F2FP.F16.F32.PACK_AB R30, RZ, R30 ;  /* 0x0000001eff1ec23e */ /* 0x000fe200000000ff */
[----:B------:R-:W-:Y:S02]  /*2670*/  @!P2 MUFU.RCP R32, R35 ;  /* 0x000000230020a308 */ /* 0x000fe40000001000 */
[----:B------:R-:W-:-:S02]  /*2680*/  @!P3 HADD2.F32 R33, -RZ, R33.H0_H0 ;  /* 0x20000021ff21b230 */ /* 0x000fc40000004100 */
[----:B0-----:R-:W-:-:S04]  /*2690*/  @!P4 HADD2.F32 R20, -RZ, R30.H0_H0 ;  /* 0x2000001eff14c230 */ /* 0x001fc80000004100 */
[----:B------:R-:W-:Y:S01]  /*26a0*/  @!P3 MUFU.RCP R34, R33 ;  /* 0x000000210022b308 */ /* 0x000fe20000001000 */
[----:B------:R-:W-:-:S07]  /*26b0*/  @!P1 F2FP.F16.F32.PACK_AB R14, RZ, R14 ;  /* 0x0000000eff0e923e */ /* 0x000fce00000000ff */
[----:B------:R-:W0:Y:S01]  /*26c0*/  @!P4 MUFU.RCP R20, R20 ;  /* 0x000000140014c308 */ /* 0x000e220000001000 */
[----:B------:R-:W-:Y:S02]  /*26d0*/  VIADD R22, R22, 0x4 ;  /* 0x0000000416167836 */ /* 0x000fe40000000000 */
        /* <DEDUP_REMOVED lines=19> */
.L_x_437:
[----:B------:R-:W-:Y:S05]  /*2810*/  BSYNC B1 ;  /* 0x0000000000017941 */ /* 0x000fea0003800000 */
.L_x_436:
[----:B------:R-:W-:-:S05]  /*2820*/  VIADD R5, R5, 0x1 ;  /* 0x0000000105057836 */ /* 0x000fca0000000000 */
[----:B------:R-:W-:-:S13]  /*2830*/  ISETP.GE.AND P0, PT, R5, R2, PT ;  /* 0x000000020500720c */ /* 0x000fda0003f06270 */
[----:B------:R-:W-:Y:S05]  /*2840*/  @!P0 BRA `(.L_x_455) ;  /* 0xffffffe800c88947 */ /* 0x000fea000383ffff */
[----:B------:R-:W-:Y:S05]  /*2850*/  BRA `(.L_x_434) ;  /* 0x00000014001c7947 */ /* 0x000fea0003800000 */
.L_x_435:
        /* <DEDUP_REMOVED lines=13> */
.L_x_475:
        /* <DEDUP_REMOVED lines=48> */
.L_x_462:
[----:B------:R-:W-:Y:S05]  /*2c30*/  BSYNC B3 ;  /* 0x0000000000037941 */ /* 0x000fea0003800000 */
.L_x_461:
        /* <DEDUP_REMOVED lines=13> */
.L_x_464:
[----:B------:R-:W-:Y:S05]  /*2d10*/  BSYNC B3 ;  /* 0x0000000000037941 */ /* 0x000fea0003800000 */
.L_x_463:
        /* <DEDUP_REMOVED lines=12> */
.L_x_460:
[----:B------:R-:W-:Y:S05]  /*2de0*/  BSYNC B2 ;  /* 0x0000000000027941 */ /* 0x000fea0003800000 */
.L_x_459:
[----:B------:R-:W-:Y:S01]  /*2df0*/  ISETP.GE.U32.AND P0, PT, R9, 0x3, PT ;  /* 0x000000030900780c */ /* 0x000fe20003f06070 */
[----:B------:R-:W-:-:S12]  /*2e00*/  BSSY B2, `(.L_x_465) ;  /* 0x0000046000027945 */ /* 0x000fd80003800000 */
[----:B------:R-:W-:Y:S05]  /*2e10*/  @!P0 BRA `(.L_x_466) ;  /* 0x0000000400108947 */ /* 0x000fea0003800000 */
[----:B------:R-:W-:-:S13]  /*2e20*/  ISETP.GT.AND P0, PT, R28, R23, PT ;  /* 0x000000171c00720c */ /* 0x000fda0003f04270 */
.L_x_467:
        /* <DEDUP_REMOVED lines=67> */
.L_x_466:
[----:B------:R-:W-:Y:S05]  /*3260*/  BSYNC B2 ;  /* 0x0000000000027941 */ /* 0x000fea0003800000 */
.L_x_465:
[----:B------:R-:W-:Y:S05]  /*3270*/  BRA `(.L_x_457) ;  /* 0x0000000800847947 */ /* 0x000fea0003800000 */
.L_x_458:
        /* <DEDUP_REMOVED lines=29> */
.L_x_471:
[----:B------:R-:W-:Y:S05]  /*3450*/  BSYNC B3 ;  /* 0x0000000000037941 */ /* 0x000fea0003800000 */
.L_x_470:
        /* <DEDUP_REMOVED lines=18> */
.L_x_473:
[----:B------:R-:W-:Y:S05]  /*3580*/  BSYNC B3 ;  /* 0x0000000000037941 */ /* 0x000fea0003800000 */
.L_x_472:
        /* <DEDUP_REMOVED lines=17> */
.L_x_469:
[----:B------:R-:W-:Y:S05]  /*36a0*/  BSYNC B2 ;  /* 0x0000000000027941 */ /* 0x000fea0003800000 */
.L_x_468:
[----:B------:R-:W-:-:S13]  /*36b0*/  ISETP.GE.U32.AND P0, PT, R9, 0x3, PT ;  /* 0x000000030900780c */ /* 0x000fda0003f06070 */
[----:B------:R-:W-:Y:S05]  /*36c0*/  @!P0 BRA `(.L_x_457) ;  /* 0x0000000400708947 */ /* 0x000fea0003800000 */
[----:B------:R-:W-:-:S13]  /*36d0*/  ISETP.GT.AND P0, PT, R28, R23, PT ;  /* 0x000000171c00720c */ /* 0x000fda0003f04270 */
.L_x_474:
        /* <DEDUP_REMOVED lines=91> */
.L_x_457:
[----:B------:R-:W-:Y:S05]  /*3c90*/  BSYNC B1 ;  /* 0x0000000000017941 */ /* 0x000fea0003800000 */
.L_x_456:
[----:B------:R-:W-:-:S04]  /*3ca0*/  IADD3 R5, R5, 0x1, RZ ;  /* 0x0000000105057810 */ /* 0x000fc80007ffe0ff */
[----:B------:R-:W-:-:S13]  /*3cb0*/  ISETP.GE.AND P0, PT, R5, R2, PT ;  /* 0x000000020500720c */ /* 0x000fda0003f06270 */
[----:B------:R-:W-:Y:S05]  /*3cc0*/  @!P0 BRA `(.L_x_475) ;  /* 0xffffffec00188947 */ /* 0x000fea000383ffff */
.L_x_434:
[----:B------:R-:W-:Y:S05]  /*3cd0*/  BSYNC B0 ;  /* 0x0000000000007941 */ /* 0x000fea0003800000 */
.L_x_433:
[----:B------:R-:W-:Y:S01]  /*3ce0*/  ULDC.64 UR12, c[0x0][0x260] ;  /* 0x00009800000c7ab9 */ /* 0x000fe20000000a00 */
[----:B------:R-:W-:Y:S01]  /*3cf0*/  SHF.R.S32.HI R5, RZ, 0x1f, R0 ;  /* 0x0000001fff057819 */ /* 0x000fe20000011400 */
[----:B------:R-:W-:Y:S01]  /*3d00*/  ULDC UR7, c[0x0][0x210] ;  /* 0x0000840000077ab9 */ /* 0x000fe20000000800 */
[C---:B------:R-:W-:Y:S01]  /*3d10*/  LEA R4, P0, R0.reuse, UR12, 0x1 ;  /* 0x0000000c00047c11 */ /* 0x040fe2000f8008ff */
[----:B------:R-:W-:Y:S01]  /*3d20*/  USHF.R.S32.HI UR11, URZ, 0x1f, UR7 ;  /* 0x0000001f3f0b7899 */ /* 0x000fe20008011407 */
[----:B------:R-:W-:Y:S02]  /*3d30*/  F2FP.F16.F32.PACK_AB R6, RZ, R6 ;  /* 0x00000006ff06723e */ /* 0x000fe400000000ff */
[C---:B------:R-:W-:Y:S02]  /*3d40*/  LEA.HI.X R5, R0.reuse, UR13, R5, 0x1, P0 ;  /* 0x0000000d00057c11 */ /* 0x040fe400080f0c05 */
[----:B------:R-:W-:-:S03]  /*3d50*/  IADD3 R0, P0, R0, UR6, RZ ;  /* 0x0000000600007c10 */ /* 0x000fc6000ff1e0ff */
[----:B------:R0:W-:Y:S02]  /*3d60*/  STG.E.U16 desc[UR8][R4.64], R6 ;  /* 0x0000000604007986 */ /* 0x0001e4000c101508 */
[----:B------:R-:W-:Y:S01]  /*3d70*/  IMAD.X R3, RZ, RZ, R3, P0 ;  /* 0x000000ffff037224 */ /* 0x000fe200000e0603 */
[----:B------:R-:W-:-:S04]  /*3d80*/  ISETP.GE.U32.AND P0, PT, R0, UR7, PT ;  /* 0x0000000700007c0c */ /* 0x000fc8000bf06070 */
[----:B------:R-:W-:-:S13]  /*3d90*/  ISETP.GE.AND.EX P0, PT, R3, UR11, PT, P0 ;  /* 0x0000000b03007c0c */ /* 0x000fda000bf06300 */
[----:B0-----:R-:W-:Y:S05]  /*3da0*/  @!P0 BRA `(.L_x_476) ;  /* 0xffffffc000fc8947 */ /* 0x001fea000383ffff */
[----:B------:R-:W-:Y:S05]  /*3db0*/  EXIT ;  /* 0x000000000000794d */ /* 0x000fea0003800000 */
        .weak           $__internal_6_$__cuda_sm20_div_s64
        .type           $__internal_6_$__cuda_sm20_div_s64,@function
        .size           $__internal_6_$__cuda_sm20_div_s64,(.L_x_1820 - $__internal_6_$__cuda_sm20_div_s64)
$__internal_6_$__cuda_sm20_div_s64:
        /* <DEDUP_REMOVED lines=83> */
[----:B------:R-:W-:Y:S06]  /*42f0*/  RET.REL.NODEC R8 `(_ZN2at6native49_GLOBAL__N__3489678a_16_AveragePool2d_cu_fb80407634avg_pool2d_backward_out_cuda_frameIN3c104HalfEfiEEvT1_PKT_llllliiiiiiPS6_ibb) ;  /* 0xffffffbc08407950 */ /* 0x000fec0003c3ffff */
.L_x_477:
        /* <DEDUP_REMOVED lines=16> */
.L_x_1820:


//--------------------- .text._ZN2at6native49_GLOBAL__N__3489678a_16_AveragePool2d_cu_fb80407639avg_pool2d_backward_out_cuda_frame_nhwcIN3c104HalfEfiEEvT1_PKT_llliiiiiiiiPS6_ibb --------------------------
	.section	.text._ZN2at6native49_GLOBAL__N__3489678a_16_AveragePool2d_cu_fb80407639avg_pool2d_backward_out_cuda_frame_nhwcIN3c104HalfEfiEEvT1_PKT_llliiiiiiiiPS6_ibb,"ax",@progbits
	.align	128
.text._ZN2at6native49_GLOBAL__N__3489678a_16_AveragePool2d_cu_fb80407639avg_pool2d_backward_out_cuda_frame_nhwcIN3c104HalfEfiEEvT1_PKT_llliiiiiiiiPS6_ibb:
        .type           _ZN2at6native49_GLOBAL__N__3489678a_16_AveragePool2d_cu_fb80407639avg_pool2d_backward_out_cuda_frame_nhwcIN3c104HalfEfiEEvT1_PKT_llliiiiiiiiPS6_ibb,@function
        .size           _ZN2at6native49_GLOBAL__N__3489678a_16_AveragePool2d_cu_fb80407639avg_pool2d_backward_out_cuda_frame_nhwcIN3c104HalfEfiEEvT1_PKT_llliiiiiiiiPS6_ibb,(.L_x_1822 - _ZN2at6native49_GLOBAL__N__3489678a_16_AveragePool2d_cu_fb80407639avg_pool2d_backward_out_cuda_frame_nhwcIN3c104HalfEfiEEvT1_PKT_llliiiiiiiiPS6_ibb)
        .other          _ZN2at6native49_GLOBAL__N__3489678a_16_AveragePool2d_cu_fb80407639avg_pool2d_backward_out_cuda_frame_nhwcIN3c104HalfEfiEEvT1_PKT_llliiiiiiiiPS6_ibb,@"STO_CUDA_ENTRY STV_DEFAULT"
_ZN2at6native49_GLOBAL__N__3489678a_16_AveragePool2d_cu_fb80407639avg_pool2d_backward_out_cuda_frame_nhwcIN3c104HalfEfiEEvT1_PKT_llliiiiiiiiPS6_ibb:
        /* <DEDUP_REMOVED lines=26> */
.L_x_558:
        /* <DEDUP_REMOVED lines=11> */
[----:B------:R-:W-:Y:S05]  /*0250*/  CALL.REL.NOINC `($__internal_7_$__cuda_sm20_div_s64) ;  /* 0x0000004800a87944 */ /* 0x000fea0003c00000 */
[--C-:B------:R-:W-:Y:S01]  /*0260*/  IMAD.MOV R5, RZ, RZ, -R38.reuse ;  /* 0x000000ffff057224 */ /* 0x100fe200078e0a26 */
[----:B------:R-:W-:Y:S01]  /*0270*/  ULDC UR8, c[0x0][0x220] ;  /* 0x0000880000087ab9 */ /* 0x000fe20000000800 */
[----:B------:R-:W-:Y:S01]  /*0280*/  IMAD.MOV.U32 R8, RZ, RZ, R38 ;  /* 0x000000ffff087224 */ /* 0x000fe200078e0026 */
[----:B------:R-:W-:Y:S01]  /*0290*/  MOV R9, R39 ;  /* 0x0000002700097202 */ /* 0x000fe20000000f00 */
[----:B------:R-:W-:Y:S01]  /*02a0*/  IMAD R2, R5, UR8, R0 ;  /* 0x0000000805027c24 */ /* 0x000fe2000f8e0200 */
[----:B------:R-:W-:Y:S06]  /*02b0*/  BRA `(.L_x_480) ;  /* 0x0000000000587947 */ /* 0x000fec0003800000 */
.L_x_479:
[----:B------:R-:W-:Y:S01]  /*02c0*/  ULDC UR8, c[0x0][0x220] ;  /* 0x0000880000087ab9 */ /* 0x000fe20000000800 */
[----:B------:R-:W-:Y:S01]  /*02d0*/  IMAD.MOV.U32 R9, RZ, RZ, RZ ;  /* 0x000000ffff097224 */ /* 0x000fe200078e00ff */
        /* <DEDUP_REMOVED lines=19> */
[----:B------:R-:W-:-:S07]  /*0410*/  IMAD R2, R5, UR8, R0 ;  /* 0x0000000805027c24 */ /* 0x000fce000f8e0200 */
.L_x_480:
[----:B------:R-:W-:Y:S05]  /*0420*/  BSYNC B0 ;  /* 0x0000000000007941 */ /* 0x000fea0003800000 */
.L_x_478:
        /* <DEDUP_REMOVED lines=11> */
[----:B------:R-:W-:Y:S05]  /*04e0*/  CALL.REL.NOINC `($__internal_7_$__cuda_sm20_div_s64) ;  /* 0x0000004800047944 */ /* 0x000fea0003c00000 */
[--C-:B------:R-:W-:Y:S01]  /*04f0*/  IMAD.MOV R5, RZ, RZ, -R38.reuse ;  /* 0x000000ffff057224 */ /* 0x100fe200078e0a26 */
[----:B------:R-:W-:Y:S01]  /*0500*/  ULDC UR8, c[0x0][0x230] ;  /* 0x00008c0000087ab9 */ /* 0x000fe20000000800 */
[----:B------:R-:W-:Y:S02]  /*0510*/  IMAD.MOV.U32 R4, RZ, RZ, R38 ;  /* 0x000000ffff047224 */ /* 0x000fe400078e0026 */
[----:B------:R-:W-:Y:S01]  /*0520*/  IMAD R8, R5, UR8, R8 ;  /* 0x0000000805087c24 */ /* 0x000fe2000f8e0208 */
[----:B------:R-:W-:Y:S01]  /*0530*/  MOV R5, R39 ;  /* 0x0000002700057202 */ /* 0x000fe20000000f00 */
[----:B------:R-:W-:Y:S06]  /*0540*/  BRA `(.L_x_483) ;  /* 0x0000000000587947 */ /* 0x000fec0003800000 */
.L_x_482:
        /* <DEDUP_REMOVED lines=22> */
.L_x_483:
[----:B------:R-:W-:Y:S05]  /*06b0*/  BSYNC B0 ;  /* 0x0000000000007941 */ /* 0x000fea0003800000 */
.L_x_481:
        /* <DEDUP_REMOVED lines=12> */
[----:B------:R-:W-:Y:S01]  /*0780*/  IMAD.MOV R9, RZ, RZ, -R38 ;  /* 0x000000ffff097224 */ /* 0x000fe200078e0a26 */
[----:B------:R-:W-:-:S03]  /*0790*/  ULDC UR8, c[0x0][0x228] ;  /* 0x00008a0000087ab9 */ /* 0x000fc60000000800 */
[----:B------:R-:W-:Y:S01]  /*07a0*/  IMAD R9, R9, UR8, R4 ;  /* 0x0000000809097c24 */ /* 0x000fe2000f8e0204 */
[----:B------:R-:W-:Y:S06]  /*07b0*/  BRA `(.L_x_486) ;  /* 0x0000000000547947 */ /* 0x000fec0003800000 */
.L_x_485:
        /* <DEDUP_REMOVED lines=21> */
.L_x_486:
[----:B------:R-:W-:Y:S05]  /*0910*/  BSYNC B0 ;  /* 0x0000000000007941 */ /* 0x000fea0003800000 */
.L_x_484:
        /* <DEDUP_REMOVED lines=82> */
.L_x_488:
[----:B------:R-:W-:Y:S05]  /*0e40*/  BSYNC B0 ;  /* 0x0000000000007941 */ /* 0x000fea0003800000 */
.L_x_487:
        /* <DEDUP_REMOVED lines=29> */
.L_x_490:
[----:B------:R-:W-:Y:S05]  /*1020*/  BSYNC B0 ;  /* 0x0000000000007941 */ /* 0x000fea0003800000 */
.L_x_489:
        /* <DEDUP_REMOVED lines=42> */
.L_x_521:
        /* <DEDUP_REMOVED lines=65> */
.L_x_500:
[----:B------:R-:W-:Y:S05]  /*16e0*/  BSYNC B3 ;  /* 0x0000000000037941 */ /* 0x000fea0003800000 */
.L_x_499:
        /* <DEDUP_REMOVED lines=13> */
.L_x_502:
[----:B------:R-:W-:Y:S05]  /*17c0*/  BSYNC B3 ;  /* 0x0000000000037941 */ /* 0x000fea0003800000 */
.L_x_501:
        /* <DEDUP_REMOVED lines=12> */
.L_x_498:
[----:B------:R-:W-:Y:S05]  /*1890*/  BSYNC B2 ;  /* 0x0000000000027941 */ /* 0x000fea0003800000 */
.L_x_497:
        /* <DEDUP_REMOVED lines=22> */
.L_x_505:
        /* <DEDUP_REMOVED lines=101> */
.L_x_504:
[----:B------:R-:W-:Y:S05]  /*2050*/  BSYNC B2 ;  /* 0x0000000000027941 */ /* 0x000fea0003800000 */
.L_x_503:
[----:B------:R-:W-:Y:S05]  /*2060*/  BRA `(.L_x_495) ;  /* 0x0000000c009c7947 */ /* 0x000fea0003800000 */
.L_x_496:
        /* <DEDUP_REMOVED lines=26> */
.L_x_509:
[----:B------:R-:W-:Y:S05]  /*2210*/  BSYNC B3 ;  /* 0x0000000000037941 */ /* 0x000fea0003800000 */
.L_x_508:
        /* <DEDUP_REMOVED lines=24> */
.L_x_511:
[----:B------:R-:W-:Y:S05]  /*23a0*/  BSYNC B3 ;  /* 0x0000000000037941 */ /* 0x000fea0003800000 */
.L_x_510:
        /* <DEDUP_REMOVED lines=23> */
.L_x_507:
[----:B------:R-:W-:Y:S05]  /*2520*/  BSYNC B2 ;  /* 0x0000000000027941 */ /* 0x000fea0003800000 */
.L_x_506:
[----:B------:R-:W-:-:S13]  /*2530*/  ISETP.GE.U32.AND P0, PT, R11, 0x3, PT ;  /* 0x000000030b00780c */ /* 0x000fda0003f06070 */
[----:B------:R-:W-:Y:S05]  /*2540*/  @!P0 BRA `(.L_x_495) ;  /* 0x0000000800648947 */ /* 0x000fea0003800000 */
[----:B------:R-:W-:-:S13]  /*2550*/  ISETP.GT.AND P0, PT, R40, R25, PT ;  /* 0x000000192800720c */ /* 0x000fda0003f04270 */
.L_x_520:
        /* <DEDUP_REMOVED lines=54> */
.L_x_513:
[----:B------:R-:W-:Y:S05]  /*28c0*/  BSYNC B2 ;  /* 0x0000000000027941 */ /* 0x000fea0003800000 */
.L_x_512:
        /* <DEDUP_REMOVED lines=31> */
.L_x_515:
[----:B------:R-:W-:Y:S05]  /*2ac0*/  BSYNC B2 ;  /* 0x0000000000027941 */ /* 0x000fea0003800000 */
.L_x_514:
        /* <DEDUP_REMOVED lines=31> */
.L_x_517:
[----:B------:R-:W-:Y:S05]  /*2cc0*/  BSYNC B2 ;  /* 0x0000000000027941 */ /* 0x000fea0003800000 */
.L_x_516:
        /* <DEDUP_REMOVED lines=29> */
.L_x_519:
[----:B------:R-:W-:Y:S05]  /*2ea0*/  BSYNC B2 ;  /* 0x0000000000027941 */ /* 0x000fea0003800000 */
.L_x_518:
[----:B------:R-:W-:-:S05]  /*2eb0*/  VIADD R26, R26, 0x4 ;  /* 0x000000041a1a7836 */ /* 0x000fca0000000000 */
[----:B------:R-:W-:-:S13]  /*2ec0*/  ISETP.GE.AND P1, PT, R26, R8, PT ;  /* 0x000000081a00720c */ /* 0x000fda0003f26270 */
[----:B------:R-:W-:Y:S05]  /*2ed0*/  @!P1 BRA `(.L_x_520) ;  /* 0xfffffff400a09947 */ /* 0x000fea000383ffff */
.L_x_495:
[----:B------:R-:W-:Y:S05]  /*2ee0*/  BSYNC B1 ;  /* 0x0000000000017941 */ /* 0x000fea0003800000 */
.L_x_494:
[----:B------:R-:W-:-:S04]  /*2ef0*/  IADD3 R7, R7, 0x1, RZ ;  /* 0x0000000107077810 */ /* 0x000fc80007ffe0ff */
[----:B------:R-:W-:-:S13]  /*2f00*/  ISETP.GE.AND P0, PT, R7, R4, PT ;  /* 0x000000040700720c */ /* 0x000fda0003f06270 */
[----:B------:R-:W-:Y:S05]  /*2f10*/  @!P0 BRA `(.L_x_521) ;  /* 0xffffffe000ec8947 */ /* 0x000fea000383ffff */
[----:B------:R-:W-:Y:S05]  /*2f20*/  BRA `(.L_x_492) ;  /* 0x0000001c00387947 */ /* 0x000fea0003800000 */
.L_x_493:
        /* <DEDUP_REMOVED lines=15> */
.L_x_557:
        /* <DEDUP_REMOVED lines=65> */
.L_x_528:
[----:B------:R-:W-:Y:S05]  /*3430*/  BSYNC B3 ;  /* 0x0000000000037941 */ /* 0x000fea0003800000 */
.L_x_527:
        /* <DEDUP_REMOVED lines=13> */
.L_x_530:
[----:B------:R-:W-:Y:S05]  /*3510*/  BSYNC B3 ;  /* 0x0000000000037941 */ /* 0x000fea0003800000 */
.L_x_529:
        /* <DEDUP_REMOVED lines=12> */
.L_x_526:
[----:B------:R-:W-:Y:S05]  /*35e0*/  BSYNC B2 ;  /* 0x0000000000027941 */ /* 0x000fea0003800000 */
.L_x_525:
[----:B------:R-:W-:Y:S01]  /*35f0*/  ISETP.GE.U32.AND P0, PT, R11, 0x3, PT ;  /* 0x000000030b00780c */ /* 0x000fe20003f06070 */
[----:B------:R-:W-:-:S12]  /*3600*/  BSSY B2, `(.L_x_531) ;  /* 0x0000083000027945 */ /* 0x000fd80003800000 */
[----:B------:R-:W-:Y:S05]  /*3610*/  @!P0 BRA `(.L_x_532) ;  /* 0x0000000800048947 */ /* 0x000fea0003800000 */
[----:B------:R-:W-:-:S13]  /*3620*/  ISETP.GT.AND P0, PT, R40, R13, PT ;  /* 0x0000000d2800720c */ /* 0x000fda0003f04270 */
.L_x_541:
        /* <DEDUP_REMOVED lines=49> */
.L_x_534:
[----:B------:R-:W-:Y:S05]  /*3940*/  BSYNC B3 ;  /* 0x0000000000037941 */ /* 0x000fea0003800000 */
.L_x_533:
        /* <DEDUP_REMOVED lines=24> */
.L_x_536:
[----:B------:R-:W-:Y:S05]  /*3ad0*/  BSYNC B3 ;  /* 0x0000000000037941 */ /* 0x000fea0003800000 */
.L_x_535:
        /* <DEDUP_REMOVED lines=24> */
.L_x_538:
[----:B------:R-:W-:Y:S05]  /*3c60*/  BSYNC B3 ;  /* 0x0000000000037941 */ /* 0x000fea0003800000 */
.L_x_537:
        /* <DEDUP_REMOVED lines=24> */
.L_x_540:
[----:B------:R-:W-:Y:S05]  /*3df0*/  BSYNC B3 ;  /* 0x0000000000037941 */ /* 0x000fea0003800000 */
.L_x_539:
[----:B------:R-:W-:-:S05]  /*3e00*/  VIADD R26, R26, 0x4 ;  /* 0x000000041a1a7836 */ /* 0x000fca0000000000 */
[----:B------:R-:W-:-:S13]  /*3e10*/  ISETP.GE.AND P1, PT, R26, R8, PT ;  /* 0x000000081a00720c */ /* 0x000fda0003f26270 */
[----:B------:R-:W-:Y:S05]  /*3e20*/  @!P1 BRA `(.L_x_541) ;  /* 0xfffffff800009947 */ /* 0x000fea000383ffff */
.L_x_532:
[----:B------:R-:W-:Y:S05]  /*3e30*/  BSYNC B2 ;  /* 0x0000000000027941 */ /* 0x000fea0003800000 */
.L_x_531:
[----:B------:R-:W-:Y:S05]  /*3e40*/  BRA `(.L_x_523) ;  /* 0x0000000c00607947 */ /* 0x000fea0003800000 */
.L_x_524:
        /* <DEDUP_REMOVED lines=29> */
.L_x_545:
[----:B------:R-:W-:Y:S05]  /*4020*/  BSYNC B3 ;  /* 0x0000000000037941 */ /* 0x000fea0003800000 */
.L_x_544:
        /* <DEDUP_REMOVED lines=17> */
.L_x_547:
[----:B------:R-:W-:Y:S05]  /*4140*/  BSYNC B3 ;  /* 0x0000000000037941 */ /* 0x000fea0003800000 */
.L_x_546:
        /* <DEDUP_REMOVED lines=16> */
.L_x_543:
[----:B------:R-:W-:Y:S05]  /*4250*/  BSYNC B2 ;  /* 0x0000000000027941 */ /* 0x000fea0003800000 */
.L_x_542:
[----:B------:R-:W-:-:S13]  /*4260*/  ISETP.GE.U32.AND P0, PT, R11, 0x3, PT ;  /* 0x000000030b00780c */ /* 0x000fda0003f06070 */
[----:B------:R-:W-:Y:S05]  /*4270*/  @!P0 BRA `(.L_x_523) ;  /* 0x0000000800548947 */ /* 0x000fea0003800000 */
[----:B------:R-:W-:-:S13]  /*4280*/  ISETP.GT.AND P0, PT, R40, R13, PT ;  /* 0x0000000d2800720c */ /* 0x000fda0003f04270 */
.L_x_556:
        /* <DEDUP_REMOVED lines=54> */
.L_x_549:
[----:B------:R-:W-:Y:S05]  /*45f0*/  BSYNC B2 ;  /* 0x0000000000027941 */ /* 0x000fea0003800000 */
.L_x_548:
        /* <DEDUP_REMOVED lines=29> */
.L_x_551:
[----:B------:R-:W-:Y:S05]  /*47d0*/  BSYNC B2 ;  /* 0x0000000000027941 */ /* 0x000fea0003800000 */
.L_x_550:
        /* <DEDUP_REMOVED lines=29> */
.L_x_553:
[----:B------:R-:W-:Y:S05]  /*49b0*/  BSYNC B2 ;  /* 0x0000000000027941 */ /* 0x000fea0003800000 */
.L_x_552:
        /* <DEDUP_REMOVED lines=29> */
.L_x_555:
[----:B------:R-:W-:Y:S05]  /*4b90*/  BSYNC B2 ;  /* 0x0000000000027941 */ /* 0x000fea0003800000 */
.L_x_554:
[----:B------:R-:W-:-:S04]  /*4ba0*/  IADD3 R28, R28, 0x4, RZ ;  /* 0x000000041c1c7810 */ /* 0x000fc80007ffe0ff */
[----:B------:R-:W-:-:S13]  /*4bb0*/  ISETP.GE.AND P1, PT, R28, R8, PT ;  /* 0x000000081c00720c */ /* 0x000fda0003f26270 */
[----:B------:R-:W-:Y:S05]  /*4bc0*/  @!P1 BRA `(.L_x_556) ;  /* 0xfffffff400b09947 */ /* 0x000fea000383ffff */
.L_x_523:
[----:B------:R-:W-:Y:S05]  /*4bd0*/  BSYNC B1 ;  /* 0x0000000000017941 */ /* 0x000fea0003800000 */
.L_x_522:
[----:B------:R-:W-:-:S05]  /*4be0*/  VIADD R7, R7, 0x1 ;  /* 0x0000000107077836 */ /* 0x000fca0000000000 */
[----:B------:R-:W-:-:S13]  /*4bf0*/  ISETP.GE.AND P0, PT, R7, R4, PT ;  /* 0x000000040700720c */ /* 0x000fda0003f06270 */
[----:B------:R-:W-:Y:S05]  /*4c00*/  @!P0 BRA `(.L_x_557) ;  /* 0xffffffe400048947 */ /* 0x000fea000383ffff */
.L_x_492:
[----:B------:R-:W-:Y:S05]  /*4c10*/  BSYNC B0 ;  /* 0x0000000000007941 */ /* 0x000fea0003800000 */
.L_x_491:
[----:B------:R-:W-:Y:S01]  /*4c20*/  ULDC.64 UR8, c[0x0][0x258] ;  /* 0x0000960000087ab9 */ /* 0x000fe20000000a00 */
[----:B------:R-:W-:Y:S02]  /*4c30*/  SHF.R.S32.HI R5, RZ, 0x1f, R0 ;  /* 0x0000001fff057819 */ /* 0x000fe40000011400 */
[C---:B------:R-:W-:Y:S01]  /*4c40*/  LEA R4, P0, R0.reuse, UR8, 0x1 ;  /* 0x0000000800047c11 */ /* 0x040fe2000f8008ff */
[----:B------:R-:W-:Y:S01]  /*4c50*/  ULDC UR8, c[0x0][0x210] ;  /* 0x0000840000087ab9 */ /* 0x000fe20000000800 */
[----:B------:R-:W-:Y:S02]  /*4c60*/  F2FP.F16.F32.PACK_AB R6, RZ, R6 ;  /* 0x00000006ff06723e */ /* 0x000fe400000000ff */
        /* <DEDUP_REMOVED lines=9> */
        .weak           $__internal_7_$__cuda_sm20_div_s64
        .type           $__internal_7_$__cuda_sm20_div_s64,@function
        .size           $__internal_7_$__cuda_sm20_div_s64,(.L_x_1822 - $__internal_7_$__cuda_sm20_div_s64)
$__internal_7_$__cuda_sm20_div_s64:
        /* <DEDUP_REMOVED lines=82> */
[----:B------:R-:W-:Y:S06]  /*5220*/  RET.REL.NODEC R10 `(_ZN2at6native49_GLOBAL__N__3489678a_16_AveragePool2d_cu_fb80407639avg_pool2d_backward_out_cuda_frame_nhwcIN3c104HalfEfiEEvT1_PKT_llliiiiiiiiPS6_ibb) ;  /* 0xffffffac0a747950 */ /* 0x000fec0003c3ffff */
.L_x_559:
        /* <DEDUP_REMOVED lines=13> */
.L_x_1822:


//--------------------- .text._ZN2at6native49_GLOBAL__N__3489678a_16_AveragePool2d_cu_fb80407634avg_pool2d_backward_out_cuda_frameIfflEEvT1_PKT_llllliiiiiiPS4_ibb --------------------------
	.section	.text._ZN2at6native49_GLOBAL__N__3489678a_16_AveragePool2d_cu_fb80407634avg_pool2d_backward_out_cuda_frameIfflEEvT1_PKT_llllliiiiiiPS4_ibb,"ax",@progbits
	.align	128
.text._ZN2at6native49_GLOBAL__N__3489678a_16_AveragePool2d_cu_fb80407634avg_pool2d_backward_out_cuda_frameIfflEEvT1_PKT_llllliiiiiiPS4_ibb:
        .type           _ZN2at6native49_GLOBAL__N__3489678a_16_AveragePool2d_cu_fb80407634avg_pool2d_backward_out_cuda_frameIfflEEvT1_PKT_llllliiiiiiPS4_ibb,@function
        .size           _ZN2at6native49_GLOBAL__N__3489678a_16_AveragePool2d_cu_fb80407634avg_pool2d_backward_out_cuda_frameIfflEEvT1_PKT_llllliiiiiiPS4_ibb,(.L_x_1824 - _ZN2at6native49_GLOBAL__N__3489678a_16_AveragePool2d_cu_fb80407634avg_pool2d_backward_out_cuda_frameIfflEEvT1_PKT_llllliiiiiiPS4_ibb)
        .other          _ZN2at6native49_GLOBAL__N__3489678a_16_AveragePool2d_cu_fb80407634avg_pool2d_backward_out_cuda_frameIfflEEvT1_PKT_llllliiiiiiPS4_ibb,@"STO_CUDA_ENTRY STV_DEFAULT"
_ZN2at6native49_GLOBAL__N__3489678a_16_AveragePool2d_cu_fb80407634avg_pool2d_backward_out_cuda_frameIfflEEvT1_PKT_llllliiiiiiPS4_ibb:
        /* <DEDUP_REMOVED lines=17> */
[----:B------:R-:W-:Y:S01]  /*0110*/  R2UR UR10, R0 ;  /* 0x00000000000a72ca */ /* 0x000fe200000e0000 */
[----:B------:R-:W-:Y:S01]  /*0120*/  IMAD.MOV.U32 R0, RZ, RZ, R2 ;  /* 0x000000ffff007224 */ /* 0x000fe200078e0002 */
[----:B------:R-:W-:Y:S02]  /*0130*/  UIADD3 UR4, UR4, UR8, URZ ;  /* 0x0000000804047290 */ /* 0x000fe4000fffe03f */
[----:B------:R-:W-:-:S02]  /*0140*/  UIADD3 UR5, UR5, UR9, URZ ;  /* 0x0000000905057290 */ /* 0x000fc4000fffe03f */
[----:B------:R-:W-:Y:S01]  /*0150*/  UIMAD UR6, UR6, UR7, URZ ;  /* 0x00000007060672a4 */ /* 0x000fe2000f8e023f */
[----:B------:R-:W-:-:S11]  /*0160*/  ULDC.64 UR8, c[0x0][0x208] ;  /* 0x0000820000087ab9 */ /* 0x000fd60000000a00 */
.L_x_616:
[----:B------:R-:W-:Y:S01]  /*0170*/  ULDC UR7, c[0x0][0x234] ;  /* 0x00008d0000077ab9 */ /* 0x000fe20000000800 */
[----:B------:R-:W-:Y:S01]  /*0180*/  BSSY B0, `(.L_x_560) ;  /* 0x0000027000007945 */ /* 0x000fe20003800000 */
[----:B------:R-:W-:-:S04]  /*0190*/  LOP3.LUT R2, R3, UR7, RZ, 0xfc, !PT ;  /* 0x0000000703027c12 */ /* 0x000fc8000f8efcff */
[----:B------:R-:W-:-:S13]  /*01a0*/  ISETP.NE.U32.AND P0, PT, R2, RZ, PT ;  /* 0x000000ff0200720c */ /* 0x000fda0003f05070 */
[----:B------:R-:W-:Y:S05]  /*01b0*/  @!P0 BRA `(.L_x_561) ;  /* 0x0000000000348947 */ /* 0x000fea0003800000 */
[----:B------:R-:W-:Y:S01]  /*01c0*/  ULDC.64 UR12, c[0x0][0x230] ;  /* 0x00008c00000c7ab9 */ /* 0x000fe20000000a00 */
[----:B------:R-:W-:Y:S01]  /*01d0*/  IMAD.MOV.U32 R12, RZ, RZ, R0 ;  /* 0x000000ffff0c7224 */ /* 0x000fe200078e0000 */
[----:B------:R-:W-:Y:S01]  /*01e0*/  MOV R2, 0x230 ;  /* 0x0000023000027802 */ /* 0x000fe20000000f00 */
[----:B------:R-:W-:Y:S02]  /*01f0*/  IMAD.U32 R11, RZ, RZ, UR12 ;  /* 0x0000000cff0b7e24 */ /* 0x000fe4000f8e00ff */
[----:B------:R-:W-:Y:S02]  /*0200*/  IMAD.U32 R10, RZ, RZ, UR13 ;  /* 0x0000000dff0a7e24 */ /* 0x000fe4000f8e00ff */
[----:B------:R-:W-:-:S07]  /*0210*/  IMAD.MOV.U32 R13, RZ, RZ, R3 ;  /* 0x000000ffff0d7224 */ /* 0x000fce00078e0003 */
[----:B------:R-:W-:Y:S05]  /*0220*/  CALL.REL.NOINC `($__internal_8_$__cuda_sm20_div_s64) ;  /* 0x0000003000a47944 */ /* 0x000fea0003c00000 */
[----:B------:R-:W-:Y:S01]  /*0230*/  IMAD.MOV R5, RZ, RZ, -R10 ;  /* 0x000000ffff057224 */ /* 0x000fe200078e0a0a */
[----:B------:R-:W-:Y:S01]  /*0240*/  ULDC UR7, c[0x0][0x230] ;  /* 0x00008c0000077ab9 */ /* 0x000fe20000000800 */
[----:B------:R-:W-:Y:S02]  /*0250*/  MOV R4, R10 ;  /* 0x0000000a00047202 */ /* 0x000fe40000000f00 */
[----:B------:R-:W-:Y:S02]  /*0260*/  IMAD R6, R5, UR7, R0 ;  /* 0x0000000705067c24 */ /* 0x000fe4000f8e0200 */
[----:B------:R-:W-:Y:S01]  /*0270*/  IMAD.MOV.U32 R5, RZ, RZ, R11 ;  /* 0x000000ffff057224 */ /* 0x000fe200078e000b */
[----:B------:R-:W-:Y:S06]  /*0280*/  BRA `(.L_x_562) ;  /* 0x0000000000587947 */ /* 0x000fec0003800000 */
.L_x_561:
        /* <DEDUP_REMOVED lines=20> */
[----:B------:R-:W-:Y:S02]  /*03d0*/  IMAD R6, R5, UR7, R0 ;  /* 0x0000000705067c24 */ /* 0x000fe4000f8e0200 */
[----:B------:R-:W-:-:S07]  /*03e0*/  IMAD.MOV.U32 R5, RZ, RZ, RZ ;  /* 0x000000ffff057224 */ /* 0x000fce00078e00ff */
.L_x_562:
[----:B------:R-:W-:Y:S05]  /*03f0*/  BSYNC B0 ;  /* 0x0000000000007941 */ /* 0x000fea0003800000 */
.L_x_560:
        /* <DEDUP_REMOVED lines=13> */
[----:B------:R-:W-:Y:S05]  /*04d0*/  CALL.REL.NOINC `($__internal_8_$__cuda_sm20_div_s64) ;  /* 0x0000002c00f87944 */ /* 0x000fea0003c00000 */
[----:B------:R-:W-:Y:S01]  /*04e0*/  IMAD.MOV R7, RZ, RZ, -R10 ;  /* 0x000000ffff077224 */ /* 0x000fe200078e0a0a */
[----:B------:R-:W-:Y:S01]  /*04f0*/  ULDC UR7, c[0x0][0x228] ;  /* 0x00008a0000077ab9 */ /* 0x000fe20000000800 */
[----:B------:R-:W-:Y:S02]  /*0500*/  IMAD.MOV.U32 R5, RZ, RZ, R11 ;  /* 0x000000ffff057224 */ /* 0x000fe400078e000b */
[----:B------:R-:W-:Y:S02]  /*0510*/  IMAD R7, R7, UR7, R4 ;  /* 0x0000000707077c24 */ /* 0x000fe4000f8e0204 */
[----:B------:R-:W-:Y:S01]  /*0520*/  IMAD.MOV.U32 R4, RZ, RZ, R10 ;  /* 0x000000ffff047224 */ /* 0x000fe200078e000a */
[----:B------:R-:W-:Y:S06]  /*0530*/  BRA `(.L_x_565) ;  /* 0x00000000005c7947 */ /* 0x000fec0003800000 */
.L_x_564:
        /* <DEDUP_REMOVED lines=16> */
[----:B------:R-:W-:Y:S02]  /*0640*/  ISETP.GE.U32.AND P1, PT, R5, UR7, PT ;  /* 0x0000000705007c0c */ /* 0x000fe4000bf26070 */
[----:B------:R-:W-:-:S11]  /*0650*/  MOV R5, RZ ;  /* 0x000000ff00057202 */ /* 0x000fd60000000f00 */
[----:B------:R-:W-:Y:S01]  /*0660*/  @P1 VIADD R9, R9, 0x1 ;  /* 0x0000000109091836 */ /* 0x000fe20000000000 */
[----:B------:R-:W-:-:S05]  /*0670*/  @!P2 LOP3.LUT R9, RZ, UR7, RZ, 0x33, !PT ;  /* 0x00000007ff09ac12 */ /* 0x000fca000f8e33ff */
[----:B------:R-:W-:-:S04]  /*0680*/  IMAD.MOV R7, RZ, RZ, -R9 ;  /* 0x000000ffff077224 */ /* 0x000fc800078e0a09 */
[----:B------:R-:W-:Y:S02]  /*0690*/  IMAD R7, R7, UR7, R4 ;  /* 0x0000000707077c24 */ /* 0x000fe4000f8e0204 */
[----:B------:R-:W-:-:S07]  /*06a0*/  IMAD.MOV.U32 R4, RZ, RZ, R9 ;  /* 0x000000ffff047224 */ /* 0x000fce00078e0009 */
.L_x_565:
[----:B------:R-:W-:Y:S05]  /*06b0*/  BSYNC B0 ;  /* 0x0000000000007941 */ /* 0x000fea0003800000 */
.L_x_563:
        /* <DEDUP_REMOVED lines=14> */
[----:B------:R-:W-:Y:S01]  /*07a0*/  ULDC UR7, c[0x0][0x220] ;  /* 0x0000880000077ab9 */ /* 0x000fe20000000800 */
[--C-:B------:R-:W-:Y:S01]  /*07b0*/  IMAD.MOV R2, RZ, RZ, -R10.reuse ;  /* 0x000000ffff027224 */ /* 0x100fe200078e0a0a */
[----:B------:R-:W-:Y:S01]  /*07c0*/  MOV R17, UR7 ;  /* 0x0000000700117c02 */ /* 0x000fe20008000f00 */
[----:B------:R-:W-:-:S04]  /*07d0*/  IMAD.MOV.U32 R8, RZ, RZ, R10 ;  /* 0x000000ffff087224 */ /* 0x000fc800078e000a */
[----:B------:R-:W-:Y:S01]  /*07e0*/  IMAD R10, R2, R17, R4 ;  /* 0x00000011020a7224 */ /* 0x000fe200078e0204 */
[----:B------:R-:W-:Y:S06]  /*07f0*/  BRA `(.L_x_568) ;  /* 0x0000000000587947 */ /* 0x000fec0003800000 */
.L_x_567:
[----:B------:R-:W-:Y:S02]  /*0800*/  ULDC UR7, c[0x0][0x220] ;  /* 0x0000880000077ab9 */ /* 0x000fe40000000800 */
[----:B------:R-:W-:-:S04]  /*0810*/  IMAD.U32 R17, RZ, RZ, UR7 ;  /* 0x00000007ff117e24 */ /* 0x000fc8000f8e00ff */
        /* <DEDUP_REMOVED lines=9> */
[----:B------:R-:W-:-:S04]  /*08b0*/  IMAD.HI.U32 R8, R9, R4, RZ ;  /* 0x0000000409087227 */ /* 0x000fc800078e00ff */
[----:B------:R-:W-:-:S04]  /*08c0*/  IMAD.MOV R10, RZ, RZ, -R8 ;  /* 0x000000ffff0a7224 */ /* 0x000fc800078e0a08 */
[----:B------:R-:W-:-:S05]  /*08d0*/  IMAD R10, R17, R10, R4 ;  /* 0x0000000a110a7224 */ /* 0x000fca00078e0204 */
[----:B------:R-:W-:-:S13]  /*08e0*/  ISETP.GE.U32.AND P0, PT, R10, R17, PT ;  /* 0x000000110a00720c */ /* 0x000fda0003f06070 */
[----:B------:R-:W-:Y:S01]  /*08f0*/  @P0 IADD3 R10, R10, -R17, RZ ;  /* 0x800000110a0a0210 */ /* 0x000fe20007ffe0ff */
[----:B------:R-:W-:-:S03]  /*0900*/  @P0 VIADD R8, R8, 0x1 ;  /* 0x0000000108080836 */ /* 0x000fc60000000000 */
[----:B------:R-:W-:-:S13]  /*0910*/  ISETP.GE.U32.AND P1, PT, R10, R17, PT ;  /* 0x000000110a00720c */ /* 0x000fda0003f26070 */
[----:B------:R-:W-:Y:S01]  /*0920*/  @P1 VIADD R8, R8, 0x1 ;  /* 0x0000000108081836 */ /* 0x000fe20000000000 */
[----:B------:R-:W-:-:S05]  /*0930*/  @!P2 LOP3.LUT R8, RZ, R17, RZ, 0x33, !PT ;  /* 0x00000011ff08a212 */ /* 0x000fca00078e33ff */
[----:B------:R-:W-:-:S04]  /*0940*/  IMAD.MOV R10, RZ, RZ, -R8 ;  /* 0x000000ffff0a7224 */ /* 0x000fc800078e0a08 */
[----:B------:R-:W-:-:S07]  /*0950*/  IMAD R10, R17, R10, R4 ;  /* 0x0000000a110a7224 */ /* 0x000fce00078e0204 */
.L_x_568:
[----:B------:R-:W-:Y:S05]  /*0960*/  BSYNC B0 ;  /* 0x0000000000007941 */ /* 0x000fea0003800000 */
.L_x_566:
        /* <DEDUP_REMOVED lines=23> */
[----:B------:R-:W-:Y:S02]  /*0ae0*/  IMAD R9, R16, R11, RZ ;  /* 0x0000000b10097224 */ /* 0x000fe400078e02ff */
[C---:B------:R-:W-:Y:S02]  /*0af0*/  IMAD R15, R12.reuse, R4, R15 ;  /* 0x000000040c0f7224 */ /* 0x040fe400078e020f */
[----:B------:R-:W-:Y:S02]  /*0b00*/  IMAD.MOV.U32 R4, RZ, RZ, RZ ;  /* 0x000000ffff047224 */ /* 0x000fe400078e00ff */
[----:B------:R-:W-:Y:S01]  /*0b10*/  IMAD.MOV.U32 R16, RZ, RZ, R18 ;  /* 0x000000ffff107224 */ /* 0x000fe200078e0012 */
[----:B------:R-:W-:Y:S01]  /*0b20*/  ISETP.GT.U32.AND P1, PT, R12, R15, PT ;  /* 0x0000000f0c00720c */ /* 0x000fe20003f24070 */
[----:B------:R-:W-:-:S02]  /*0b30*/  IMAD.HI.U32 R9, R5, R9, R4 ;  /* 0x0000000905097227 */ /* 0x000fc400078e0004 */
        /* <DEDUP_REMOVED lines=17> */
[----:B------:R-:W-:Y:S01]  /*0c50*/  @!P2 IMAD.MOV R14, RZ, RZ, -R14 ;  /* 0x000000ffff0ea224 */ /* 0x000fe200078e0a0e */
[----:B------:R-:W-:Y:S01]  /*0c60*/  @!P1 LOP3.LUT R14, RZ, R2, RZ, 0x33, !PT ;  /* 0x00000002ff0e9212 */ /* 0x000fe200078e33ff */
[----:B------:R-:W-:Y:S01]  /*0c70*/  @!P3 VIADD R9, R9, 0x1 ;  /* 0x000000010909b836 */ /* 0x000fe20000000000 */
[----:B------:R-:W-:Y:S02]  /*0c80*/  ISETP.GE.U32.AND P4, PT, R4, R11, PT ;  /* 0x0000000b0400720c */ /* 0x000fe40003f86070 */
[----:B------:R-:W-:Y:S02]  /*0c90*/  LOP3.LUT R4, R6, R13, RZ, 0x3c, !PT ;  /* 0x0000000d06047212 */ /* 0x000fe400078e3cff */
[----:B-1----:R-:W-:Y:S02]  /*0ca0*/  ISETP.GE.AND P5, PT, R7, R16, PT ;  /* 0x000000100700720c */ /* 0x002fe40003fa6270 */
[----:B------:R-:W-:-:S02]  /*0cb0*/  ISETP.GE.AND P2, PT, R4, RZ, PT ;  /* 0x000000ff0400720c */ /* 0x000fc40003f46270 */
[----:B0-----:R-:W-:Y:S02]  /*0cc0*/  VIADDMNMX R2, R14, 0x1, R5, PT ;  /* 0x000000010e027846 */ /* 0x001fe40003800105 */
[----:B------:R-:W-:Y:S02]  /*0cd0*/  CS2R R4, SRZ ;  /* 0x0000000000047805 */ /* 0x000fe4000001ff00 */
[----:B------:R-:W-:Y:S02]  /*0ce0*/  SHF.R.S32.HI R11, RZ, 0x1f, R10 ;  /* 0x0000001fff0b7819 */ /* 0x000fe4000001140a */
[----:B--2---:R-:W-:Y:S01]  /*0cf0*/  ISETP.GE.AND P1, PT, R6, R15, PT ;  /* 0x0000000f0600720c */ /* 0x004fe20003f26270 */
[----:B------:R-:W-:Y:S02]  /*0d00*/  @P4 VIADD R9, R9, 0x1 ;  /* 0x0000000109094836 */ /* 0x000fe40000000000 */
[----:B------:R-:W-:Y:S10]  /*0d10*/  @!P5 BRA `(.L_x_570) ;  /* 0x000000000068d947 */ /* 0x000ff40003800000 */
        /* <DEDUP_REMOVED lines=8> */
[----:B0-----:R-:W-:-:S06]  /*0da0*/  IADD3 R18, R5, 0xffffffe, RZ ;  /* 0x0ffffffe05127810 */ /* 0x001fcc0007ffe0ff */
        /* <DEDUP_REMOVED lines=17> */
.L_x_570:
[----:B------:R-:W-:Y:S05]  /*0ec0*/  BSYNC B0 ;  /* 0x0000000000007941 */ /* 0x000fea0003800000 */
.L_x_569:
        /* <DEDUP_REMOVED lines=25> */
[----:B------:R-:W-:-:S04]  /*1060*/  @P1 VIADD R6, R6, 0x1 ;  /* 0x0000000106061836 */ /* 0x000fc80000000000 */
[----:B------:R-:W-:Y:S01]  /*1070*/  @!P4 IMAD.MOV R6, RZ, RZ, -R6 ;  /* 0x000000ffff06c224 */ /* 0x000fe200078e0a06 */
[----:B------:R-:W-:-:S05]  /*1080*/  @!P3 LOP3.LUT R6, RZ, R19, RZ, 0x33, !PT ;  /* 0x00000013ff06b212 */ /* 0x000fca00078e33ff */
[----:B------:R-:W-:-:S07]  /*1090*/  VIADD R4, R6, 0x1 ;  /* 0x0000000106047836 */ /* 0x000fce0000000000 */
.L_x_572:
[----:B------:R-:W-:Y:S05]  /*10a0*/  BSYNC B0 ;  /* 0x0000000000007941 */ /* 0x000fea0003800000 */
.L_x_571:
        /* <DEDUP_REMOVED lines=41> */
.L_x_595:
        /* <DEDUP_REMOVED lines=23> */
[----:B------:R-:W-:-:S04]  /*14b0*/  IMAD.WIDE.U32 R24, R18, R22, R20 ;  /* 0x0000001612187225 */ /* 0x000fc800078e0014 */
[----:B------:R-:W-:Y:S01]  /*14c0*/  IMAD.IADD R21, R25, 0x1, R23 ;  /* 0x0000000119157824 */ /* 0x000fe200078e0217 */
[----:B--2---:R-:W-:-:S04]  /*14d0*/  LEA R20, P1, R24, R14, 0x2 ;  /* 0x0000000e18147211 */ /* 0x004fc800078210ff */
[----:B------:R-:W-:Y:S02]  /*14e0*/  LEA.HI.X R21, R24, R15, R21, 0x2, P1 ;  /* 0x0000000f18157211 */ /* 0x000fe400008f1415 */
[----:B---3--:R-:W-:Y:S02]  /*14f0*/  VIADDMNMX R32, R31, R30, UR4, PT ;  /* 0x000000041f207e46 */ /* 0x008fe4000b80011e */
[----:B------:R-:W-:-:S03]  /*1500*/  VIMNMX R30, RZ, R31, !PT ;  /* 0x0000001fff1e7248 */ /* 0x000fc60007fe0100 */
[C---:B------:R-:W-:Y:S01]  /*1510*/  IMAD.IADD R24, R32.reuse, 0x1, -R31 ;  /* 0x0000000120187824 */ /* 0x040fe200078e0a1f */
        /* <DEDUP_REMOVED lines=11> */
[----:B------:R-:W2:Y:S01]  /*15d0*/  LDG.E R25, desc[UR8][R20.64] ;  /* 0x0000000814197981 */ /* 0x000ea2000c1e1900 */
[----:B------:R-:W2:Y:S02]  /*15e0*/  MUFU.RCP R24, UR10 ;  /* 0x0000000a00187d08 */ /* 0x000ea40008001000 */
[----:B--2---:R-:W-:-:S07]  /*15f0*/  FFMA.FTZ R6, R25, R24, R6 ;  /* 0x0000001819067223 */ /* 0x004fce0000010006 */
.L_x_582:
[----:B------:R-:W-:Y:S05]  /*1600*/  BSYNC B3 ;  /* 0x0000000000037941 */ /* 0x000fea0003800000 */
.L_x_581:
[----:B------:R-:W-:Y:S01]  /*1610*/  IADD3 R24, R4, 0x1, RZ ;  /* 0x0000000104187810 */ /* 0x000fe20007ffe0ff */
[----:B------:R-:W-:Y:S06]  /*1620*/  @!P2 BRA `(.L_x_580) ;  /* 0x000000000040a947 */ /* 0x000fec0003800000 */
[----:B------:R-:W-:Y:S01]  /*1630*/  ISETP.LE.OR P1, PT, R28, R13, !P0 ;  /* 0x0000000d1c00720c */ /* 0x000fe20004723670 */
[----:B------:R-:W-:Y:S01]  /*1640*/  BSSY B3, `(.L_x_583) ;  /* 0x0000006000037945 */ /* 0x000fe20003800000 */
[----:B------:R-:W-:-:S11]  /*1650*/  ISETP.NE.AND P2, PT, R10, 0x2, PT ;  /* 0x000000020a00780c */ /* 0x000fd60003f45270 */
[----:B------:R-:W-:Y:S05]  /*1660*/  @P1 BRA `(.L_x_584) ;  /* 0x00000000000c1947 */ /* 0x000fea0003800000 */
[----:B------:R-:W2:Y:S01]  /*1670*/  LDG.E R25, desc[UR8][R20.64+0x4] ;  /* 0x0000040814197981 */ /* 0x000ea2000c1e1900 */
[----:B------:R-:W2:Y:S02]  /*1680*/  MUFU.RCP R24, UR10 ;  /* 0x0000000a00187d08 */ /* 0x000ea40008001000 */
[----:B--2---:R-:W-:-:S07]  /*1690*/  FFMA.FTZ R6, R25, R24, R6 ;  /* 0x0000001819067223 */ /* 0x004fce0000010006 */
.L_x_584:
[----:B------:R-:W-:Y:S05]  /*16a0*/  BSYNC B3 ;  /* 0x0000000000037941 */ /* 0x000fea0003800000 */
.L_x_583:
[----:B------:R-:W-:Y:S01]  /*16b0*/  VIADD R24, R4, 0x2 ;  /* 0x0000000204187836 */ /* 0x000fe20000000000 */
[----:B------:R-:W-:Y:S06]  /*16c0*/  @!P2 BRA `(.L_x_580) ;  /* 0x000000000018a947 */ /* 0x000fec0003800000 */
[----:B------:R-:W-:Y:S01]  /*16d0*/  ISETP.LE.OR P0, PT, R27, R26, !P0 ;  /* 0x0000001a1b00720c */ /* 0x000fe20004703670 */
[----:B------:R-:W-:-:S12]  /*16e0*/  VIADD R24, R4, 0x3 ;  /* 0x0000000304187836 */ /* 0x000fd80000000000 */
[----:B------:R-:W-:Y:S05]  /*16f0*/  @P0 BRA `(.L_x_580) ;  /* 0x00000000000c0947 */ /* 0x000fea0003800000 */
[----:B------:R-:W2:Y:S01]  /*1700*/  LDG.E R21, desc[UR8][R20.64+0x8] ;  /* 0x0000080814157981 */ /* 0x000ea2000c1e1900 */
[----:B------:R-:W2:Y:S02]  /*1710*/  MUFU.RCP R25, UR10 ;  /* 0x0000000a00197d08 */ /* 0x000ea40008001000 */
[----:B--2---:R-:W-:-:S07]  /*1720*/  FFMA.FTZ R6, R21, R25, R6 ;  /* 0x0000001915067223 */ /* 0x004fce0000010006 */
.L_x_580:
[----:B------:R-:W-:Y:S05]  /*1730*/  BSYNC B2 ;  /* 0x0000000000027941 */ /* 0x000fea0003800000 */
.L_x_579:
        /* <DEDUP_REMOVED lines=25> */
.L_x_587:
[----:B------:R-:W0:Y:S01]  /*18d0*/  LDC R32, c[0x0][0x230] ;  /* 0x00008c00ff207b82 */ /* 0x000e220000000800 */
[----:B------:R-:W-:Y:S02]  /*18e0*/  VIMNMX R14, RZ, R22, !PT ;  /* 0x00000016ff0e7248 */ /* 0x000fe40007fe0100 */
[----:B------:R-:W-:-:S05]  /*18f0*/  VIMNMX R31, RZ, R18, !PT ;  /* 0x00000012ff1f7248 */ /* 0x000fca0007fe0100 */
[----:B------:R-:W1:Y:S01]  /*1900*/  LDC R35, c[0x0][0x254] ;  /* 0x00009500ff237b82 */ /* 0x000e620000000800 */
[----:B0-----:R-:W-:-:S04]  /*1910*/  VIMNMX3 R15, R25, UR5, R32, PT ;  /* 0x00000005190f7c0f */ /* 0x001fc8000b800120 */
[----:B------:R-:W-:Y:S01]  /*1920*/  ISETP.LE.OR P1, PT, R15, R14, !P0 ;  /* 0x0000000e0f00720c */ /* 0x000fe20004723670 */
[----:B------:R-:W-:Y:S02]  /*1930*/  IMAD.MOV.U32 R14, RZ, RZ, R19 ;  /* 0x000000ffff0e7224 */ /* 0x000fe400078e0013 */
[----:B------:R-:W-:-:S10]  /*1940*/  IMAD.MOV.U32 R15, RZ, RZ, R34 ;  /* 0x000000ffff0f7224 */ /* 0x000fd400078e0022 */
[----:B------:R-:W2:Y:S01]  /*1950*/  @!P1 LDG.E R19, desc[UR8][R14.64] ;  /* 0x000000080e139981 */ /* 0x000ea2000c1e1900 */
[----:B------:R-:W2:Y:S01]  /*1960*/  @!P1 MUFU.RCP R33, UR10 ;  /* 0x0000000a00219d08 */ /* 0x000ea20008001000 */
[----:B------:R-:W-:-:S04]  /*1970*/  VIMNMX3 R34, R23, UR5, R32, PT ;  /* 0x0000000517227c0f */ /* 0x000fc8000b800120 */
[----:B------:R-:W-:Y:S02]  /*1980*/  ISETP.LE.OR P2, PT, R34, R31, !P0 ;  /* 0x0000001f2200720c */ /* 0x000fe40004743670 */
[----:B------:R-:W-:Y:S02]  /*1990*/  VIMNMX R31, RZ, R20, !PT ;  /* 0x00000014ff1f7248 */ /* 0x000fe40007fe0100 */
[--C-:B------:R-:W-:Y:S02]  /*19a0*/  VIMNMX3 R34, R29, UR5, R32.reuse, PT ;  /* 0x000000051d227c0f */ /* 0x100fe4000b800120 */
[----:B------:R-:W-:Y:S01]  /*19b0*/  VIMNMX3 R32, R30, UR5, R32, PT ;  /* 0x000000051e207c0f */ /* 0x000fe2000b800120 */
[----:B--2---:R-:W-:-:S06]  /*19c0*/  @!P1 FFMA.FTZ R6, R19, R33, R6 ;  /* 0x0000002113069223 */ /* 0x004fcc0000010006 */
[----:B------:R-:W2:Y:S01]  /*19d0*/  @!P2 LDG.E R19, desc[UR8][R14.64+0x4] ;  /* 0x000004080e13a981 */ /* 0x000ea2000c1e1900 */
[----:B------:R-:W-:Y:S02]  /*19e0*/  ISETP.LE.OR P1, PT, R34, R31, !P0 ;  /* 0x0000001f2200720c */ /* 0x000fe40004723670 */
[----:B------:R-:W-:-:S04]  /*19f0*/  VIMNMX R31, RZ, R21, !PT ;  /* 0x00000015ff1f7248 */ /* 0x000fc80007fe0100 */
[----:B------:R-:W-:-:S07]  /*1a00*/  ISETP.LE.OR P3, PT, R32, R31, !P0 ;  /* 0x0000001f2000720c */ /* 0x000fce0004763670 */
[----:B------:R-:W3:Y:S06]  /*1a10*/  @!P1 LDG.E R31, desc[UR8][R14.64+0x8] ;  /* 0x000008080e1f9981 */ /* 0x000eec000c1e1900 */
[----:B------:R-:W4:Y:S01]  /*1a20*/  @!P3 LDG.E R33, desc[UR8][R14.64+0xc] ;  /* 0x00000c080e21b981 */ /* 0x000f22000c1e1900 */
[----:B------:R-:W2:Y:S01]  /*1a30*/  @!P2 MUFU.RCP R32, UR10 ;  /* 0x0000000a0020ad08 */ /* 0x000ea20008001000 */
[----:B------:R-:W-:Y:S01]  /*1a40*/  VIADD R24, R24, 0x4 ;  /* 0x0000000418187836 */ /* 0x000fe20000000000 */
[C---:B-1----:R-:W-:Y:S01]  /*1a50*/  LEA R21, R35.reuse, R21, 0x2 ;  /* 0x0000001523157211 */ /* 0x042fe200078e10ff */
[----:B------:R-:W-:-:S02]  /*1a60*/  IMAD R18, R35, 0x4, R18 ;  /* 0x0000000423127824 */ /* 0x000fc400078e0212 */
[C---:B------:R-:W-:Y:S02]  /*1a70*/  IMAD R20, R35.reuse, 0x4, R20 ;  /* 0x0000000423147824 */ /* 0x040fe400078e0214 */
[C---:B------:R-:W-:Y:S02]  /*1a80*/  IMAD R22, R35.reuse, 0x4, R22 ;  /* 0x0000000423167824 */ /* 0x040fe400078e0216 */
[C---:B------:R-:W-:Y:S02]  /*1a90*/  IMAD R23, R35.reuse, 0x4, R23 ;  /* 0x0000000423177824 */ /* 0x040fe400078e0217 */
[C---:B------:R-:W-:Y:S02]  /*1aa0*/  IMAD R29, R35.reuse, 0x4, R29 ;  /* 0x00000004231d7824 */ /* 0x040fe400078e021d */
[C---:B------:R-:W-:Y:S02]  /*1ab0*/  IMAD R30, R35.reuse, 0x4, R30 ;  /* 0x00000004231e7824 */ /* 0x040fe400078e021e */
[----:B------:R-:W-:-:S02]  /*1ac0*/  IMAD R25, R35, 0x4, R25 ;  /* 0x0000000423197824 */ /* 0x000fc400078e0219 */
[----:B--2---:R-:W-:Y:S02]  /*1ad0*/  @!P2 FFMA.FTZ R6, R19, R32, R6 ;  /* 0x000000201306a223 */ /* 0x004fe40000010006 */
[----:B------:R-:W3:Y:S08]  /*1ae0*/  @!P1 MUFU.RCP R19, UR10 ;  /* 0x0000000a00139d08 */ /* 0x000ef00008001000 */
[----:B------:R-:W4:Y:S01]  /*1af0*/  @!P3 MUFU.RCP R32, UR10 ;  /* 0x0000000a0020bd08 */ /* 0x000f220008001000 */
[----:B---3--:R-:W-:Y:S01]  /*1b00*/  @!P1 FFMA.FTZ R6, R31, R19, R6 ;  /* 0x000000131f069223 */ /* 0x008fe20000010006 */
[----:B------:R-:W-:-:S05]  /*1b10*/  IADD3 R19, P1, R14, 0x10, RZ ;  /* 0x000000100e137810 */ /* 0x000fca0007f3e0ff */
[----:B------:R-:W-:Y:S01]  /*1b20*/  IMAD.X R34, RZ, RZ, R15, P1 ;  /* 0x000000ffff227224 */ /* 0x000fe200008e060f */
[----:B------:R-:W-:Y:S01]  /*1b30*/  ISETP.GE.AND P1, PT, R24, R7, PT ;  /* 0x000000071800720c */ /* 0x000fe20003f26270 */
[----:B----4-:R-:W-:-:S12]  /*1b40*/  @!P3 FFMA.FTZ R6, R33, R32, R6 ;  /* 0x000000202106b223 */ /* 0x010fd80000010006 */
[----:B------:R-:W-:Y:S05]  /*1b50*/  @!P1 BRA `(.L_x_587) ;  /* 0xfffffffc005c9947 */ /* 0x000fea000383ffff */
.L_x_586:
[----:B------:R-:W-:Y:S05]  /*1b60*/  BSYNC B2 ;  /* 0x0000000000027941 */ /* 0x000fea0003800000 */
.L_x_585:
[----:B------:R-:W-:Y:S05]  /*1b70*/  BRA `(.L_x_577) ;  /* 0x0000000800087947 */ /* 0x000fea0003800000 */
.L_x_578:
        /* <DEDUP_REMOVED lines=10> */
[----:B------:R-:W0:Y:S01]  /*1c20*/  LDC R15, c[0x0][0x25c] ;  /* 0x00009700ff0f7b82 */ /* 0x000e220000000800 */
[----:B------:R-:W-:-:S07]  /*1c30*/  ULDC UR7, c[0x0][0x254] ;  /* 0x0000950000077ab9 */ /* 0x000fce0000000800 */
[----:B------:R-:W1:Y:S01]  /*1c40*/  LDC R14, c[0x0][0x24c] ;  /* 0x00009300ff0e7b82 */ /* 0x000e620000000800 */
[----:B0-----:R-:W-:-:S05]  /*1c50*/  IMAD R15, R4, UR7, -R15 ;  /* 0x00000007040f7c24 */ /* 0x001fca000f8e0a0f */
[----:B-1----:R-:W-:-:S04]  /*1c60*/  VIADDMNMX R14, R15, R14, UR5, PT ;  /* 0x000000050f0e7e46 */ /* 0x002fc8000b80010e */
[----:B------:R-:W-:-:S05]  /*1c70*/  IADD3 R15, R14, -R15, RZ ;  /* 0x8000000f0e0f7210 */ /* 0x000fca0007ffe0ff */
[----:B------:R-:W-:-:S05]  /*1c80*/  IMAD R15, R24, R15, RZ ;  /* 0x0000000f180f7224 */ /* 0x000fca00078e02ff */
[----:B------:R-:W-:-:S06]  /*1c90*/  I2FP.F32.S32 R15, R15 ;  /* 0x0000000f000f7245 */ /* 0x000fcc0000201400 */
[----:B------:R-:W2:Y:S02]  /*1ca0*/  MUFU.RCP R15, R15 ;  /* 0x0000000f000f7308 */ /* 0x000ea40000001000 */
[----:B--2---:R-:W-:-:S07]  /*1cb0*/  FFMA.FTZ R6, R23, R15, R6 ;  /* 0x0000000f17067223 */ /* 0x004fce0000010006 */
.L_x_591:
[----:B------:R-:W-:Y:S05]  /*1cc0*/  BSYNC B3 ;  /* 0x0000000000037941 */ /* 0x000fea0003800000 */
.L_x_590:
[----:B------:R-:W-:Y:S01]  /*1cd0*/  VIADD R22, R4, 0x1 ;  /* 0x0000000104167836 */ /* 0x000fe20000000000 */
[----:B------:R-:W-:Y:S06]  /*1ce0*/  @!P2 BRA `(.L_x_589) ;  /* 0x000000000088a947 */ /* 0x000fec0003800000 */
[----:B------:R-:W-:Y:S01]  /*1cf0*/  ISETP.LE.OR P1, PT, R28, R13, !P0 ;  /* 0x0000000d1c00720c */ /* 0x000fe20004723670 */
[----:B------:R-:W-:Y:S01]  /*1d00*/  BSSY B3, `(.L_x_592) ;  /* 0x000000f000037945 */ /* 0x000fe20003800000 */
[----:B------:R-:W-:-:S11]  /*1d10*/  ISETP.NE.AND P2, PT, R10, 0x2, PT ;  /* 0x000000020a00780c */ /* 0x000fd60003f45270 */
[----:B------:R-:W-:Y:S05]  /*1d20*/  @P1 BRA `(.L_x_593) ;  /* 0x0000000000301947 */ /* 0x000fea0003800000 */
[----:B------:R-:W2:Y:S01]  /*1d30*/  LDG.E R23, desc[UR8][R20.64+0x4] ;  /* 0x0000040814177981 */ /* 0x000ea2000c1e1900 */
        /* <DEDUP_REMOVED lines=8> */
[----:B------:R-:W-:-:S06]  /*1dc0*/  I2FP.F32.S32 R15, R15 ;  /* 0x0000000f000f7245 */ /* 0x000fcc0000201400 */
[----:B------:R-:W2:Y:S02]  /*1dd0*/  MUFU.RCP R15, R15 ;  /* 0x0000000f000f7308 */ /* 0x000ea40000001000 */
[----:B--2---:R-:W-:-:S07]  /*1de0*/  FFMA.FTZ R6, R23, R15, R6 ;  /* 0x0000000f17067223 */ /* 0x004fce0000010006 */
.L_x_593:
[----:B------:R-:W-:Y:S05]  /*1df0*/  BSYNC B3 ;  /* 0x0000000000037941 */ /* 0x000fea0003800000 */
.L_x_592:
[----:B------:R-:W-:Y:S01]  /*1e00*/  VIADD R22, R4, 0x2 ;  /* 0x0000000204167836 */ /* 0x000fe20000000000 */
[----:B------:R-:W-:Y:S06]  /*1e10*/  @!P2 BRA `(.L_x_589) ;  /* 0x00000000003ca947 */ /* 0x000fec0003800000 */
[----:B------:R-:W-:Y:S01]  /*1e20*/  ISETP.LE.OR P0, PT, R27, R26, !P0 ;  /* 0x0000001a1b00720c */ /* 0x000fe20004703670 */
[----:B------:R-:W-:-:S12]  /*1e30*/  VIADD R22, R4, 0x3 ;  /* 0x0000000304167836 */ /* 0x000fd80000000000 */
[----:B------:R-:W-:Y:S05]  /*1e40*/  @P0 BRA `(.L_x_589) ;  /* 0x0000000000300947 */ /* 0x000fea0003800000 */
[----:B------:R-:W2:Y:S01]  /*1e50*/  LDG.E R21, desc[UR8][R20.64+0x8] ;  /* 0x0000080814157981 */ /* 0x000ea2000c1e1900 */
        /* <DEDUP_REMOVED lines=8> */
[----:B------:R-:W-:-:S06]  /*1ee0*/  I2FP.F32.S32 R15, R15 ;  /* 0x0000000f000f7245 */ /* 0x000fcc0000201400 */
[----:B------:R-:W2:Y:S02]  /*1ef0*/  MUFU.RCP R15, R15 ;  /* 0x0000000f000f7308 */ /* 0x000ea40000001000 */
[----:B--2---:R-:W-:-:S07]  /*1f00*/  FFMA.FTZ R6, R21, R15, R6 ;  /* 0x0000000f15067223 */ /* 0x004fce0000010006 */
.L_x_589:
[----:B------:R-:W-:Y:S05]  /*1f10*/  BSYNC B2 ;  /* 0x0000000000027941 */ /* 0x000fea0003800000 */
.L_x_588:
[----:B------:R-:W-:-:S13]  /*1f20*/  ISETP.GE.U32.AND P0, PT, R9, 0x3, PT ;  /* 0x000000030900780c */ /* 0x000fda0003f06070 */
[----:B------:R-:W-:Y:S05]  /*1f30*/  @!P0 BRA `(.L_x_577) ;  /* 0x0000000400188947 */ /* 0x000fea0003800000 */
[----:B------:R-:W-:-:S13]  /*1f40*/  ISETP.GT.AND P0, PT, R31, R30, PT ;  /* 0x0000001e1f00720c */ /* 0x000fda0003f04270 */
.L_x_594:
        /* <DEDUP_REMOVED lines=19> */
[----:B------:R-:W2:Y:S01]  /*2080*/  @!P1 LDG.E R15, desc[UR8][R20.64] ;  /* 0x00000008140f9981 */ /* 0x000ea2000c1e1900 */
        /* <DEDUP_REMOVED lines=13> */
[----:B------:R-:W2:Y:S02]  /*2160*/  @!P1 MUFU.RCP R32, R32 ;  /* 0x0000002000209308 */ /* 0x000ea40000001000 */
[----:B------:R-:W-:Y:S02]  /*2170*/  VIADDMNMX R31, R30, R23, UR5, PT ;  /* 0x000000051e1f7e46 */ /* 0x000fe4000b800117 */
[----:B------:R-:W-:Y:S02]  /*2180*/  VIMNMX R30, RZ, R30, !PT ;  /* 0x0000001eff1e7248 */ /* 0x000fe40007fe0100 */
[----:B------:R-:W-:-:S04]  /*2190*/  VIMNMX R31, R31, UR11, PT ;  /* 0x0000000b1f1f7c48 */ /* 0x000fc8000bfe0100 */
[----:B------:R-:W-:Y:S02]  /*21a0*/  ISETP.LE.OR P3, PT, R31, R30, !P0 ;  /* 0x0000001e1f00720c */ /* 0x000fe40004763670 */
[----:B------:R-:W-:-:S04]  /*21b0*/  IADD3 R31, R34, -UR7, R25 ;  /* 0x80000007221f7c10 */ /* 0x000fc8000fffe019 */
[----:B------:R-:W-:-:S04]  /*21c0*/  VIADDMNMX R30, R31, R23, UR5, PT ;  /* 0x000000051f1e7e46 */ /* 0x000fc8000b800117 */
[----:B------:R-:W-:Y:S01]  /*21d0*/  VIMNMX R34, R30, UR11, PT ;  /* 0x0000000b1e227c48 */ /* 0x000fe2000bfe0100 */
[----:B--2---:R-:W-:Y:S01]  /*21e0*/  @!P1 FFMA.FTZ R6, R15, R32, R6 ;  /* 0x000000200f069223 */ /* 0x004fe20000010006 */
[----:B------:R-:W-:Y:S01]  /*21f0*/  VIMNMX R15, RZ, R31, !PT ;  /* 0x0000001fff0f7248 */ /* 0x000fe20007fe0100 */
[----:B------:R-:W-:Y:S01]  /*2200*/  @!P2 VIADD R32, R14, -UR7 ;  /* 0x800000070e20ac36 */ /* 0x000fe20008000000 */
[----:B------:R-:W-:Y:S02]  /*2210*/  @!P3 IADD3 R14, R25, -UR7, R14 ;  /* 0x80000007190ebc10 */ /* 0x000fe4000fffe00e */
[----:B------:R-:W-:Y:S02]  /*2220*/  ISETP.LE.OR P1, PT, R34, R15, !P0 ;  /* 0x0000000f2200720c */ /* 0x000fe40004723670 */
[----:B------:R-:W2:Y:S01]  /*2230*/  @!P2 LDG.E R15, desc[UR8][R20.64+0x4] ;  /* 0x00000408140fa981 */ /* 0x000ea2000c1e1900 */
[----:B------:R-:W-:-:S04]  /*2240*/  @!P2 VIADDMNMX R25, R32, R23, UR5, PT ;  /* 0x000000052019ae46 */ /* 0x000fc8000b800117 */
[----:B------:R-:W-:Y:S02]  /*2250*/  @!P2 IADD3 R35, -R32, R25, RZ ;  /* 0x000000192023a210 */ /* 0x000fe40007ffe1ff */
[----:B------:R-:W3:Y:S04]  /*2260*/  @!P3 LDG.E R25, desc[UR8][R20.64+0x8] ;  /* 0x000008081419b981 */ /* 0x000ee8000c1e1900 */
[----:B------:R-:W4:Y:S01]  /*2270*/  @!P1 LDG.E R33, desc[UR8][R20.64+0xc] ;  /* 0x00000c0814219981 */ /* 0x000f22000c1e1900 */
[----:B------:R-:W-:Y:S01]  /*2280*/  @!P2 IMAD R35, R24, R35, RZ ;  /* 0x000000231823a224 */ /* 0x000fe200078e02ff */
[----:B------:R-:W-:-:S04]  /*2290*/  @!P3 VIADDMNMX R23, R14, R23, UR5, PT ;  /* 0x000000050e17be46 */ /* 0x000fc8000b800117 */
[----:B------:R-:W-:Y:S01]  /*22a0*/  @!P2 I2FP.F32.S32 R35, R35 ;  /* 0x000000230023a245 */ /* 0x000fe20000201400 */
[----:B------:R-:W-:Y:S02]  /*22b0*/  @!P3 IMAD.IADD R23, R23, 0x1, -R14 ;  /* 0x000000011717b824 */ /* 0x000fe400078e0a0e */
[----:B------:R-:W-:Y:S02]  /*22c0*/  IMAD.IADD R31, R30, 0x1, -R31 ;  /* 0x000000011e1f7824 */ /* 0x000fe400078e0a1f */
[C---:B------:R-:W-:Y:S01]  /*22d0*/  @!P3 IMAD R23, R24.reuse, R23, RZ ;  /* 0x000000171817b224 */ /* 0x040fe200078e02ff */
[----:B------:R-:W2:Y:S01]  /*22e0*/  @!P2 MUFU.RCP R35, R35 ;  /* 0x000000230023a308 */ /* 0x000ea20000001000 */
[----:B------:R-:W-:-:S03]  /*22f0*/  @!P1 IMAD R14, R24, R31, RZ ;  /* 0x0000001f180e9224 */ /* 0x000fc600078e02ff */
[----:B------:R-:W-:Y:S02]  /*2300*/  @!P3 I2FP.F32.S32 R23, R23 ;  /* 0x000000170017b245 */ /* 0x000fe40000201400 */
[----:B------:R-:W-:Y:S01]  /*2310*/  @!P1 I2FP.F32.S32 R14, R14 ;  /* 0x0000000e000e9245 */ /* 0x000fe20000201400 */
[----:B------:R-:W-:-:S03]  /*2320*/  VIADD R22, R22, 0x4 ;  /* 0x0000000416167836 */ /* 0x000fc60000000000 */
[----:B------:R-:W3:Y:S08]  /*2330*/  @!P3 MUFU.RCP R23, R23 ;  /* 0x000000170017b308 */ /* 0x000ef00000001000 */
[----:B------:R-:W4:Y:S01]  /*2340*/  @!P1 MUFU.RCP R14, R14 ;  /* 0x0000000e000e9308 */ /* 0x000f220000001000 */
[----:B--2---:R-:W-:Y:S01]  /*2350*/  @!P2 FFMA.FTZ R6, R15, R35, R6 ;  /* 0x000000230f06a223 */ /* 0x004fe20000010006 */
[----:B------:R-:W-:-:S03]  /*2360*/  ISETP.GE.AND P2, PT, R22, R7, PT ;  /* 0x000000071600720c */ /* 0x000fc60003f46270 */
[----:B---3--:R-:W-:-:S04]  /*2370*/  @!P3 FFMA.FTZ R6, R25, R23, R6 ;  /* 0x000000171906b223 */ /* 0x008fc80000010006 */
[----:B----4-:R-:W-:-:S06]  /*2380*/  @!P1 FFMA.FTZ R6, R33, R14, R6 ;  /* 0x0000000e21069223 */ /* 0x010fcc0000010006 */
[----:B------:R-:W-:Y:S05]  /*2390*/  @!P2 BRA `(.L_x_594) ;  /* 0xfffffff800eca947 */ /* 0x000fea000383ffff */
.L_x_577:
[----:B------:R-:W-:Y:S05]  /*23a0*/  BSYNC B1 ;  /* 0x0000000000017941 */ /* 0x000fea0003800000 */
.L_x_576:
[----:B------:R-:W-:-:S05]  /*23b0*/  VIADD R5, R5, 0x1 ;  /* 0x0000000105057836 */ /* 0x000fca0000000000 */
[----:B------:R-:W-:-:S13]  /*23c0*/  ISETP.GE.AND P0, PT, R5, R2, PT ;  /* 0x000000020500720c */ /* 0x000fda0003f06270 */
[----:B------:R-:W-:Y:S05]  /*23d0*/  @!P0 BRA `(.L_x_595) ;  /* 0xffffffec00d88947 */ /* 0x000fea000383ffff */
[----:B------:R-:W-:Y:S05]  /*23e0*/  BRA `(.L_x_574) ;  /* 0x0000001000047947 */ /* 0x000fea0003800000 */
.L_x_575:
        /* <DEDUP_REMOVED lines=13> */
.L_x_615:
[----:B------:R-:W-:Y:S01]  /*24c0*/  ISETP.GE.AND P0, PT, R4, R7, PT ;  /* 0x000000070400720c */ /* 0x000fe20003f06270 */
[----:B------:R-:W-:-:S12]  /*24d0*/  BSSY B1, `(.L_x_596) ;  /* 0x00000ef000017945 */ /* 0x000fd80003800000 */
[----:B------:R-:W-:Y:S05]  /*24e0*/  @P0 BRA `(.L_x_597) ;  /* 0x0000000c00b40947 */ /* 0x000fea0003800000 */
[----:B------:R-:W0:Y:S01]  /*24f0*/  LDC R26, c[0x0][0x258] ;  /* 0x00009600ff1a7b82 */ /* 0x000e220000000800 */
[----:B------:R-:W-:Y:S01]  /*2500*/  ULDC.64 UR12, c[0x0][0x238] ;  /* 0x00008e00000c7ab9 */ /* 0x000fe20000000a00 */
[----:B------:R-:W-:Y:S01]  /*2510*/  SHF.R.S32.HI R19, RZ, 0x1f, R5 ;  /* 0x0000001fff137819 */ /* 0x000fe20000011405 */
        /* <DEDUP_REMOVED lines=38> */
.L_x_602:
[----:B------:R-:W-:Y:S05]  /*2780*/  BSYNC B3 ;  /* 0x0000000000037941 */ /* 0x000fea0003800000 */
.L_x_601:
[----:B------:R-:W-:Y:S01]  /*2790*/  VIADD R26, R4, 0x1 ;  /* 0x00000001041a7836 */ /* 0x000fe20000000000 */
        /* <DEDUP_REMOVED lines=8> */
.L_x_604:
[----:B------:R-:W-:Y:S05]  /*2820*/  BSYNC B3 ;  /* 0x0000000000037941 */ /* 0x000fea0003800000 */
.L_x_603:
[----:B------:R-:W-:Y:S01]  /*2830*/  IADD3 R26, R4, 0x2, RZ ;  /* 0x00000002041a7810 */ /* 0x000fe20007ffe0ff */
[----:B------:R-:W-:Y:S06]  /*2840*/  @!P2 BRA `(.L_x_600) ;  /* 0x000000000018a947 */ /* 0x000fec0003800000 */
[----:B------:R-:W-:Y:S01]  /*2850*/  ISETP.LE.OR P0, PT, R15, R14, !P0 ;  /* 0x0000000e0f00720c */ /* 0x000fe20004703670 */
[----:B------:R-:W-:-:S12]  /*2860*/  VIADD R26, R4, 0x3 ;  /* 0x00000003041a7836 */ /* 0x000fd80000000000 */
[----:B------:R-:W-:Y:S05]  /*2870*/  @P0 BRA `(.L_x_600) ;  /* 0x00000000000c0947 */ /* 0x000fea0003800000 */
[----:B------:R-:W2:Y:S01]  /*2880*/  LDG.E R21, desc[UR8][R20.64+0x8] ;  /* 0x0000080814157981 */ /* 0x000ea2000c1e1900 */
[----:B------:R-:W2:Y:S02]  /*2890*/  MUFU.RCP R22, UR10 ;  /* 0x0000000a00167d08 */ /* 0x000ea40008001000 */
[----:B--2---:R-:W-:-:S07]  /*28a0*/  FFMA.FTZ R6, R21, R22, R6 ;  /* 0x0000001615067223 */ /* 0x004fce0000010006 */
.L_x_600:
[----:B------:R-:W-:Y:S05]  /*28b0*/  BSYNC B2 ;  /* 0x0000000000027941 */ /* 0x000fea0003800000 */
.L_x_599:
[----:B------:R-:W-:Y:S01]  /*28c0*/  ISETP.GE.U32.AND P0, PT, R9, 0x3, PT ;  /* 0x000000030900780c */ /* 0x000fe20003f06070 */
[----:B------:R-:W-:-:S12]  /*28d0*/  BSSY B2, `(.L_x_605) ;  /* 0x0000036000027945 */ /* 0x000fd80003800000 */
[----:B------:R-:W-:Y:S05]  /*28e0*/  @!P0 BRA `(.L_x_606) ;  /* 0x0000000000d08947 */ /* 0x000fea0003800000 */
[----:B------:R-:W-:-:S13]  /*28f0*/  ISETP.GT.AND P0, PT, R28, R23, PT ;  /* 0x000000171c00720c */ /* 0x000fda0003f04270 */
.L_x_607:
        /* <DEDUP_REMOVED lines=10> */
[-C--:B-1----:R-:W-:Y:S01]  /*29a0*/  VIADDMNMX R21, R20, R23.reuse, UR5, PT ;  /* 0x0000000514157e46 */ /* 0x082fe2000b800117 */
[----:B------:R-:W-:Y:S01]  /*29b0*/  IMAD.IADD R30, R30, 0x1, R27 ;  /* 0x000000011e1e7824 */ /* 0x000fe200078e021b */
[----:B------:R-:W-:Y:S02]  /*29c0*/  VIMNMX R20, RZ, R20, !PT ;  /* 0x00000014ff147248 */ /* 0x000fe40007fe0100 */
[----:B------:R-:W-:Y:S02]  /*29d0*/  VIMNMX R29, R21, UR11, PT ;  /* 0x0000000b151d7c48 */ /* 0x000fe4000bfe0100 */
[----:B------:R-:W-:Y:S02]  /*29e0*/  VIADDMNMX R28, R22, R23, UR5, PT ;  /* 0x00000005161c7e46 */ /* 0x000fe4000b800117 */
[--C-:B------:R-:W-:Y:S02]  /*29f0*/  SHF.R.S32.HI R21, RZ, 0x1f, R26.reuse ;  /* 0x0000001fff157819 */ /* 0x100fe4000001141a */
[----:B------:R-:W-:Y:S01]  /*2a00*/  ISETP.LE.OR P1, PT, R29, R20, !P0 ;  /* 0x000000141d00720c */ /* 0x000fe20004723670 */
[----:B------:R-:W-:Y:S01]  /*2a10*/  IMAD.MOV.U32 R20, RZ, RZ, R26 ;  /* 0x000000ffff147224 */ /* 0x000fe200078e001a */
[----:B------:R-:W-:-:S02]  /*2a20*/  VIMNMX R29, R28, UR11, PT ;  /* 0x0000000b1c1d7c48 */ /* 0x000fc4000bfe0100 */
        /* <DEDUP_REMOVED lines=8> */
[-C--:B------:R-:W-:Y:S02]  /*2ab0*/  VIADDMNMX R27, R28, R23.reuse, UR5, PT ;  /* 0x000000051c1b7e46 */ /* 0x080fe4000b800117 */
[----:B------:R-:W-:-:S02]  /*2ac0*/  VIADDMNMX R21, R30, R23, UR5, PT ;  /* 0x000000051e157e46 */ /* 0x000fc4000b800117 */
[----:B------:R-:W-:Y:S02]  /*2ad0*/  VIMNMX R30, RZ, R30, !PT ;  /* 0x0000001eff1e7248 */ /* 0x000fe40007fe0100 */
[----:B------:R-:W-:Y:S02]  /*2ae0*/  VIMNMX R21, R21, UR11, PT ;  /* 0x0000000b15157c48 */ /* 0x000fe4000bfe0100 */
[----:B------:R-:W-:Y:S02]  /*2af0*/  LEA.HI.X R23, R20, UR13, R29, 0x2, P3 ;  /* 0x0000000d14177c11 */ /* 0x000fe400098f141d */
[----:B------:R-:W-:Y:S02]  /*2b00*/  VIMNMX R28, RZ, R28, !PT ;  /* 0x0000001cff1c7248 */ /* 0x000fe40007fe0100 */
[----:B------:R-:W-:Y:S02]  /*2b10*/  VIMNMX R27, R27, UR11, PT ;  /* 0x0000000b1b1b7c48 */ /* 0x000fe4000bfe0100 */
[----:B------:R-:W-:-:S02]  /*2b20*/  ISETP.LE.OR P3, PT, R21, R30, !P0 ;  /* 0x0000001e1500720c */ /* 0x000fc40004763670 */
[----:B------:R-:W2:Y:S01]  /*2b30*/  @!P1 LDG.E R21, desc[UR8][R22.64] ;  /* 0x0000000816159981 */ /* 0x000ea2000c1e1900 */
[----:B------:R-:W-:-:S03]  /*2b40*/  ISETP.LE.OR P4, PT, R27, R28, !P0 ;  /* 0x0000001c1b00720c */ /* 0x000fc60004783670 */
[----:B------:R-:W3:Y:S07]  /*2b50*/  @!P2 LDG.E R27, desc[UR8][R22.64+0x4] ;  /* 0x00000408161ba981 */ /* 0x000eee000c1e1900 */
[----:B------:R-:W4:Y:S04]  /*2b60*/  @!P3 LDG.E R29, desc[UR8][R22.64+0x8] ;  /* 0x00000808161db981 */ /* 0x000f28000c1e1900 */
[----:B------:R-:W5:Y:S01]  /*2b70*/  @!P4 LDG.E R31, desc[UR8][R22.64+0xc] ;  /* 0x00000c08161fc981 */ /* 0x000f62000c1e1900 */
[----:B------:R-:W2:Y:S01]  /*2b80*/  @!P1 MUFU.RCP R20, UR10 ;  /* 0x0000000a00149d08 */ /* 0x000ea20008001000 */
[----:B------:R-:W-:-:S07]  /*2b90*/  IADD3 R26, R26, 0x4, RZ ;  /* 0x000000041a1a7810 */ /* 0x000fce0007ffe0ff */
[----:B------:R-:W3:Y:S08]  /*2ba0*/  @!P2 MUFU.RCP R28, UR10 ;  /* 0x0000000a001cad08 */ /* 0x000ef00008001000 */
[----:B------:R-:W4:Y:S08]  /*2bb0*/  @!P3 MUFU.RCP R30, UR10 ;  /* 0x0000000a001ebd08 */ /* 0x000f300008001000 */
[----:B------:R-:W5:Y:S01]  /*2bc0*/  @!P4 MUFU.RCP R32, UR10 ;  /* 0x0000000a0020cd08 */ /* 0x000f620008001000 */
[----:B--2---:R-:W-:Y:S01]  /*2bd0*/  @!P1 FFMA.FTZ R6, R21, R20, R6 ;  /* 0x0000001415069223 */ /* 0x004fe20000010006 */
[----:B------:R-:W-:-:S03]  /*2be0*/  ISETP.GE.AND P1, PT, R26, R7, PT ;  /* 0x000000071a00720c */ /* 0x000fc60003f26270 */
[----:B---3--:R-:W-:-:S04]  /*2bf0*/  @!P2 FFMA.FTZ R6, R27, R28, R6 ;  /* 0x0000001c1b06a223 */ /* 0x008fc80000010006 */
[----:B----4-:R-:W-:-:S04]  /*2c00*/  @!P3 FFMA.FTZ R6, R29, R30, R6 ;  /* 0x0000001e1d06b223 */ /* 0x010fc80000010006 */
[----:B-----5:R-:W-:Y:S02]  /*2c10*/  @!P4 FFMA.FTZ R6, R31, R32, R6 ;  /* 0x000000201f06c223 */ /* 0x020fe40000010006 */
[----:B------:R-:W-:Y:S05]  /*2c20*/  @!P1 BRA `(.L_x_607) ;  /* 0xfffffffc00349947 */ /* 0x000fea000383ffff */
.L_x_606:
[----:B------:R-:W-:Y:S05]  /*2c30*/  BSYNC B2 ;  /* 0x0000000000027941 */ /* 0x000fea0003800000 */
.L_x_605:
[----:B------:R-:W-:Y:S05]  /*2c40*/  BRA `(.L_x_597) ;  /* 0x0000000400dc7947 */ /* 0x000fea0003800000 */
.L_x_598:
        /* <DEDUP_REMOVED lines=21> */
[----:B------:R-:W2:Y:S02]  /*2da0*/  MUFU.RCP R27, R27 ;  /* 0x0000001b001b7308 */ /* 0x000ea40000001000 */
[----:B--2---:R-:W-:-:S07]  /*2db0*/  FFMA.FTZ R6, R29, R27, R6 ;  /* 0x0000001b1d067223 */ /* 0x004fce0000010006 */
.L_x_611:
[----:B------:R-:W-:Y:S05]  /*2dc0*/  BSYNC B3 ;  /* 0x0000000000037941 */ /* 0x000fea0003800000 */
.L_x_610:
[----:B------:R-:W-:Y:S01]  /*2dd0*/  VIADD R27, R4, 0x1 ;  /* 0x00000001041b7836 */ /* 0x000fe20000000000 */
[----:B------:R-:W-:Y:S06]  /*2de0*/  @!P2 BRA `(.L_x_609) ;  /* 0x000000000058a947 */ /* 0x000fec0003800000 */
[----:B------:R-:W-:Y:S01]  /*2df0*/  ISETP.LE.OR P1, PT, R24, R13, !P0 ;  /* 0x0000000d1800720c */ /* 0x000fe20004723670 */
[----:B------:R-:W-:Y:S01]  /*2e00*/  BSSY B3, `(.L_x_612) ;  /* 0x0000009000037945 */ /* 0x000fe20003800000 */
[----:B------:R-:W-:-:S11]  /*2e10*/  ISETP.NE.AND P2, PT, R10, 0x2, PT ;  /* 0x000000020a00780c */ /* 0x000fd60003f45270 */
[----:B------:R-:W-:Y:S05]  /*2e20*/  @P1 BRA `(.L_x_613) ;  /* 0x0000000000181947 */ /* 0x000fea0003800000 */
[----:B------:R-:W2:Y:S01]  /*2e30*/  LDG.E R27, desc[UR8][R20.64+0x4] ;  /* 0x00000408141b7981 */ /* 0x000ea2000c1e1900 */
[----:B------:R-:W-:-:S04]  /*2e40*/  IMAD.IADD R29, R24, 0x1, -R13 ;  /* 0x00000001181d7824 */ /* 0x000fc800078e0a0d */
[----:B------:R-:W-:-:S05]  /*2e50*/  IMAD R22, R29, R26, RZ ;  /* 0x0000001a1d167224 */ /* 0x000fca00078e02ff */
[----:B------:R-:W-:-:S06]  /*2e60*/  I2FP.F32.S32 R22, R22 ;  /* 0x0000001600167245 */ /* 0x000fcc0000201400 */
[----:B------:R-:W2:Y:S02]  /*2e70*/  MUFU.RCP R22, R22 ;  /* 0x0000001600167308 */ /* 0x000ea40000001000 */
[----:B--2---:R-:W-:-:S07]  /*2e80*/  FFMA.FTZ R6, R27, R22, R6 ;  /* 0x000000161b067223 */ /* 0x004fce0000010006 */
.L_x_613:
[----:B------:R-:W-:Y:S05]  /*2e90*/  BSYNC B3 ;  /* 0x0000000000037941 */ /* 0x000fea0003800000 */
.L_x_612:
[----:B------:R-:W-:Y:S01]  /*2ea0*/  VIADD R27, R4, 0x2 ;  /* 0x00000002041b7836 */ /* 0x000fe20000000000 */
[----:B------:R-:W-:Y:S06]  /*2eb0*/  @!P2 BRA `(.L_x_609) ;  /* 0x000000000024a947 */ /* 0x000fec0003800000 */
[----:B------:R-:W-:Y:S01]  /*2ec0*/  ISETP.LE.OR P0, PT, R15, R14, !P0 ;  /* 0x0000000e0f00720c */ /* 0x000fe20004703670 */
[----:B------:R-:W-:-:S12]  /*2ed0*/  VIADD R27, R4, 0x3 ;  /* 0x00000003041b7836 */ /* 0x000fd80000000000 */
[----:B------:R-:W-:Y:S05]  /*2ee0*/  @P0 BRA `(.L_x_609) ;  /* 0x0000000000180947 */ /* 0x000fea0003800000 */
[----:B------:R-:W2:Y:S01]  /*2ef0*/  LDG.E R21, desc[UR8][R20.64+0x8] ;  /* 0x0000080814157981 */ /* 0x000ea2000c1e1900 */
[----:B------:R-:W-:-:S05]  /*2f00*/  IADD3 R29, -R14, R15, RZ ;  /* 0x0000000f0e1d7210 */ /* 0x000fca0007ffe1ff */
[----:B------:R-:W-:-:S05]  /*2f10*/  IMAD R22, R29, R26, RZ ;  /* 0x0000001a1d167224 */ /* 0x000fca00078e02ff */
[----:B------:R-:W-:-:S06]  /*2f20*/  I2FP.F32.S32 R22, R22 ;  /* 0x0000001600167245 */ /* 0x000fcc0000201400 */
[----:B------:R-:W2:Y:S02]  /*2f30*/  MUFU.RCP R22, R22 ;  /* 0x0000001600167308 */ /* 0x000ea40000001000 */
[----:B--2---:R-:W-:-:S07]  /*2f40*/  FFMA.FTZ R6, R21, R22, R6 ;  /* 0x0000001615067223 */ /* 0x004fce0000010006 */
.L_x_609:
[----:B------:R-:W-:Y:S05]  /*2f50*/  BSYNC B2 ;  /* 0x0000000000027941 */ /* 0x000fea0003800000 */
.L_x_608:
[----:B------:R-:W-:-:S13]  /*2f60*/  ISETP.GE.U32.AND P0, PT, R9, 0x3, PT ;  /* 0x000000030900780c */ /* 0x000fda0003f06070 */
[----:B------:R-:W-:Y:S05]  /*2f70*/  @!P0 BRA `(.L_x_597) ;  /* 0x0000000400108947 */ /* 0x000fea0003800000 */
[----:B------:R-:W-:-:S13]  /*2f80*/  ISETP.GT.AND P0, PT, R28, R23, PT ;  /* 0x000000171c00720c */ /* 0x000fda0003f04270 */
.L_x_614:
        /* <DEDUP_REMOVED lines=10> */
[----:B------:R-:W-:-:S03]  /*3030*/  ULDC.64 UR12, c[0x0][0x218] ;  /* 0x00008600000c7ab9 */ /* 0x000fc60000000a00 */
[----:B------:R-:W-:Y:S02]  /*3040*/  IMAD.IADD R21, R29, 0x1, R21 ;  /* 0x000000011d157824 */ /* 0x000fe400078e0215 */
        /* <DEDUP_REMOVED lines=8> */
[----:B------:R-:W-:Y:S02]  /*30d0*/  VIADDMNMX R33, R29, R28, UR5, PT ;  /* 0x000000051d217e46 */ /* 0x000fe4000b80011c */
[----:B------:R-:W-:Y:S02]  /*30e0*/  ISETP.LE.OR P1, PT, R22, R23, !P0 ;  /* 0x000000171600720c */ /* 0x000fe40004723670 */
[C---:B------:R-:W-:Y:S02]  /*30f0*/  LEA R22, P2, R20.reuse, UR12, 0x2 ;  /* 0x0000000c14167c11 */ /* 0x040fe4000f8410ff */
[----:B------:R-:W-:Y:S02]  /*3100*/  VIMNMX R32, RZ, R29, !PT ;  /* 0x0000001dff207248 */ /* 0x000fe40007fe0100 */
[----:B------:R-:W-:-:S02]  /*3110*/  LEA.HI.X R23, R20, UR13, R21, 0x2, P2 ;  /* 0x0000000d14177c11 */ /* 0x000fc400090f1415 */
[----:B------:R-:W-:Y:S02]  /*3120*/  VIMNMX R21, RZ, R35, !PT ;  /* 0x00000023ff157248 */ /* 0x000fe40007fe0100 */
[-C--:B------:R-:W-:Y:S02]  /*3130*/  VIADDMNMX R35, R35, R28.reuse, UR5, PT ;  /* 0x0000000523237e46 */ /* 0x080fe4000b80011c */
[C---:B------:R-:W-:Y:S01]  /*3140*/  IADD3 R29, R31.reuse, -UR7, R30 ;  /* 0x800000071f1d7c10 */ /* 0x040fe2000fffe01e */
[----:B------:R-:W-:Y:S01]  /*3150*/  VIADD R31, R31, -UR7 ;  /* 0x800000071f1f7c36 */ /* 0x000fe20008000000 */
[----:B------:R-:W-:Y:S01]  /*3160*/  VIMNMX R20, R35, UR11, PT ;  /* 0x0000000b23147c48 */ /* 0x000fe2000bfe0100 */
[----:B------:R-:W2:Y:S01]  /*3170*/  @!P1 LDG.E R37, desc[UR8][R22.64] ;  /* 0x0000000816259981 */ /* 0x000ea2000c1e1900 */
[----:B------:R-:W-:Y:S02]  /*3180*/  VIMNMX R33, R33, UR11, PT ;  /* 0x0000000b21217c48 */ /* 0x000fe4000bfe0100 */
[----:B------:R-:W-:Y:S01]  /*3190*/  VIADDMNMX R30, R31, R28, UR5, PT ;  /* 0x000000051f1e7e46 */ /* 0x000fe2000b80011c */
[----:B------:R-:W-:Y:S01]  /*31a0*/  @!P1 IMAD.IADD R21, R20, 0x1, -R21 ;  /* 0x0000000114159824 */ /* 0x000fe200078e0a15 */
[----:B------:R-:W-:-:S02]  /*31b0*/  VIMNMX R20, RZ, R31, !PT ;  /* 0x0000001fff147248 */ /* 0x000fc40007fe0100 */
[----:B------:R-:W-:Y:S02]  /*31c0*/  ISETP.LE.OR P2, PT, R33, R32, !P0 ;  /* 0x000000202100720c */ /* 0x000fe40004743670 */
[----:B------:R-:W-:Y:S02]  /*31d0*/  VIADDMNMX R34, R29, R28, UR5, PT ;  /* 0x000000051d227e46 */ /* 0x000fe4000b80011c */
[----:B------:R-:W-:Y:S02]  /*31e0*/  VIMNMX R31, R30, UR11, PT ;  /* 0x0000000b1e1f7c48 */ /* 0x000fe4000bfe0100 */
[----:B------:R-:W-:Y:S02]  /*31f0*/  VIMNMX R28, RZ, R29, !PT ;  /* 0x0000001dff1c7248 */ /* 0x000fe40007fe0100 */
[----:B------:R-:W-:Y:S02]  /*3200*/  VIMNMX R29, R34, UR11, PT ;  /* 0x0000000b221d7c48 */ /* 0x000fe4000bfe0100 */
[----:B------:R-:W-:-:S02]  /*3210*/  ISETP.LE.OR P3, PT, R31, R20, !P0 ;  /* 0x000000141f00720c */ /* 0x000fc40004763670 */
[----:B------:R-:W-:Y:S01]  /*3220*/  ISETP.LE.OR P4, PT, R29, R28, !P0 ;  /* 0x0000001c1d00720c */ /* 0x000fe20004783670 */
[----:B------:R-:W3:Y:S01]  /*3230*/  @!P2 LDG.E R35, desc[UR8][R22.64+0x4] ;  /* 0x000004081623a981 */ /* 0x000ee2000c1e1900 */
[----:B------:R-:W-:-:S09]  /*3240*/  @!P2 IADD3 R32, -R32, R33, RZ ;  /* 0x000000212020a210 */ /* 0x000fd20007ffe1ff */
[----:B------:R-:W4:Y:S04]  /*3250*/  @!P3 LDG.E R33, desc[UR8][R22.64+0x8] ;  /* 0x000008081621b981 */ /* 0x000f28000c1e1900 */
[----:B------:R-:W5:Y:S01]  /*3260*/  @!P4 LDG.E R30, desc[UR8][R22.64+0xc] ;  /* 0x00000c08161ec981 */ /* 0x000f62000c1e1900 */
[----:B------:R-:W-:Y:S02]  /*3270*/  @!P1 IMAD R21, R26, R21, RZ ;  /* 0x000000151a159224 */ /* 0x000fe400078e02ff */
[----:B------:R-:W-:-:S03]  /*3280*/  @!P3 IMAD.IADD R31, R31, 0x1, -R20 ;  /* 0x000000011f1fb824 */ /* 0x000fc600078e0a14 */
[----:B------:R-:W-:Y:S01]  /*3290*/  @!P1 I2FP.F32.S32 R20, R21 ;  /* 0x0000001500149245 */ /* 0x000fe20000201400 */
[C---:B------:R-:W-:Y:S02]  /*32a0*/  @!P2 IMAD R32, R26.reuse, R32, RZ ;  /* 0x000000201a20a224 */ /* 0x040fe400078e02ff */
[----:B------:R-:W-:Y:S02]  /*32b0*/  @!P4 IMAD.IADD R29, R29, 0x1, -R28 ;  /* 0x000000011d1dc824 */ /* 0x000fe400078e0a1c */
[C---:B------:R-:W-:Y:S01]  /*32c0*/  @!P3 IMAD R31, R26.reuse, R31, RZ ;  /* 0x0000001f1a1fb224 */ /* 0x040fe200078e02ff */
[----:B------:R-:W2:Y:S01]  /*32d0*/  @!P1 MUFU.RCP R20, R20 ;  /* 0x0000001400149308 */ /* 0x000ea20000001000 */
[----:B------:R-:W-:Y:S01]  /*32e0*/  @!P2 I2FP.F32.S32 R32, R32 ;  /* 0x000000200020a245 */ /* 0x000fe20000201400 */
[----:B------:R-:W-:Y:S02]  /*32f0*/  @!P4 IMAD R29, R26, R29, RZ ;  /* 0x0000001d1a1dc224 */ /* 0x000fe400078e02ff */
[----:B------:R-:W-:-:S04]  /*3300*/  @!P3 I2FP.F32.S32 R31, R31 ;  /* 0x0000001f001fb245 */ /* 0x000fc80000201400 */
[----:B------:R-:W3:Y:S01]  /*3310*/  @!P2 MUFU.RCP R32, R32 ;  /* 0x000000200020a308 */ /* 0x000ee20000001000 */
[----:B------:R-:W-:Y:S01]  /*3320*/  @!P4 I2FP.F32.S32 R29, R29 ;  /* 0x0000001d001dc245 */ /* 0x000fe20000201400 */
[----:B------:R-:W-:-:S06]  /*3330*/  VIADD R27, R27, 0x4 ;  /* 0x000000041b1b7836 */ /* 0x000fcc0000000000 */
[----:B------:R-:W4:Y:S08]  /*3340*/  @!P3 MUFU.RCP R31, R31 ;  /* 0x0000001f001fb308 */ /* 0x000f300000001000 */
[----:B------:R-:W5:Y:S01]  /*3350*/  @!P4 MUFU.RCP R29, R29 ;  /* 0x0000001d001dc308 */ /* 0x000f620000001000 */
[----:B--2---:R-:W-:Y:S01]  /*3360*/  @!P1 FFMA.FTZ R6, R37, R20, R6 ;  /* 0x0000001425069223 */ /* 0x004fe20000010006 */
[----:B------:R-:W-:-:S03]  /*3370*/  ISETP.GE.AND P1, PT, R27, R7, PT ;  /* 0x000000071b00720c */ /* 0x000fc60003f26270 */
[----:B---3--:R-:W-:-:S04]  /*3380*/  @!P2 FFMA.FTZ R6, R35, R32, R6 ;  /* 0x000000202306a223 */ /* 0x008fc80000010006 */
[----:B----4-:R-:W-:-:S04]  /*3390*/  @!P3 FFMA.FTZ R6, R33, R31, R6 ;  /* 0x0000001f2106b223 */ /* 0x010fc80000010006 */
[----:B-----5:R-:W-:Y:S02]  /*33a0*/  @!P4 FFMA.FTZ R6, R30, R29, R6 ;  /* 0x0000001d1e06c223 */ /* 0x020fe40000010006 */
[----:B------:R-:W-:Y:S05]  /*33b0*/  @!P1 BRA `(.L_x_614) ;  /* 0xfffffff800f49947 */ /* 0x000fea000383ffff */
.L_x_597:
[----:B------:R-:W-:Y:S05]  /*33c0*/  BSYNC B1 ;  /* 0x0000000000017941 */ /* 0x000fea0003800000 */
.L_x_596:
[----:B------:R-:W-:-:S05]  /*33d0*/  VIADD R5, R5, 0x1 ;  /* 0x0000000105057836 */ /* 0x000fca0000000000 */
[----:B------:R-:W-:-:S13]  /*33e0*/  ISETP.GE.AND P0, PT, R5, R2, PT ;  /* 0x000000020500720c */ /* 0x000fda0003f06270 */
[----:B------:R-:W-:Y:S05]  /*33f0*/  @!P0 BRA `(.L_x_615) ;  /* 0xfffffff000308947 */ /* 0x000fea000383ffff */
.L_x_574:
[----:B------:R-:W-:Y:S05]  /*3400*/  BSYNC B0 ;  /* 0x0000000000007941 */ /* 0x000fea0003800000 */
.L_x_573:
[----:B------:R-:W-:Y:S02]  /*3410*/  ULDC.64 UR12, c[0x0][0x260] ;  /* 0x00009800000c7ab9 */ /* 0x000fe40000000a00 */
[----:B------:R-:W-:-:S04]  /*3420*/  LEA R4, P0, R0, UR12, 0x2 ;  /* 0x0000000c00047c11 */ /* 0x000fc8000f8010ff */
[C---:B------:R-:W-:Y:S01]  /*3430*/  LEA.HI.X R5, R0.reuse, UR13, R3, 0x2, P0 ;  /* 0x0000000d00057c11 */ /* 0x040fe200080f1403 */
[----:B------:R-:W-:Y:S01]  /*3440*/  ULDC.64 UR12, c[0x0][0x210] ;  /* 0x00008400000c7ab9 */ /* 0x000fe20000000a00 */
[----:B------:R-:W-:-:S03]  /*3450*/  IADD3 R0, P0, R0, UR6, RZ ;  /* 0x0000000600007c10 */ /* 0x000fc6000ff1e0ff */
[----:B------:R0:W-:Y:S02]  /*3460*/  STG.E desc[UR8][R4.64], R6 ;  /* 0x0000000604007986 */ /* 0x0001e4000c101908 */
[----:B------:R-:W-:Y:S01]  /*3470*/  IMAD.X R3, RZ, RZ, R3, P0 ;  /* 0x000000ffff037224 */ /* 0x000fe200000e0603 */
[----:B------:R-:W-:-:S04]  /*3480*/  ISETP.GE.U32.AND P0, PT, R0, UR12, PT ;  /* 0x0000000c00007c0c */ /* 0x000fc8000bf06070 */
[----:B------:R-:W-:-:S13]  /*3490*/  ISETP.GE.AND.EX P0, PT, R3, UR13, PT, P0 ;  /* 0x0000000d03007c0c */ /* 0x000fda000bf06300 */
[----:B0-----:R-:W-:Y:S05]  /*34a0*/  @!P0 BRA `(.L_x_616) ;  /* 0xffffffcc00308947 */ /* 0x001fea000383ffff */
[----:B------:R-:W-:Y:S05]  /*34b0*/  EXIT ;  /* 0x000000000000794d */ /* 0x000fea0003800000 */
        .weak           $__internal_8_$__cuda_sm20_div_s64
        .type           $__internal_8_$__cuda_sm20_div_s64,@function
        .size           $__internal_8_$__cuda_sm20_div_s64,(.L_x_1824 - $__internal_8_$__cuda_sm20_div_s64)
$__internal_8_$__cuda_sm20_div_s64:
        /* <DEDUP_REMOVED lines=21> */
[----:B------:R-:W-:Y:S01]  /*3610*/  IADD3 R17, P2, R23, R16, RZ ;  /* 0x0000001017117210 */ /* 0x000fe20007f5e0ff */
[----:B------:R-:W-:-:S04]  /*3620*/  IMAD.X R16, R21, 0x1, R15, P0 ;  /* 0x0000000115107824 */ /* 0x000fc800000e060f */
        /* <DEDUP_REMOVED lines=26> */
[----:B------:R-:W-:-:S04]  /*37d0*/  IMAD.WIDE.U32 R14, R17, R8, RZ ;  /* 0x00000008110e7225 */ /* 0x000fc800078e00ff */
[----:B------:R-:W-:Y:S01]  /*37e0*/  IMAD.X R19, RZ, RZ, R16, P1 ;  /* 0x000000ffff137224 */ /* 0x000fe200008e0610 */
[----:B------:R-:W-:Y:S01]  /*37f0*/  IADD3 R23, P1, -R14, R12, RZ ;  /* 0x0000000c0e177210 */ /* 0x000fe20007f3e1ff */
[C---:B------:R-:W-:Y:S01]  /*3800*/  IMAD R15, R17.reuse, R9, R15 ;  /* 0x00000009110f7224 */ /* 0x040fe200078e020f */
[----:B------:R-:W-:Y:S02]  /*3810*/  IADD3 R12, P2, R17, 0x1, RZ ;  /* 0x00000001110c7810 */ /* 0x000fe40007f5e0ff */
[-C--:B------:R-:W-:Y:S01]  /*3820*/  ISETP.GE.U32.AND P0, PT, R23, R8.reuse, PT ;  /* 0x000000081700720c */ /* 0x080fe20003f06070 */
[----:B------:R-:W-:Y:S01]  /*3830*/  IMAD R15, R19, R8, R15 ;  /* 0x00000008130f7224 */ /* 0x000fe200078e020f */
[----:B------:R-:W-:-:S03]  /*3840*/  IADD3.X R14, RZ, R19, RZ, P2, !PT ;  /* 0x00000013ff0e7210 */ /* 0x000fc600017fe4ff */
        /* <DEDUP_REMOVED lines=20> */
[----:B------:R-:W-:Y:S01]  /*3990*/  SEL R10, R13, R8, !P1 ;  /* 0x000000080d0a7207 */ /* 0x000fe20004800000 */
[----:B------:R-:W-:Y:S01]  /*39a0*/  IMAD.MOV.U32 R8, RZ, RZ, R2 ;  /* 0x000000ffff087224 */ /* 0x000fe200078e0002 */
[----:B------:R-:W-:Y:S01]  /*39b0*/  SEL R11, R12, R9, !P1 ;  /* 0x000000090c0b7207 */ /* 0x000fe20004800000 */
[----:B------:R-:W-:Y:S01]  /*39c0*/  IMAD.MOV.U32 R9, RZ, RZ, 0x0 ;  /* 0x00000000ff097424 */ /* 0x000fe200078e00ff */
[----:B------:R-:W-:Y:S02]  /*39d0*/  SEL R10, R10, 0xffffffff, P0 ;  /* 0xffffffff0a0a7807 */ /* 0x000fe40000000000 */
[----:B------:R-:W-:Y:S01]  /*39e0*/  SEL R11, R11, 0xffffffff, P0 ;  /* 0xffffffff0b0b7807 */ /* 0x000fe20000000000 */
[----:B------:R-:W-:Y:S06]  /*39f0*/  RET.REL.NODEC R8 `(_ZN2at6native49_GLOBAL__N__3489678a_16_AveragePool2d_cu_fb80407634avg_pool2d_backward_out_cuda_frameIfflEEvT1_PKT_llllliiiiiiPS4_ibb) ;  /* 0xffffffc408807950 */ /* 0x000fec0003c3ffff */
.L_x_617:
        /* <DEDUP_REMOVED lines=16> */
.L_x_1824:


//--------------------- .text._ZN2at6native49_GLOBAL__N__3489678a_16_AveragePool2d_cu_fb80407639avg_pool2d_backward_out_cuda_frame_nhwcIfflEEvT1_PKT_llliiiiiiiiPS4_ibb --------------------------
	.section	.text._ZN2at6native49_GLOBAL__N__3489678a_16_AveragePool2d_cu_fb80407639avg_pool2d_backward_out_cuda_frame_nhwcIfflEEvT1_PKT_llliiiiiiiiPS4_ibb,"ax",@progbits
	.align	128
.text._ZN2at6native49_GLOBAL__N__3489678a_16_AveragePool2d_cu_fb80407639avg_pool2d_backward_out_cuda_frame_nhwcIfflEEvT1_PKT_llliiiiiiiiPS4_ibb:
        .type           _ZN2at6native49_GLOBAL__N__3489678a_16_AveragePool2d_cu_fb80407639avg_pool2d_backward_out_cuda_frame_nhwcIfflEEvT1_PKT_llliiiiiiiiPS4_ibb,@function
        .size           _ZN2at6native49_GLOBAL__N__3489678a_16_AveragePool2d_cu_fb80407639avg_pool2d_backward_out_cuda_frame_nhwcIfflEEvT1_PKT_llliiiiiiiiPS4_ibb,(.L_x_1826 - _ZN2at6native49_GLOBAL__N__3489678a_16_AveragePool2d_cu_fb80407639avg_pool2d_backward_out_cuda_frame_nhwcIfflEEvT1_PKT_llliiiiiiiiPS4_ibb)
        .other          _ZN2at6native49_GLOBAL__N__3489678a_16_AveragePool2d_cu_fb80407639avg_pool2d_backward_out_cuda_frame_nhwcIfflEEvT1_PKT_llliiiiiiiiPS4_ibb,@"STO_CUDA_ENTRY STV_DEFAULT"
_ZN2at6native49_GLOBAL__N__3489678a_16_AveragePool2d_cu_fb80407639avg_pool2d_backward_out_cuda_frame_nhwcIfflEEvT1_PKT_llliiiiiiiiPS4_ibb:
        /* <DEDUP_REMOVED lines=12> */
[----:B------:R-:W-:Y:S01]  /*00c0*/  ULDC.64 UR8, c[0x0][0x250] ;  /* 0x0000940000087ab9 */ /* 0x000fe20000000a00 */
[----:B------:R-:W-:Y:S01]  /*00d0*/  IMAD.MOV.U32 R0, RZ, RZ, R2 ;  /* 0x000000ffff007224 */ /* 0x000fe200078e0002 */
[----:B------:R-:W-:Y:S02]  /*00e0*/  UIADD3 UR6, UR6, UR8, URZ ;  /* 0x0000000806067290 */ /* 0x000fe4000fffe03f */
[----:B------:R-:W-:Y:S01]  /*00f0*/  UIADD3 UR7, UR7, UR9, URZ ;  /* 0x0000000907077290 */ /* 0x000fe2000fffe03f */
[----:B------:R-:W-:Y:S02]  /*0100*/  ULDC UR8, c[0x0][0xc] ;  /* 0x0000030000087ab9 */ /* 0x000fe40000000800 */
[----:B------:R-:W-:Y:S01]  /*0110*/  ULDC UR9, c[0x0][0x260] ;  /* 0x0000980000097ab9 */ /* 0x000fe20000000800 */
[----:B------:R-:W-:Y:S01]  /*0120*/  IMAD R35, R35, UR8, RZ ;  /* 0x0000000823237c24 */ /* 0x000fe2000f8e02ff */
[----:B------:R-:W-:Y:S01]  /*0130*/  I2FP.F32.S32 R34, UR9 ;  /* 0x0000000900227c45 */ /* 0x000fe20008201400 */
[----:B------:R-:W-:Y:S01]  /*0140*/  ULDC.64 UR4, c[0x0][0x238] ;  /* 0x00008e0000047ab9 */ /* 0x000fe20000000a00 */
[----:B------:R-:W-:Y:S01]  /*0150*/  ULDC.64 UR10, c[0x0][0x208] ;  /* 0x00008200000a7ab9 */ /* 0x000fe20000000a00 */
[----:B------:R-:W-:-:S12]  /*0160*/  UIMAD.WIDE UR4, UR5, UR4, URZ ;  /* 0x00000004050472a5 */ /* 0x000fd8000f8e023f */
.L_x_686:
        /* <DEDUP_REMOVED lines=11> */
[----:B------:R-:W-:Y:S05]  /*0220*/  CALL.REL.NOINC `($__internal_9_$__cuda_sm20_div_s64) ;  /* 0x0000004000247944 */ /* 0x000fea0003c00000 */
[--C-:B------:R-:W-:Y:S01]  /*0230*/  IMAD.MOV R5, RZ, RZ, -R36.reuse ;  /* 0x000000ffff057224 */ /* 0x100fe200078e0a24 */
[----:B------:R-:W-:Y:S01]  /*0240*/  ULDC UR8, c[0x0][0x220] ;  /* 0x0000880000087ab9 */ /* 0x000fe20000000800 */
[----:B------:R-:W-:Y:S02]  /*0250*/  IMAD.MOV.U32 R8, RZ, RZ, R36 ;  /* 0x000000ffff087224 */ /* 0x000fe400078e0024 */
[----:B------:R-:W-:Y:S02]  /*0260*/  IMAD R2, R5, UR8, R0 ;  /* 0x0000000805027c24 */ /* 0x000fe4000f8e0200 */
[----:B------:R-:W-:Y:S01]  /*0270*/  IMAD.MOV.U32 R9, RZ, RZ, R37 ;  /* 0x000000ffff097224 */ /* 0x000fe200078e0025 */
[----:B------:R-:W-:Y:S06]  /*0280*/  BRA `(.L_x_620) ;  /* 0x0000000000587947 */ /* 0x000fec0003800000 */
.L_x_619:
[----:B------:R-:W-:Y:S01]  /*0290*/  ULDC UR8, c[0x0][0x220] ;  /* 0x0000880000087ab9 */ /* 0x000fe20000000800 */
[----:B------:R-:W-:Y:S01]  /*02a0*/  IMAD.MOV.U32 R9, RZ, RZ, RZ ;  /* 0x000000ffff097224 */ /* 0x000fe200078e00ff */
        /* <DEDUP_REMOVED lines=20> */
.L_x_620:
[----:B------:R-:W-:Y:S05]  /*03f0*/  BSYNC B0 ;  /* 0x0000000000007941 */ /* 0x000fea0003800000 */
.L_x_618:
        /* <DEDUP_REMOVED lines=15> */
[----:B------:R-:W-:Y:S01]  /*04f0*/  IMAD R8, R5, UR8, R8 ;  /* 0x0000000805087c24 */ /* 0x000fe2000f8e0208 */
[----:B------:R-:W-:Y:S01]  /*0500*/  MOV R5, R37 ;  /* 0x0000002500057202 */ /* 0x000fe20000000f00 */
[----:B------:R-:W-:Y:S06]  /*0510*/  BRA `(.L_x_623) ;  /* 0x0000000000587947 */ /* 0x000fec0003800000 */
.L_x_622:
        /* <DEDUP_REMOVED lines=20> */
[----:B------:R-:W-:Y:S02]  /*0660*/  IMAD R8, R5, UR8, R8 ;  /* 0x0000000805087c24 */ /* 0x000fe4000f8e0208 */
[----:B------:R-:W-:-:S07]  /*0670*/  IMAD.MOV.U32 R5, RZ, RZ, RZ ;  /* 0x000000ffff057224 */ /* 0x000fce00078e00ff */
.L_x_623:
[----:B------:R-:W-:Y:S05]  /*0680*/  BSYNC B0 ;  /* 0x0000000000007941 */ /* 0x000fea0003800000 */
.L_x_621:
        /* <DEDUP_REMOVED lines=11> */
[----:B------:R-:W-:Y:S05]  /*0740*/  CALL.REL.NOINC `($__internal_9_$__cuda_sm20_div_s64) ;  /* 0x0000003800dc7944 */ /* 0x000fea0003c00000 */
[----:B------:R-:W-:Y:S01]  /*0750*/  IMAD.MOV R9, RZ, RZ, -R36 ;  /* 0x000000ffff097224 */ /* 0x000fe200078e0a24 */
[----:B------:R-:W-:-:S03]  /*0760*/  ULDC UR8, c[0x0][0x228] ;  /* 0x00008a0000087ab9 */ /* 0x000fc60000000800 */
[----:B------:R-:W-:Y:S01]  /*0770*/  IMAD R9, R9, UR8, R4 ;  /* 0x0000000809097c24 */ /* 0x000fe2000f8e0204 */
[----:B------:R-:W-:Y:S06]  /*0780*/  BRA `(.L_x_626) ;  /* 0x0000000000547947 */ /* 0x000fec0003800000 */
.L_x_625:
        /* <DEDUP_REMOVED lines=21> */
.L_x_626:
[----:B------:R-:W-:Y:S05]  /*08e0*/  BSYNC B0 ;  /* 0x0000000000007941 */ /* 0x000fea0003800000 */
.L_x_624:
        /* <DEDUP_REMOVED lines=13> */
[----:B-1----:R-:W-:Y:S01]  /*09c0*/  VIADD R5, R12, 0xffffffe ;  /* 0x0ffffffe0c057836 */ /* 0x002fe20000000000 */
[----:B------:R-:W-:Y:S01]  /*09d0*/  IABS R12, R8 ;  /* 0x00000008000c7213 */ /* 0x000fe20000000000 */
[----:B0-----:R-:W-:-:S05]  /*09e0*/  IMAD.MOV.U32 R6, RZ, RZ, RZ ;  /* 0x000000ffff067224 */ /* 0x001fca00078e00ff */
[----:B------:R-:W0:Y:S01]  /*09f0*/  F2I.FTZ.U32.TRUNC.NTZ R5, R5 ;  /* 0x0000000500057305 */ /* 0x000e22000021f000 */
[----:B---3--:R-:W-:-:S05]  /*0a00*/  IADD3 R13, RZ, -R7, RZ ;  /* 0x80000007ff0d7210 */ /* 0x008fca0007ffe0ff */
[----:B------:R-:W-:-:S04]  /*0a10*/  IMAD R13, R13, R16, RZ ;  /* 0x000000100d0d7224 */ /* 0x000fc800078e02ff */
[----:B------:R-:W-:-:S04]  /*0a20*/  IMAD.HI.U32 R4, R7, R13, R6 ;  /* 0x0000000d07047227 */ /* 0x000fc800078e0006 */
[----:B0-----:R-:W-:Y:S02]  /*0a30*/  IMAD.MOV R6, RZ, RZ, -R5 ;  /* 0x000000ffff067224 */ /* 0x001fe400078e0a05 */
        /* <DEDUP_REMOVED lines=20> */
[----:B------:R-:W-:-:S04]  /*0b80*/  @P0 VIADD R7, R7, 0x1 ;  /* 0x0000000107070836 */ /* 0x000fc80000000000 */
[----:B------:R-:W-:Y:S02]  /*0b90*/  @!P3 IMAD.IADD R4, R4, 0x1, -R17 ;  /* 0x000000010404b824 */ /* 0x000fe400078e0a11 */
[----:B------:R-:W-:Y:S01]  /*0ba0*/  @!P2 IADD3 R7, -R7, RZ, RZ ;  /* 0x000000ff0707a210 */ /* 0x000fe20007ffe1ff */
[----:B------:R-:W-:Y:S01]  /*0bb0*/  @!P3 VIADD R6, R6, 0x1 ;  /* 0x000000010606b836 */ /* 0x000fe20000000000 */
[----:B------:R-:W-:Y:S02]  /*0bc0*/  @!P1 LOP3.LUT R7, RZ, R10, RZ, 0x33, !PT ;  /* 0x0000000aff079212 */ /* 0x000fe400078e33ff */
[----:B------:R-:W-:Y:S02]  /*0bd0*/  ISETP.GE.U32.AND P4, PT, R4, R17, PT ;  /* 0x000000110400720c */ /* 0x000fe40003f86070 */
[----:B0-----:R-:W-:Y:S02]  /*0be0*/  ISETP.GE.AND P5, PT, R9, R12, PT ;  /* 0x0000000c0900720c */ /* 0x001fe40003fa6270 */
[----:B------:R-:W-:-:S02]  /*0bf0*/  LOP3.LUT R4, R8, R14, RZ, 0x3c, !PT ;  /* 0x0000000e08047212 */ /* 0x000fc400078e3cff */
[----:B--2---:R-:W-:Y:S02]  /*0c00*/  ISETP.GE.AND P2, PT, R8, R15, PT ;  /* 0x0000000f0800720c */ /* 0x004fe40003f46270 */
[----:B------:R-:W-:Y:S02]  /*0c10*/  ISETP.GE.AND P0, PT, R4, RZ, PT ;  /* 0x000000ff0400720c */ /* 0x000fe40003f06270 */
[----:B-1----:R-:W-:Y:S01]  /*0c20*/  VIADDMNMX R4, R7, 0x1, R16, PT ;  /* 0x0000000107047846 */ /* 0x002fe20003800110 */
[----:B------:R-:W-:Y:S01]  /*0c30*/  IMAD.MOV.U32 R7, RZ, RZ, RZ ;  /* 0x000000ffff077224 */ /* 0x000fe200078e00ff */
[----:B------:R-:W-:Y:S01]  /*0c40*/  ISETP.NE.AND P1, PT, R14, RZ, PT ;  /* 0x000000ff0e00720c */ /* 0x000fe20003f25270 */
        /* <DEDUP_REMOVED lines=26> */
[----:B------:R-:W-:-:S05]  /*0df0*/  @!P4 LOP3.LUT R11, RZ, R18, RZ, 0x33, !PT ;  /* 0x00000012ff0bc212 */ /* 0x000fca00078e33ff */
[----:B------:R-:W-:-:S07]  /*0e00*/  VIADD R7, R11, 0x1 ;  /* 0x000000010b077836 */ /* 0x000fce0000000000 */
.L_x_628:
[----:B------:R-:W-:Y:S05]  /*0e10*/  BSYNC B0 ;  /* 0x0000000000007941 */ /* 0x000fea0003800000 */
.L_x_627:
        /* <DEDUP_REMOVED lines=15> */
[----:B------:R-:W-:-:S04]  /*0f10*/  IMAD.HI.U32 R8, R9, R11, R8 ;  /* 0x0000000b09087227 */ /* 0x000fc800078e0008 */
[----:B------:R-:W-:-:S04]  /*0f20*/  IMAD.MOV.U32 R11, RZ, RZ, R13 ;  /* 0x000000ffff0b7224 */ /* 0x000fc800078e000d */
[----:B------:R-:W-:-:S05]  /*0f30*/  IMAD.HI.U32 R8, R8, R11, RZ ;  /* 0x0000000b08087227 */ /* 0x000fca00078e00ff */
[----:B------:R-:W-:-:S05]  /*0f40*/  IADD3 R10, -R8, RZ, RZ ;  /* 0x000000ff080a7210 */ /* 0x000fca0007ffe1ff */
        /* <DEDUP_REMOVED lines=8> */
[----:B------:R-:W-:-:S04]  /*0fd0*/  @!P3 LOP3.LUT R8, RZ, R16, RZ, 0x33, !PT ;  /* 0x00000010ff08b212 */ /* 0x000fc800078e33ff */
[----:B------:R-:W-:-:S07]  /*0fe0*/  IADD3 R5, R8, 0x1, RZ ;  /* 0x0000000108057810 */ /* 0x000fce0007ffe0ff */
.L_x_630:
[----:B------:R-:W-:Y:S05]  /*0ff0*/  BSYNC B0 ;  /* 0x0000000000007941 */ /* 0x000fea0003800000 */
.L_x_629:
[----:B------:R-:W-:Y:S01]  /*1000*/  ISETP.GE.AND P2, PT, R7, R4, PT ;  /* 0x000000040700720c */ /* 0x000fe20003f46270 */
[----:B------:R-:W-:Y:S01]  /*1010*/  IMAD.MOV.U32 R10, RZ, RZ, R6 ;  /* 0x000000ffff0a7224 */ /* 0x000fe200078e0006 */
[----:B------:R-:W-:Y:S01]  /*1020*/  SHF.R.S32.HI R8, RZ, 0x1f, R36 ;  /* 0x0000001fff087819 */ /* 0x000fe20000011424 */
[----:B------:R-:W-:Y:S01]  /*1030*/  IMAD R9, R36, UR5, RZ ;  /* 0x0000000524097c24 */ /* 0x000fe2000f8e02ff */
[----:B------:R-:W-:Y:S01]  /*1040*/  BSSY B0, `(.L_x_631) ;  /* 0x000031c000007945 */ /* 0x000fe20003800000 */
[----:B------:R-:W-:Y:S01]  /*1050*/  @!P0 IMAD.MOV R10, RZ, RZ, -R10 ;  /* 0x000000ffff0a8224 */ /* 0x000fe200078e0a0a */
[----:B------:R-:W-:Y:S01]  /*1060*/  @!P1 LOP3.LUT R10, RZ, R14, RZ, 0x33, !PT ;  /* 0x0000000eff0a9212 */ /* 0x000fe200078e33ff */
[----:B------:R-:W-:Y:S02]  /*1070*/  IMAD R13, R8, UR4, R9 ;  /* 0x00000004080d7c24 */ /* 0x000fe4000f8e0209 */
[----:B------:R-:W-:-:S04]  /*1080*/  IMAD.MOV.U32 R6, RZ, RZ, RZ ;  /* 0x000000ffff067224 */ /* 0x000fc800078e00ff */
        /* <DEDUP_REMOVED lines=11> */
[----:B------:R-:W-:Y:S01]  /*1140*/  VIADDMNMX R8, R10, 0x1, R11, PT ;  /* 0x000000010a087846 */ /* 0x000fe2000380010b */
[----:B------:R-:W-:Y:S01]  /*1150*/  IMAD.IADD R10, R37, 0x1, R13 ;  /* 0x00000001250a7824 */ /* 0x000fe200078e020d */
[----:B------:R-:W-:Y:S02]  /*1160*/  VIADDMNMX R6, R9, 0xfffffffe, R6, !PT ;  /* 0xfffffffe09067846 */ /* 0x000fe40007800106 */
[----:B------:R-:W-:Y:S02]  /*1170*/  LOP3.LUT R11, RZ, R5, RZ, 0x33, !PT ;  /* 0x00000005ff0b7212 */ /* 0x000fe400078e33ff */
[----:B------:R-:W-:-:S02]  /*1180*/  SHF.R.S32.HI R9, RZ, 0x1f, R2 ;  /* 0x0000001fff097819 */ /* 0x000fc40000011402 */
[C---:B------:R-:W-:Y:S02]  /*1190*/  IADD3 R12, -R6.reuse, R11, RZ ;  /* 0x0000000b060c7210 */ /* 0x040fe40007ffe1ff */
[----:B------:R-:W-:Y:S02]  /*11a0*/  IADD3 R11, -R6, -0x2, -R5 ;  /* 0xfffffffe060b7810 */ /* 0x000fe40007ffe905 */
        /* <DEDUP_REMOVED lines=15> */
.L_x_659:
[----:B------:R-:W-:Y:S01]  /*12a0*/  ISETP.GE.AND P0, PT, R5, R8, PT ;  /* 0x000000080500720c */ /* 0x000fe20003f06270 */
[----:B------:R-:W-:-:S12]  /*12b0*/  BSSY B1, `(.L_x_634) ;  /* 0x0000177000017945 */ /* 0x000fd80003800000 */
[----:B------:R-:W-:Y:S05]  /*12c0*/  @P0 BRA `(.L_x_635) ;  /* 0x0000001400d40947 */ /* 0x000fea0003800000 */
[----:B------:R-:W0:Y:S01]  /*12d0*/  LDC R38, c[0x0][0x23c] ;  /* 0x00008f00ff267b82 */ /* 0x000e220000000800 */
[C---:B------:R-:W-:Y:S01]  /*12e0*/  VIADD R30, R5.reuse, 0x1 ;  /* 0x00000001051e7836 */ /* 0x040fe20000000000 */
[----:B------:R-:W-:Y:S01]  /*12f0*/  IADD3 R32, R5, 0x2, RZ ;  /* 0x0000000205207810 */ /* 0x000fe20007ffe0ff */
[----:B------:R-:W-:Y:S01]  /*1300*/  ULDC.64 UR8, c[0x0][0x220] ;  /* 0x0000880000087ab9 */ /* 0x000fe20000000a00 */
[----:B------:R-:W-:Y:S01]  /*1310*/  IMAD.MOV.U32 R22, RZ, RZ, R2 ;  /* 0x000000ffff167224 */ /* 0x000fe200078e0002 */
[----:B------:R-:W-:Y:S01]  /*1320*/  ULDC.64 UR12, c[0x0][0x218] ;  /* 0x00008600000c7ab9 */ /* 0x000fe20000000a00 */
[----:B------:R-:W-:Y:S02]  /*1330*/  IMAD.MOV.U32 R23, RZ, RZ, R9 ;  /* 0x000000ffff177224 */ /* 0x000fe400078e0009 */
        /* <DEDUP_REMOVED lines=13> */
[----:B------:R-:W-:Y:S02]  /*1410*/  IMAD R33, R31, UR9, R26 ;  /* 0x000000091f217c24 */ /* 0x000fe4000f8e021a */
[----:B------:R-:W-:Y:S01]  /*1420*/  IMAD R26, R24, UR8, RZ ;  /* 0x00000008181a7c24 */ /* 0x000fe2000f8e02ff */
[----:B------:R-:W-:Y:S01]  /*1430*/  LEA R24, P0, R20, UR12, 0x2 ;  /* 0x0000000c14187c11 */ /* 0x000fe2000f8010ff */
        /* <DEDUP_REMOVED lines=19> */
[C---:B------:R-:W-:Y:S01]  /*1570*/  VIMNMX R28, R29.reuse, UR8, PT ;  /* 0x000000081d1c7c48 */ /* 0x040fe2000bfe0100 */
[----:B------:R-:W-:Y:S01]  /*1580*/  IMAD.IADD R19, R29, 0x1, -R40 ;  /* 0x000000011d137824 */ /* 0x000fe200078e0a28 */
[----:B------:R-:W-:-:S03]  /*1590*/  VIMNMX R27, RZ, R40, !PT ;  /* 0x00000028ff1b7248 */ /* 0x000fc60007fe0100 */
        /* <DEDUP_REMOVED lines=11> */
[----:B------:R-:W2:Y:S02]  /*1650*/  MUFU.RCP R19, R34 ;  /* 0x0000002200137308 */ /* 0x000ea40000001000 */
[----:B--2---:R-:W-:-:S07]  /*1660*/  FFMA.FTZ R6, R25, R19, R6 ;  /* 0x0000001319067223 */ /* 0x004fce0000010006 */
.L_x_640:
[----:B------:R-:W-:Y:S05]  /*1670*/  BSYNC B3 ;  /* 0x0000000000037941 */ /* 0x000fea0003800000 */
.L_x_639:
[----:B------:R-:W-:Y:S01]  /*1680*/  IMAD.MOV.U32 R19, RZ, RZ, R30 ;  /* 0x000000ffff137224 */ /* 0x000fe200078e001e */
[----:B------:R-:W-:Y:S06]  /*1690*/  @!P2 BRA `(.L_x_638) ;  /* 0x000000000040a947 */ /* 0x000fec0003800000 */
[----:B------:R-:W-:Y:S01]  /*16a0*/  ISETP.LE.OR P1, PT, R18, R15, !P0 ;  /* 0x0000000f1200720c */ /* 0x000fe20004723670 */
[----:B------:R-:W-:Y:S01]  /*16b0*/  BSSY B3, `(.L_x_641) ;  /* 0x0000006000037945 */ /* 0x000fe20003800000 */
[----:B------:R-:W-:-:S11]  /*16c0*/  ISETP.NE.AND P2, PT, R12, 0x2, PT ;  /* 0x000000020c00780c */ /* 0x000fd60003f45270 */
[----:B------:R-:W-:Y:S05]  /*16d0*/  @P1 BRA `(.L_x_642) ;  /* 0x00000000000c1947 */ /* 0x000fea0003800000 */
[----:B------:R-:W2:Y:S01]  /*16e0*/  LDG.E R23, desc[UR10][R22.64] ;  /* 0x0000000a16177981 */ /* 0x000ea2000c1e1900 */
[----:B------:R-:W2:Y:S02]  /*16f0*/  MUFU.RCP R19, R34 ;  /* 0x0000002200137308 */ /* 0x000ea40000001000 */
[----:B--2---:R-:W-:-:S07]  /*1700*/  FFMA.FTZ R6, R23, R19, R6 ;  /* 0x0000001317067223 */ /* 0x004fce0000010006 */
.L_x_642:
[----:B------:R-:W-:Y:S05]  /*1710*/  BSYNC B3 ;  /* 0x0000000000037941 */ /* 0x000fea0003800000 */
.L_x_641:
[----:B------:R-:W-:Y:S01]  /*1720*/  IMAD.MOV.U32 R19, RZ, RZ, R32 ;  /* 0x000000ffff137224 */ /* 0x000fe200078e0020 */
[----:B------:R-:W-:Y:S06]  /*1730*/  @!P2 BRA `(.L_x_638) ;  /* 0x000000000018a947 */ /* 0x000fec0003800000 */
[----:B------:R-:W-:Y:S02]  /*1740*/  ISETP.LE.OR P0, PT, R17, R16, !P0 ;  /* 0x000000101100720c */ /* 0x000fe40004703670 */
[----:B------:R-:W-:-:S11]  /*1750*/  IADD3 R19, R5, 0x3, RZ ;  /* 0x0000000305137810 */ /* 0x000fd60007ffe0ff */
[----:B------:R-:W-:Y:S05]  /*1760*/  @P0 BRA `(.L_x_638) ;  /* 0x00000000000c0947 */ /* 0x000fea0003800000 */
[----:B------:R-:W2:Y:S01]  /*1770*/  LDG.E R21, desc[UR10][R20.64] ;  /* 0x0000000a14157981 */ /* 0x000ea2000c1e1900 */
[----:B------:R-:W2:Y:S02]  /*1780*/  MUFU.RCP R22, R34 ;  /* 0x0000002200167308 */ /* 0x000ea40000001000 */
[----:B--2---:R-:W-:-:S07]  /*1790*/  FFMA.FTZ R6, R21, R22, R6 ;  /* 0x0000001615067223 */ /* 0x004fce0000010006 */
.L_x_638:
[----:B------:R-:W-:Y:S05]  /*17a0*/  BSYNC B2 ;  /* 0x0000000000027941 */ /* 0x000fea0003800000 */
.L_x_637:
[----:B------:R-:W-:Y:S01]  /*17b0*/  ISETP.GE.U32.AND P0, PT, R11, 0x3, PT ;  /* 0x000000030b00780c */ /* 0x000fe20003f06070 */
[----:B------:R-:W-:-:S12]  /*17c0*/  BSSY B2, `(.L_x_643) ;  /* 0x000006a000027945 */ /* 0x000fd80003800000 */
[----:B------:R-:W-:Y:S05]  /*17d0*/  @!P0 BRA `(.L_x_644) ;  /* 0x0000000400a08947 */ /* 0x000fea0003800000 */
[----:B------:R-:W0:Y:S01]  /*17e0*/  LDC R33, c[0x0][0x24c] ;  /* 0x00009300ff217b82 */ /* 0x000e220000000800 */
[----:B------:R-:W-:Y:S01]  /*17f0*/  ULDC UR8, c[0x0][0x244] ;  /* 0x0000910000087ab9 */ /* 0x000fe20000000800 */
[----:B------:R-:W-:Y:S01]  /*1800*/  ULDC UR9, c[0x0][0x254] ;  /* 0x0000950000097ab9 */ /* 0x000fe20000000800 */
[----:B------:R-:W-:Y:S01]  /*1810*/  IMAD R29, R7, R38, R19 ;  /* 0x00000026071d7224 */ /* 0x000fe200078e0213 */
[----:B------:R-:W-:Y:S01]  /*1820*/  UIADD3 UR8, -UR9, UR8, URZ ;  /* 0x0000000809087290 */ /* 0x000fe2000fffe13f */
[C---:B------:R-:W-:Y:S01]  /*1830*/  VIADD R30, R19.reuse, 0x1 ;  /* 0x00000001131e7836 */ /* 0x040fe20000000000 */
[----:B------:R-:W-:Y:S01]  /*1840*/  ISETP.GT.AND P0, PT, R28, R27, PT ;  /* 0x0000001b1c00720c */ /* 0x000fe20003f04270 */
[----:B------:R-:W-:Y:S01]  /*1850*/  VIADD R31, R19, 0x2 ;  /* 0x00000002131f7836 */ /* 0x000fe20000000000 */
[----:B------:R-:W-:Y:S01]  /*1860*/  IADD3 R20, P1, R29, R36, RZ ;  /* 0x000000241d147210 */ /* 0x000fe20007f3e0ff */
[----:B------:R-:W-:-:S03]  /*1870*/  VIADD R32, R19, 0x3 ;  /* 0x0000000313207836 */ /* 0x000fc60000000000 */
        /* <DEDUP_REMOVED lines=9> */
.L_x_645:
[----:B------:R-:W0:Y:S01]  /*1910*/  LDC R38, c[0x0][0x230] ;  /* 0x00008c00ff267b82 */ /* 0x000e220000000800 */
[----:B------:R-:W-:Y:S02]  /*1920*/  VIMNMX R22, RZ, R28, !PT ;  /* 0x0000001cff167248 */ /* 0x000fe40007fe0100 */
[----:B0-----:R-:W-:-:S04]  /*1930*/  VIMNMX3 R23, R33, UR7, R38, PT ;  /* 0x0000000721177c0f */ /* 0x001fc8000b800126 */
[----:B------:R-:W-:-:S13]  /*1940*/  ISETP.LE.OR P3, PT, R23, R22, !P0 ;  /* 0x000000161700720c */ /* 0x000fda0004763670 */
[----:B------:R-:W0:Y:S01]  /*1950*/  @!P3 LDC.64 R22, c[0x0][0x220] ;  /* 0x00008800ff16bb82 */ /* 0x000e220000000a00 */
[----:B------:R-:W-:Y:S01]  /*1960*/  @!P3 MOV R41, R9 ;  /* 0x000000090029b202 */ /* 0x000fe20000000f00 */
[----:B------:R-:W-:-:S06]  /*1970*/  @!P3 IMAD.MOV.U32 R40, RZ, RZ, R2 ;  /* 0x000000ffff28b224 */ /* 0x000fcc00078e0002 */
[----:B------:R-:W1:Y:S01]  /*1980*/  @!P3 LDC.64 R24, c[0x0][0x218] ;  /* 0x00008600ff18bb82 */ /* 0x000e620000000a00 */
[-C--:B0-----:R-:W-:Y:S02]  /*1990*/  @!P3 IMAD R39, R29, R22.reuse, RZ ;  /* 0x000000161d27b224 */ /* 0x081fe400078e02ff */
[----:B------:R-:W-:-:S04]  /*19a0*/  @!P3 IMAD.WIDE.U32 R40, R20, R22, R40 ;  /* 0x000000161428b225 */ /* 0x000fc800078e0028 */
[----:B------:R-:W-:Y:S01]  /*19b0*/  @!P3 IMAD R23, R20, R23, R39 ;  /* 0x000000171417b224 */ /* 0x000fe200078e0227 */
[----:B-1----:R-:W-:-:S03]  /*19c0*/  @!P3 LEA R42, P1, R40, R24, 0x2 ;  /* 0x00000018282ab211 */ /* 0x002fc600078210ff */
[----:B------:R-:W-:-:S05]  /*19d0*/  @!P3 IMAD.IADD R22, R41, 0x1, R23 ;  /* 0x000000012916b824 */ /* 0x000fca00078e0217 */
[----:B------:R-:W-:-:S05]  /*19e0*/  @!P3 LEA.HI.X R43, R40, R25, R22, 0x2, P1 ;  /* 0x00000019282bb211 */ /* 0x000fca00008f1416 */
[----:B------:R-:W2:Y:S01]  /*19f0*/  @!P3 LDG.E R39, desc[UR10][R42.64] ;  /* 0x0000000a2a27b981 */ /* 0x000ea2000c1e1900 */
[----:B------:R-:W-:Y:S02]  /*1a00*/  VIMNMX R22, RZ, R21, !PT ;  /* 0x00000015ff167248 */ /* 0x000fe40007fe0100 */
[----:B------:R-:W-:-:S04]  /*1a10*/  VIMNMX3 R23, R30, UR7, R38, PT ;  /* 0x000000071e177c0f */ /* 0x000fc8000b800126 */
[----:B------:R-:W-:-:S13]  /*1a20*/  ISETP.LE.OR P1, PT, R23, R22, !P0 ;  /* 0x000000161700720c */ /* 0x000fda0004723670 */
[----:B------:R-:W0:Y:S01]  /*1a30*/  @!P1 LDC.64 R22, c[0x0][0x220] ;  /* 0x00008800ff169b82 */ /* 0x000e220000000a00 */
[----:B------:R-:W-:Y:S01]  /*1a40*/  @!P1 IADD3 R44, P2, R20, 0x1, RZ ;  /* 0x00000001142c9810 */ /* 0x000fe20007f5e0ff */
[----:B------:R-:W-:-:S04]  /*1a50*/  @!P1 IMAD.MOV.U32 R40, RZ, RZ, R2 ;  /* 0x000000ffff289224 */ /* 0x000fc800078e0002 */
[----:B------:R-:W-:Y:S02]  /*1a60*/  @!P1 IMAD.X R41, RZ, RZ, R29, P2 ;  /* 0x000000ffff299224 */ /* 0x000fe400010e061d */
[----:B------:R-:W1:Y:S02]  /*1a70*/  @!P1 LDC.64 R24, c[0x0][0x218] ;  /* 0x00008600ff189b82 */ /* 0x000e640000000a00 */
[----:B0-----:R-:W-:-:S04]  /*1a80*/  @!P1 IMAD R41, R41, R22, RZ ;  /* 0x0000001629299224 */ /* 0x001fc800078e02ff */
[C---:B------:R-:W-:Y:S02]  /*1a90*/  @!P1 IMAD R45, R44.reuse, R23, R41 ;  /* 0x000000172c2d9224 */ /* 0x040fe400078e0229 */
[----:B------:R-:W-:Y:S02]  /*1aa0*/  @!P1 IMAD.MOV.U32 R41, RZ, RZ, R9 ;  /* 0x000000ffff299224 */ /* 0x000fe400078e0009 */
[----:B------:R-:W-:Y:S01]  /*1ab0*/  @!P1 IMAD.WIDE.U32 R22, R44, R22, R40 ;  /* 0x000000162c169225 */ /* 0x000fe200078e0028 */
[----:B------:R-:W-:Y:S02]  /*1ac0*/  VIMNMX R40, RZ, R26, !PT ;  /* 0x0000001aff287248 */ /* 0x000fe40007fe0100 */
[----:B------:R-:W-:Y:S02]  /*1ad0*/  VIMNMX3 R41, R31, UR7, R38, PT ;  /* 0x000000071f297c0f */ /* 0x000fe4000b800126 */
[----:B------:R-:W-:Y:S02]  /*1ae0*/  @!P1 IADD3 R45, R23, R45, RZ ;  /* 0x0000002d172d9210 */ /* 0x000fe40007ffe0ff */
[----:B------:R-:W-:-:S02]  /*1af0*/  ISETP.LE.OR P2, PT, R41, R40, !P0 ;  /* 0x000000282900720c */ /* 0x000fc40004743670 */
[C---:B-1----:R-:W-:Y:S02]  /*1b00*/  @!P1 LEA R40, P4, R22.reuse, R24, 0x2 ;  /* 0x0000001816289211 */ /* 0x042fe400078810ff */
[----:B------:R-:W2:Y:S02]  /*1b10*/  @!P3 MUFU.RCP R24, R34 ;  /* 0x000000220018b308 */ /* 0x000ea40000001000 */
[----:B------:R-:W-:Y:S02]  /*1b20*/  @!P1 LEA.HI.X R41, R22, R25, R45, 0x2, P4 ;  /* 0x0000001916299211 */ /* 0x000fe400020f142d */
[----:B------:R-:W-:-:S04]  /*1b30*/  VIMNMX3 R25, R32, UR7, R38, PT ;  /* 0x0000000720197c0f */ /* 0x000fc8000b800126 */
[----:B------:R0:W3:Y:S01]  /*1b40*/  @!P1 LDG.E R41, desc[UR10][R40.64] ;  /* 0x0000000a28299981 */ /* 0x0000e2000c1e1900 */
[----:B------:R-:W1:Y:S01]  /*1b50*/  @!P2 LDC.64 R22, c[0x0][0x220] ;  /* 0x00008800ff16ab82 */ /* 0x000e620000000a00 */
[----:B------:R-:W-:-:S07]  /*1b60*/  VIADD R19, R19, 0x4 ;  /* 0x0000000413137836 */ /* 0x000fce0000000000 */
[----:B0-----:R-:W0:Y:S01]  /*1b70*/  LDC R40, c[0x0][0x24c] ;  /* 0x00009300ff287b82 */ /* 0x001e220000000800 */
[----:B--2---:R-:W-:Y:S01]  /*1b80*/  @!P3 FFMA.FTZ R6, R39, R24, R6 ;  /* 0x000000182706b223 */ /* 0x004fe20000010006 */
[----:B------:R-:W-:Y:S02]  /*1b90*/  @!P2 IADD3 R43, P3, R20, 0x2, RZ ;  /* 0x00000002142ba810 */ /* 0x000fe40007f7e0ff */
[----:B------:R-:W-:-:S03]  /*1ba0*/  VIMNMX R24, RZ, R27, !PT ;  /* 0x0000001bff187248 */ /* 0x000fc60007fe0100 */
[----:B------:R-:W-:Y:S01]  /*1bb0*/  @!P2 IMAD.X R39, RZ, RZ, R29, P3 ;  /* 0x000000ffff27a224 */ /* 0x000fe200018e061d */
[----:B------:R-:W-:Y:S01]  /*1bc0*/  ISETP.LE.OR P3, PT, R25, R24, !P0 ;  /* 0x000000181900720c */ /* 0x000fe20004763670 */
[----:B------:R-:W-:Y:S02]  /*1bd0*/  @!P2 IMAD.MOV.U32 R25, RZ, RZ, R9 ;  /* 0x000000ffff19a224 */ /* 0x000fe400078e0009 */
[----:B-1----:R-:W-:-:S04]  /*1be0*/  @!P2 IMAD R24, R39, R22, RZ ;  /* 0x000000162718a224 */ /* 0x002fc800078e02ff */
[----:B------:R-:W-:Y:S02]  /*1bf0*/  @!P2 IMAD R39, R43, R23, R24 ;  /* 0x000000172b27a224 */ /* 0x000fe400078e0218 */
[----:B------:R-:W-:-:S04]  /*1c00*/  @!P2 IMAD.MOV.U32 R24, RZ, RZ, R2 ;  /* 0x000000ffff18a224 */ /* 0x000fc800078e0002 */
[----:B------:R-:W-:Y:S02]  /*1c10*/  @!P2 IMAD.WIDE.U32 R42, R43, R22, R24 ;  /* 0x000000162b2aa225 */ /* 0x000fe400078e0018 */
[----:B------:R-:W1:Y:S02]  /*1c20*/  @!P2 LDC.64 R22, c[0x0][0x218] ;  /* 0x00008600ff16ab82 */ /* 0x000e640000000a00 */
[----:B------:R-:W-:-:S06]  /*1c30*/  @!P2 IMAD.IADD R39, R43, 0x1, R39 ;  /* 0x000000012b27a824 */ /* 0x000fcc00078e0227 */
[----:B------:R-:W2:Y:S01]  /*1c40*/  @!P3 LDC.64 R24, c[0x0][0x220] ;  /* 0x00008800ff18bb82 */ /* 0x000ea20000000a00 */
[----:B-1----:R-:W-:-:S04]  /*1c50*/  @!P2 LEA R38, P4, R42, R22, 0x2 ;  /* 0x000000162a26a211 */ /* 0x002fc800078810ff */
[----:B------:R-:W-:Y:S02]  /*1c60*/  @!P2 LEA.HI.X R39, R42, R23, R39, 0x2, P4 ;  /* 0x000000172a27a211 */ /* 0x000fe400020f1427 */
[----:B------:R-:W-:-:S04]  /*1c70*/  @!P3 IADD3 R45, P4, R20, 0x3, RZ ;  /* 0x00000003142db810 */ /* 0x000fc80007f9e0ff */
[----:B------:R-:W-:Y:S01]  /*1c80*/  @!P3 IADD3.X R23, RZ, R29, RZ, P4, !PT ;  /* 0x0000001dff17b210 */ /* 0x000fe200027fe4ff */
[----:B------:R-:W4:Y:S04]  /*1c90*/  @!P2 LDG.E R39, desc[UR10][R38.64] ;  /* 0x0000000a2627a981 */ /* 0x000f28000c1e1900 */
[----:B--2---:R-:W-:Y:S02]  /*1ca0*/  @!P3 IMAD R22, R23, R24, RZ ;  /* 0x000000181716b224 */ /* 0x004fe400078e02ff */
[----:B------:R-:W-:Y:S02]  /*1cb0*/  @!P3 IMAD.MOV.U32 R23, RZ, RZ, R9 ;  /* 0x000000ffff17b224 */ /* 0x000fe400078e0009 */
[----:B------:R-:W-:Y:S02]  /*1cc0*/  @!P3 IMAD R43, R45, R25, R22 ;  /* 0x000000192d2bb224 */ /* 0x000fe400078e0216 */
[----:B------:R-:W-:-:S04]  /*1cd0*/  @!P3 IMAD.MOV.U32 R22, RZ, RZ, R2 ;  /* 0x000000ffff16b224 */ /* 0x000fc800078e0002 */
[----:B------:R-:W-:Y:S02]  /*1ce0*/  @!P3 IMAD.WIDE.U32 R24, R45, R24, R22 ;  /* 0x000000182d18b225 */ /* 0x000fe400078e0016 */
[----:B------:R-:W1:Y:S02]  /*1cf0*/  @!P3 LDC.64 R22, c[0x0][0x218] ;  /* 0x00008600ff16bb82 */ /* 0x000e640000000a00 */
[----:B------:R-:W-:Y:S01]  /*1d00*/  @!P3 IMAD.IADD R43, R25, 0x1, R43 ;  /* 0x00000001192bb824 */ /* 0x000fe200078e022b */
[----:B-1----:R-:W-:-:S04]  /*1d10*/  @!P3 LEA R22, P4, R24, R22, 0x2 ;  /* 0x000000161816b211 */ /* 0x002fc800078810ff */
[----:B------:R-:W-:-:S06]  /*1d20*/  @!P3 LEA.HI.X R23, R24, R23, R43, 0x2, P4 ;  /* 0x000000171817b211 */ /* 0x000fcc00020f142b */
[----:B------:R-:W2:Y:S01]  /*1d30*/  @!P3 LDG.E R23, desc[UR10][R22.64] ;  /* 0x0000000a1617b981 */ /* 0x000ea2000c1e1900 */
[----:B------:R-:W3:Y:S08]  /*1d40*/  @!P1 MUFU.RCP R24, R34 ;  /* 0x0000002200189308 */ /* 0x000ef00000001000 */
[----:B------:R-:W-:Y:S01]  /*1d50*/  @!P3 MUFU.RCP R25, R34 ;  /* 0x000000220019b308 */ /* 0x000fe20000001000 */
[----:B---3--:R-:W-:-:S07]  /*1d60*/  @!P1 FFMA.FTZ R6, R41, R24, R6 ;  /* 0x0000001829069223 */ /* 0x008fce0000010006 */
[----:B------:R-:W4:Y:S01]  /*1d70*/  @!P2 MUFU.RCP R24, R34 ;  /* 0x000000220018a308 */ /* 0x000f220000001000 */
[----:B------:R-:W-:Y:S01]  /*1d80*/  ISETP.GE.AND P1, PT, R19, R8, PT ;  /* 0x000000081300720c */ /* 0x000fe20003f26270 */
[C---:B0-----:R-:W-:Y:S01]  /*1d90*/  IMAD R26, R40.reuse, 0x4, R26 ;  /* 0x00000004281a7824 */ /* 0x041fe200078e021a */
[C---:B------:R-:W-:Y:S01]  /*1da0*/  LEA R21, R40.reuse, R21, 0x2 ;  /* 0x0000001528157211 */ /* 0x040fe200078e10ff */
[C---:B------:R-:W-:Y:S01]  /*1db0*/  IMAD R27, R40.reuse, 0x4, R27 ;  /* 0x00000004281b7824 */ /* 0x040fe200078e021b */
[C---:B------:R-:W-:Y:S01]  /*1dc0*/  LEA R31, R40.reuse, R31, 0x2 ;  /* 0x0000001f281f7211 */ /* 0x040fe200078e10ff */
[C---:B------:R-:W-:Y:S02]  /*1dd0*/  IMAD R28, R40.reuse, 0x4, R28 ;  /* 0x00000004281c7824 */ /* 0x040fe400078e021c */
[C---:B------:R-:W-:Y:S02]  /*1de0*/  IMAD R30, R40.reuse, 0x4, R30 ;  /* 0x00000004281e7824 */ /* 0x040fe400078e021e */
[----:B------:R-:W-:-:S02]  /*1df0*/  IMAD R32, R40, 0x4, R32 ;  /* 0x0000000428207824 */ /* 0x000fc400078e0220 */
[----:B------:R-:W-:Y:S02]  /*1e00*/  IMAD R33, R40, 0x4, R33 ;  /* 0x0000000428217824 */ /* 0x000fe400078e0221 */
[----:B----4-:R-:W-:Y:S01]  /*1e10*/  @!P2 FFMA.FTZ R6, R39, R24, R6 ;  /* 0x000000182706a223 */ /* 0x010fe20000010006 */
[----:B------:R-:W-:-:S05]  /*1e20*/  IADD3 R20, P2, R20, 0x4, RZ ;  /* 0x0000000414147810 */ /* 0x000fca0007f5e0ff */
[----:B------:R-:W-:Y:S02]  /*1e30*/  IMAD.X R29, RZ, RZ, R29, P2 ;  /* 0x000000ffff1d7224 */ /* 0x000fe400010e061d */
[----:B--2---:R-:W-:Y:S01]  /*1e40*/  @!P3 FFMA.FTZ R6, R23, R25, R6 ;  /* 0x000000191706b223 */ /* 0x004fe20000010006 */
[----:B------:R-:W-:Y:S06]  /*1e50*/  @!P1 BRA `(.L_x_645) ;  /* 0xfffffff800ac9947 */ /* 0x000fec000383ffff */
.L_x_644:
[----:B------:R-:W-:Y:S05]  /*1e60*/  BSYNC B2 ;  /* 0x0000000000027941 */ /* 0x000fea0003800000 */
.L_x_643:
[----:B------:R-:W-:Y:S05]  /*1e70*/  BRA `(.L_x_635) ;  /* 0x0000000800e87947 */ /* 0x000fea0003800000 */
.L_x_636:
        /* <DEDUP_REMOVED lines=20> */
.L_x_649:
[----:B------:R-:W-:Y:S05]  /*1fc0*/  BSYNC B3 ;  /* 0x0000000000037941 */ /* 0x000fea0003800000 */
.L_x_648:
[----:B------:R-:W-:Y:S01]  /*1fd0*/  IMAD.MOV.U32 R26, RZ, RZ, R30 ;  /* 0x000000ffff1a7224 */ /* 0x000fe200078e001e */
        /* <DEDUP_REMOVED lines=17> */
.L_x_651:
[----:B------:R-:W-:Y:S05]  /*20f0*/  BSYNC B3 ;  /* 0x0000000000037941 */ /* 0x000fea0003800000 */
.L_x_650:
[----:B------:R-:W-:Y:S01]  /*2100*/  IMAD.MOV.U32 R26, RZ, RZ, R32 ;  /* 0x000000ffff1a7224 */ /* 0x000fe200078e0020 */
[----:B------:R-:W-:Y:S06]  /*2110*/  @!P2 BRA `(.L_x_647) ;  /* 0x00000000003ca947 */ /* 0x000fec0003800000 */
[----:B------:R-:W-:Y:S02]  /*2120*/  ISETP.LE.OR P0, PT, R17, R16, !P0 ;  /* 0x000000101100720c */ /* 0x000fe40004703670 */
[----:B------:R-:W-:-:S11]  /*2130*/  IADD3 R26, R5, 0x3, RZ ;  /* 0x00000003051a7810 */ /* 0x000fd60007ffe0ff */
        /* <DEDUP_REMOVED lines=13> */
.L_x_647:
[----:B------:R-:W-:Y:S05]  /*2210*/  BSYNC B2 ;  /* 0x0000000000027941 */ /* 0x000fea0003800000 */
.L_x_646:
[----:B------:R-:W-:-:S13]  /*2220*/  ISETP.GE.U32.AND P0, PT, R11, 0x3, PT ;  /* 0x000000030b00780c */ /* 0x000fda0003f06070 */
[----:B------:R-:W-:Y:S05]  /*2230*/  @!P0 BRA `(.L_x_635) ;  /* 0x0000000400f88947 */ /* 0x000fea0003800000 */
[----:B------:R-:W-:-:S13]  /*2240*/  ISETP.GT.AND P0, PT, R28, R27, PT ;  /* 0x0000001b1c00720c */ /* 0x000fda0003f04270 */
.L_x_658:
[----:B------:R-:W0:Y:S08]  /*2250*/  LDC R28, c[0x0][0x24c] ;  /* 0x00009300ff1c7b82 */ /* 0x000e300000000800 */
[----:B------:R-:W0:Y:S08]  /*2260*/  LDC R29, c[0x0][0x254] ;  /* 0x00009500ff1d7b82 */ /* 0x000e300000000800 */
[----:B------:R-:W1:Y:S08]  /*2270*/  LDC R27, c[0x0][0x244] ;  /* 0x00009100ff1b7b82 */ /* 0x000e700000000800 */
[----:B------:R-:W2:Y:S01]  /*2280*/  LDC R30, c[0x0][0x230] ;  /* 0x00008c00ff1e7b82 */ /* 0x000ea20000000800 */
[----:B0-----:R-:W-:-:S05]  /*2290*/  IMAD R32, R26, R28, -R29 ;  /* 0x0000001c1a207224 */ /* 0x001fca00078e0a1d */
[----:B------:R-:W-:Y:S02]  /*22a0*/  VIMNMX R20, RZ, R32, !PT ;  /* 0x00000020ff147248 */ /* 0x000fe40007fe0100 */
[----:B-1----:R-:W-:-:S04]  /*22b0*/  VIADDMNMX R31, R32, R27, UR7, PT ;  /* 0x00000007201f7e46 */ /* 0x002fc8000b80011b */
[----:B--2---:R-:W-:-:S04]  /*22c0*/  VIMNMX R21, R31, R30, PT ;  /* 0x0000001e1f157248 */ /* 0x004fc80003fe0100 */
[----:B------:R-:W-:-:S13]  /*22d0*/  ISETP.LE.OR P2, PT, R21, R20, !P0 ;  /* 0x000000141500720c */ /* 0x000fda0004743670 */
[----:B------:R-:W0:Y:S01]  /*22e0*/  @!P2 LDC R25, c[0x0][0x23c] ;  /* 0x00008f00ff19ab82 */ /* 0x000e220000000800 */
[----:B------:R-:W-:-:S07]  /*22f0*/  @!P2 IMAD.MOV.U32 R24, RZ, RZ, R2 ;  /* 0x000000ffff18a224 */ /* 0x000fce00078e0002 */
[----:B------:R-:W1:Y:S08]  /*2300*/  @!P2 LDC.64 R20, c[0x0][0x220] ;  /* 0x00008800ff14ab82 */ /* 0x000e700000000a00 */
[----:B------:R-:W2:Y:S01]  /*2310*/  @!P2 LDC.64 R22, c[0x0][0x218] ;  /* 0x00008600ff16ab82 */ /* 0x000ea20000000a00 */
[----:B0-----:R-:W-:-:S05]  /*2320*/  @!P2 IMAD R25, R7, R25, R26 ;  /* 0x000000190719a224 */ /* 0x001fca00078e021a */
[----:B------:R-:W-:-:S04]  /*2330*/  @!P2 IADD3 R33, P1, R25, R36, RZ ;  /* 0x000000241921a210 */ /* 0x000fc80007f3e0ff */
[----:B------:R-:W-:-:S05]  /*2340*/  @!P2 LEA.HI.X.SX32 R25, R25, R10, 0x1, P1 ;  /* 0x0000000a1919a211 */ /* 0x000fca00008f0eff */
[-C--:B-1----:R-:W-:Y:S02]  /*2350*/  @!P2 IMAD R38, R25, R20.reuse, RZ ;  /* 0x000000141926a224 */ /* 0x082fe400078e02ff */
[----:B------:R-:W-:Y:S02]  /*2360*/  @!P2 IMAD.MOV.U32 R25, RZ, RZ, R9 ;  /* 0x000000ffff19a224 */ /* 0x000fe400078e0009 */
[C---:B------:R-:W-:Y:S02]  /*2370*/  @!P2 IMAD R21, R33.reuse, R21, R38 ;  /* 0x000000152115a224 */ /* 0x040fe400078e0226 */
[----:B------:R-:W-:-:S04]  /*2380*/  @!P2 IMAD.WIDE.U32 R24, R33, R20, R24 ;  /* 0x000000142118a225 */ /* 0x000fc800078e0018 */
[----:B------:R-:W-:Y:S01]  /*2390*/  @!P2 IMAD.IADD R20, R25, 0x1, R21 ;  /* 0x000000011914a824 */ /* 0x000fe200078e0215 */
[----:B--2---:R-:W-:-:S04]  /*23a0*/  @!P2 LEA R22, P1, R24, R22, 0x2 ;  /* 0x000000161816a211 */ /* 0x004fc800078210ff */
[----:B------:R-:W-:-:S06]  /*23b0*/  @!P2 LEA.HI.X R23, R24, R23, R20, 0x2, P1 ;  /* 0x000000171817a211 */ /* 0x000fcc00008f1414 */
[----:B------:R0:W2:Y:S01]  /*23c0*/  @!P2 LDG.E R23, desc[UR10][R22.64] ;  /* 0x0000000a1617a981 */ /* 0x0000a2000c1e1900 */
[----:B------:R-:W-:Y:S01]  /*23d0*/  @!P2 IADD3 R32, -R32, R31, RZ ;  /* 0x0000001f2020a210 */ /* 0x000fe20007ffe1ff */
[--C-:B------:R-:W-:Y:S01]  /*23e0*/  IMAD R24, R26, R28, R28.reuse ;  /* 0x0000001c1a187224 */ /* 0x100fe200078e021c */
[----:B------:R-:W-:Y:S03]  /*23f0*/  BSSY B2, `(.L_x_652) ;  /* 0x000002d000027945 */ /* 0x000fe60003800000 */
[----:B------:R-:W-:Y:S02]  /*2400*/  @!P2 IMAD R20, R19, R32, RZ ;  /* 0x000000201314a224 */ /* 0x000fe400078e02ff */
[C---:B------:R-:W-:Y:S02]  /*2410*/  IMAD.IADD R38, R24.reuse, 0x1, -R29 ;  /* 0x0000000118267824 */ /* 0x040fe400078e0a1d */
[----:B------:R-:W-:Y:S01]  /*2420*/  IMAD.IADD R42, R24, 0x1, R28 ;  /* 0x00000001182a7824 */ /* 0x000fe200078e021c */
[----:B------:R-:W-:-:S02]  /*2430*/  @!P2 I2FP.F32.S32 R20, R20 ;  /* 0x000000140014a245 */ /* 0x000fc40000201400 */
[----:B------:R-:W-:Y:S01]  /*2440*/  VIADDMNMX R21, R38, R27, UR7, PT ;  /* 0x0000000726157e46 */ /* 0x000fe2000b80011b */
[----:B------:R-:W-:Y:S01]  /*2450*/  IMAD.IADD R40, R42, 0x1, -R29 ;  /* 0x000000012a287824 */ /* 0x000fe200078e0a1d */
[----:B------:R-:W-:Y:S02]  /*2460*/  VIMNMX R31, RZ, R38, !PT ;  /* 0x00000026ff1f7248 */ /* 0x000fe40007fe0100 */
[----:B0-----:R-:W-:Y:S01]  /*2470*/  VIMNMX R22, R21, R30, PT ;  /* 0x0000001e15167248 */ /* 0x001fe20003fe0100 */
[----:B------:R-:W2:Y:S01]  /*2480*/  @!P2 MUFU.RCP R20, R20 ;  /* 0x000000140014a308 */ /* 0x000ea20000001000 */
[----:B------:R-:W-:Y:S02]  /*2490*/  IADD3 R32, -R29, R42, R28 ;  /* 0x0000002a1d207210 */ /* 0x000fe40007ffe11c */
[----:B------:R-:W-:Y:S02]  /*24a0*/  ISETP.LE.OR P3, PT, R22, R31, !P0 ;  /* 0x0000001f1600720c */ /* 0x000fe40004763670 */
[----:B------:R-:W-:-:S02]  /*24b0*/  VIADDMNMX R33, R40, R27, UR7, PT ;  /* 0x0000000728217e46 */ /* 0x000fc4000b80011b */
[----:B------:R-:W-:Y:S02]  /*24c0*/  VIADDMNMX R25, R32, R27, UR7, PT ;  /* 0x0000000720197e46 */ /* 0x000fe4000b80011b */
[----:B------:R-:W-:Y:S02]  /*24d0*/  VIMNMX R33, R33, R30, PT ;  /* 0x0000001e21217248 */ /* 0x000fe40003fe0100 */
[----:B------:R-:W-:Y:S02]  /*24e0*/  VIMNMX R38, RZ, R40, !PT ;  /* 0x00000028ff267248 */ /* 0x000fe40007fe0100 */
[----:B------:R-:W-:Y:S02]  /*24f0*/  VIMNMX R39, RZ, R32, !PT ;  /* 0x00000020ff277248 */ /* 0x000fe40007fe0100 */
[----:B------:R-:W-:Y:S02]  /*2500*/  VIMNMX R30, R25, R30, PT ;  /* 0x0000001e191e7248 */ /* 0x000fe40003fe0100 */
[----:B------:R-:W-:-:S02]  /*2510*/  ISETP.LE.OR P4, PT, R33, R38, !P0 ;  /* 0x000000262100720c */ /* 0x000fc40004783670 */
[----:B------:R-:W-:Y:S01]  /*2520*/  ISETP.LE.OR P1, PT, R30, R39, !P0 ;  /* 0x000000271e00720c */ /* 0x000fe20004723670 */
[----:B--2---:R-:W-:Y:S01]  /*2530*/  @!P2 FFMA.FTZ R6, R23, R20, R6 ;  /* 0x000000141706a223 */ /* 0x004fe20000010006 */
[----:B------:R-:W-:Y:S11]  /*2540*/  @P3 BRA `(.L_x_653) ;  /* 0x00000000005c3947 */ /* 0x000ff60003800000 */
        /* <DEDUP_REMOVED lines=14> */
[----:B------:R-:W-:-:S06]  /*2630*/  LEA.HI.X R21, R22, UR9, R21, 0x2, P2 ;  /* 0x0000000916157c11 */ /* 0x000fcc00090f1415 */
[----:B------:R-:W2:Y:S01]  /*2640*/  LDG.E R21, desc[UR10][R20.64] ;  /* 0x0000000a14157981 */ /* 0x000ea2000c1e1900 */
[----:B------:R-:W-:-:S05]  /*2650*/  IMAD.IADD R22, R24, 0x1, -R29 ;  /* 0x0000000118167824 */ /* 0x000fca00078e0a1d */
[----:B------:R-:W-:-:S04]  /*2660*/  VIADDMNMX R23, R22, R27, UR7, PT ;  /* 0x0000000716177e46 */ /* 0x000fc8000b80011b */
[----:B------:R-:W-:-:S05]  /*2670*/  IADD3 R22, -R22, R23, RZ ;  /* 0x0000001716167210 */ /* 0x000fca0007ffe1ff */
[----:B------:R-:W-:-:S05]  /*2680*/  IMAD R22, R19, R22, RZ ;  /* 0x0000001613167224 */ /* 0x000fca00078e02ff */
[----:B------:R-:W-:-:S06]  /*2690*/  I2FP.F32.S32 R22, R22 ;  /* 0x0000001600167245 */ /* 0x000fcc0000201400 */
[----:B------:R-:W2:Y:S02]  /*26a0*/  MUFU.RCP R22, R22 ;  /* 0x0000001600167308 */ /* 0x000ea40000001000 */
[----:B--2---:R-:W-:-:S07]  /*26b0*/  FFMA.FTZ R6, R21, R22, R6 ;  /* 0x0000001615067223 */ /* 0x004fce0000010006 */
.L_x_653:
[----:B------:R-:W-:Y:S05]  /*26c0*/  BSYNC B2 ;  /* 0x0000000000027941 */ /* 0x000fea0003800000 */
.L_x_652:
        /* <DEDUP_REMOVED lines=16> */
[----:B------:R-:W-:-:S06]  /*27d0*/  LEA.HI.X R21, R22, UR9, R21, 0x2, P2 ;  /* 0x0000000916157c11 */ /* 0x000fcc00090f1415 */
[----:B------:R-:W2:Y:S01]  /*27e0*/  LDG.E R21, desc[UR10][R20.64] ;  /* 0x0000000a14157981 */ /* 0x000ea2000c1e1900 */
[----:B------:R-:W-:-:S04]  /*27f0*/  IADD3 R24, -R29, R28, R24 ;  /* 0x0000001c1d187210 */ /* 0x000fc80007ffe118 */
[----:B------:R-:W-:-:S05]  /*2800*/  VIADDMNMX R27, R24, R27, UR7, PT ;  /* 0x00000007181b7e46 */ /* 0x000fca000b80011b */
[----:B------:R-:W-:-:S04]  /*2810*/  IMAD.IADD R24, R27, 0x1, -R24 ;  /* 0x000000011b187824 */ /* 0x000fc800078e0a18 */
[----:B------:R-:W-:-:S05]  /*2820*/  IMAD R24, R19, R24, RZ ;  /* 0x0000001813187224 */ /* 0x000fca00078e02ff */
[----:B------:R-:W-:-:S06]  /*2830*/  I2FP.F32.S32 R24, R24 ;  /* 0x0000001800187245 */ /* 0x000fcc0000201400 */
[----:B------:R-:W2:Y:S02]  /*2840*/  MUFU.RCP R24, R24 ;  /* 0x0000001800187308 */ /* 0x000ea40000001000 */
[----:B--2---:R-:W-:-:S07]  /*2850*/  FFMA.FTZ R6, R21, R24, R6 ;  /* 0x0000001815067223 */ /* 0x004fce0000010006 */
.L_x_655:
[----:B------:R-:W-:Y:S05]  /*2860*/  BSYNC B2 ;  /* 0x0000000000027941 */ /* 0x000fea0003800000 */
.L_x_654:
[----:B------:R-:W-:Y:S01]  /*2870*/  BSSY B2, `(.L_x_656) ;  /* 0x0000017000027945 */ /* 0x000fe20003800000 */
[----:B------:R-:W-:-:S03]  /*2880*/  IMAD.IADD R32, R25, 0x1, -R32 ;  /* 0x0000000119207824 */ /* 0x000fc600078e0a20 */
        /* <DEDUP_REMOVED lines=17> */
[----:B------:R-:W-:-:S05]  /*29a0*/  IMAD R22, R19, R32, RZ ;  /* 0x0000002013167224 */ /* 0x000fca00078e02ff */
[----:B------:R-:W-:-:S06]  /*29b0*/  I2FP.F32.S32 R22, R22 ;  /* 0x0000001600167245 */ /* 0x000fcc0000201400 */
[----:B------:R-:W2:Y:S02]  /*29c0*/  MUFU.RCP R22, R22 ;  /* 0x0000001600167308 */ /* 0x000ea40000001000 */
[----:B--2---:R-:W-:-:S07]  /*29d0*/  FFMA.FTZ R6, R21, R22, R6 ;  /* 0x0000001615067223 */ /* 0x004fce0000010006 */
.L_x_657:
[----:B------:R-:W-:Y:S05]  /*29e0*/  BSYNC B2 ;  /* 0x0000000000027941 */ /* 0x000fea0003800000 */
.L_x_656:
[----:B------:R-:W-:-:S05]  /*29f0*/  VIADD R26, R26, 0x4 ;  /* 0x000000041a1a7836 */ /* 0x000fca0000000000 */
[----:B------:R-:W-:-:S13]  /*2a00*/  ISETP.GE.AND P1, PT, R26, R8, PT ;  /* 0x000000081a00720c */ /* 0x000fda0003f26270 */
[----:B------:R-:W-:Y:S05]  /*2a10*/  @!P1 BRA `(.L_x_658) ;  /* 0xfffffff8000c9947 */ /* 0x000fea000383ffff */
.L_x_635:
[----:B------:R-:W-:Y:S05]  /*2a20*/  BSYNC B1 ;  /* 0x0000000000017941 */ /* 0x000fea0003800000 */
.L_x_634:
[----:B------:R-:W-:-:S04]  /*2a30*/  IADD3 R7, R7, 0x1, RZ ;  /* 0x0000000107077810 */ /* 0x000fc80007ffe0ff */
[----:B------:R-:W-:-:S13]  /*2a40*/  ISETP.GE.AND P0, PT, R7, R4, PT ;  /* 0x000000040700720c */ /* 0x000fda0003f06270 */
[----:B------:R-:W-:Y:S05]  /*2a50*/  @!P0 BRA `(.L_x_659) ;  /* 0xffffffe800108947 */ /* 0x000fea000383ffff */
[----:B------:R-:W-:Y:S05]  /*2a60*/  BRA `(.L_x_632) ;  /* 0x0000001400e47947 */ /* 0x000fea0003800000 */
.L_x_633:
        /* <DEDUP_REMOVED lines=8> */
[----:B------:R-:W-:Y:S01]  /*2af0*/  VIMNMX R14, RZ, R6, !PT ;  /* 0x00000006ff0e7248 */ /* 0x000fe20007fe0100 */
[----:B------:R-:W-:Y:S01]  /*2b00*/  IMAD.MOV.U32 R6, RZ, RZ, RZ ;  /* 0x000000ffff067224 */ /* 0x000fe200078e00ff */
[----:B------:R-:W-:Y:S02]  /*2b10*/  VIMNMX R25, R25, UR8, PT ;  /* 0x0000000819197c48 */ /* 0x000fe4000bfe0100 */
[----:B------:R-:W-:Y:S02]  /*2b20*/  VIMNMX R15, RZ, R18, !PT ;  /* 0x00000012ff0f7248 */ /* 0x000fe40007fe0100 */
[----:B------:R-:W-:Y:S01]  /*2b30*/  VIMNMX R24, R24, UR8, PT ;  /* 0x0000000818187c48 */ /* 0x000fe2000bfe0100 */
[----:B------:R-:W-:-:S03]  /*2b40*/  IMAD.IADD R27, R25, 0x1, -R14 ;  /* 0x00000001191b7824 */ /* 0x000fc600078e0a0e */
[----:B------:R-:W-:-:S07]  /*2b50*/  IADD3 R28, -R15, R24, RZ ;  /* 0x000000180f1c7210 */ /* 0x000fce0007ffe1ff */
.L_x_685:
[----:B------:R-:W-:Y:S01]  /*2b60*/  ISETP.GE.AND P0, PT, R5, R8, PT ;  /* 0x000000080500720c */ /* 0x000fe20003f06270 */
[----:B------:R-:W-:-:S12]  /*2b70*/  BSSY B1, `(.L_x_660) ;  /* 0x0000165000017945 */ /* 0x000fd80003800000 */
[----:B------:R-:W-:Y:S05]  /*2b80*/  @P0 BRA `(.L_x_661) ;  /* 0x00000014008c0947 */ /* 0x000fea0003800000 */
[----:B------:R-:W-:Y:S01]  /*2b90*/  ULDC UR8, c[0x0][0x23c] ;  /* 0x00008f0000087ab9 */ /* 0x000fe20000000800 */
[----:B------:R-:W-:Y:S01]  /*2ba0*/  VIADD R32, R5, 0x1 ;  /* 0x0000000105207836 */ /* 0x000fe20000000000 */
[----:B------:R-:W0:Y:S01]  /*2bb0*/  LDC R38, c[0x0][0x250] ;  /* 0x00009400ff267b82 */ /* 0x000e220000000800 */
[----:B------:R-:W-:Y:S01]  /*2bc0*/  IMAD R17, R7, UR8, R5 ;  /* 0x0000000807117c24 */ /* 0x000fe2000f8e0205 */
[----:B------:R-:W-:Y:S01]  /*2bd0*/  ULDC.64 UR12, c[0x0][0x218] ;  /* 0x00008600000c7ab9 */ /* 0x000fe20000000a00 */
[----:B------:R-:W-:Y:S02]  /*2be0*/  VIADD R40, R5, 0x2 ;  /* 0x0000000205287836 */ /* 0x000fe40000000000 */
        /* <DEDUP_REMOVED lines=11> */
[----:B------:R-:W-:Y:S02]  /*2ca0*/  MOV R19, R9 ;  /* 0x0000000900137202 */ /* 0x000fe40000000f00 */
[----:B------:R-:W-:Y:S01]  /*2cb0*/  LEA.HI.X.SX32 R23, R23, R10, 0x1, P0 ;  /* 0x0000000a17177211 */ /* 0x000fe200000f0eff */
[----:B------:R-:W-:Y:S02]  /*2cc0*/  IMAD R22, R16, UR8, RZ ;  /* 0x0000000810167c24 */ /* 0x000fe4000f8e02ff */
[C---:B------:R-:W-:Y:S02]  /*2cd0*/  IMAD R39, R29.reuse, UR9, R20 ;  /* 0x000000091d277c24 */ /* 0x040fe4000f8e0214 */
[----:B------:R-:W-:-:S04]  /*2ce0*/  IMAD.WIDE.U32 R16, R29, UR8, R18 ;  /* 0x000000081d107c25 */ /* 0x000fc8000f8e0012 */
[----:B------:R-:W-:Y:S02]  /*2cf0*/  IMAD R20, R23, UR8, RZ ;  /* 0x0000000817147c24 */ /* 0x000fe4000f8e02ff */
[C---:B------:R-:W-:Y:S02]  /*2d00*/  IMAD R29, R31.reuse, UR9, R22 ;  /* 0x000000091f1d7c24 */ /* 0x040fe4000f8e0216 */
[----:B------:R-:W-:-:S04]  /*2d10*/  IMAD.WIDE.U32 R30, R31, UR8, R18 ;  /* 0x000000081f1e7c25 */ /* 0x000fc8000f8e0012 */
[C---:B------:R-:W-:Y:S01]  /*2d20*/  IMAD.WIDE.U32 R22, R21.reuse, UR8, R18 ;  /* 0x0000000815167c25 */ /* 0x040fe2000f8e0012 */
[----:B------:R-:W-:Y:S02]  /*2d30*/  ULDC.S8 UR8, c[0x0][0x265] ;  /* 0x0000994000087ab9 */ /* 0x000fe40000000200 */
[----:B------:R-:W-:Y:S01]  /*2d40*/  ISETP.NE.AND P2, PT, RZ, UR8, PT ;  /* 0x00000008ff007c0c */ /* 0x000fe2000bf45270 */
[----:B------:R-:W-:Y:S01]  /*2d50*/  IMAD R19, R21, UR9, R20 ;  /* 0x0000000915137c24 */ /* 0x000fe2000f8e0214 */
[----:B------:R-:W-:Y:S01]  /*2d60*/  ULDC UR9, c[0x0][0x248] ;  /* 0x0000920000097ab9 */ /* 0x000fe20000000800 */
[----:B------:R-:W-:Y:S01]  /*2d70*/  IMAD.IADD R39, R17, 0x1, R39 ;  /* 0x0000000111277824 */ /* 0x000fe200078e0227 */
        /* <DEDUP_REMOVED lines=27> */
.L_x_666:
[----:B------:R-:W-:Y:S05]  /*2f30*/  BSYNC B3 ;  /* 0x0000000000037941 */ /* 0x000fea0003800000 */
.L_x_665:
        /* <DEDUP_REMOVED lines=9> */
.L_x_668:
[----:B------:R-:W-:Y:S05]  /*2fd0*/  BSYNC B3 ;  /* 0x0000000000037941 */ /* 0x000fea0003800000 */
.L_x_667:
        /* <DEDUP_REMOVED lines=8> */
.L_x_664:
[----:B------:R-:W-:Y:S05]  /*3060*/  BSYNC B2 ;  /* 0x0000000000027941 */ /* 0x000fea0003800000 */
.L_x_663:
[----:B------:R-:W-:Y:S01]  /*3070*/  ISETP.GE.U32.AND P0, PT, R11, 0x3, PT ;  /* 0x000000030b00780c */ /* 0x000fe20003f06070 */
[----:B------:R-:W-:-:S12]  /*3080*/  BSSY B2, `(.L_x_669) ;  /* 0x0000067000027945 */ /* 0x000fd80003800000 */
[----:B------:R-:W-:Y:S05]  /*3090*/  @!P0 BRA `(.L_x_670) ;  /* 0x0000000400948947 */ /* 0x000fea0003800000 */
[----:B------:R-:W-:-:S13]  /*30a0*/  ISETP.GT.AND P0, PT, R42, R23, PT ;  /* 0x000000172a00720c */ /* 0x000fda0003f04270 */
.L_x_671:
[----:B------:R-:W0:Y:S01]  /*30b0*/  LDC R29, c[0x0][0x24c] ;  /* 0x00009300ff1d7b82 */ /* 0x000e220000000800 */
[----:B------:R-:W-:Y:S01]  /*30c0*/  ULDC UR8, c[0x0][0x254] ;  /* 0x0000950000087ab9 */ /* 0x000fe20000000800 */
[----:B------:R-:W-:-:S06]  /*30d0*/  ULDC UR9, c[0x0][0x230] ;  /* 0x00008c0000097ab9 */ /* 0x000fcc0000000800 */
[----:B------:R-:W1:Y:S01]  /*30e0*/  LDC R16, c[0x0][0x244] ;  /* 0x00009100ff107b82 */ /* 0x000e620000000800 */
        /* <DEDUP_REMOVED lines=8> */
[----:B------:R-:W-:Y:S01]  /*3170*/  ISETP.LE.OR P4, PT, R18, R17, !P0 ;  /* 0x000000111200720c */ /* 0x000fe20004783670 */
[----:B------:R-:W-:Y:S01]  /*3180*/  VIADD R17, R21, -UR8 ;  /* 0x8000000815117c36 */ /* 0x000fe20008000000 */
[----:B------:R-:W-:-:S02]  /*3190*/  VIMNMX R19, RZ, R19, !PT ;  /* 0x00000013ff137248 */ /* 0x000fc40007fe0100 */
[----:B------:R-:W-:Y:S02]  /*31a0*/  VIMNMX R20, R20, UR9, PT ;  /* 0x0000000914147c48 */ /* 0x000fe4000bfe0100 */
[----:B------:R-:W-:Y:S02]  /*31b0*/  VIADDMNMX R18, R17, R16, UR7, PT ;  /* 0x0000000711127e46 */ /* 0x000fe4000b800110 */
[----:B------:R-:W-:Y:S02]  /*31c0*/  ISETP.LE.OR P3, PT, R20, R19, !P0 ;  /* 0x000000131400720c */ /* 0x000fe40004763670 */
[----:B------:R-:W-:Y:S02]  /*31d0*/  VIMNMX R17, RZ, R17, !PT ;  /* 0x00000011ff117248 */ /* 0x000fe40007fe0100 */
[----:B------:R-:W-:Y:S01]  /*31e0*/  VIMNMX R18, R18, UR9, PT ;  /* 0x0000000912127c48 */ /* 0x000fe2000bfe0100 */
[----:B------:R-:W0:Y:S01]  /*31f0*/  @!P4 LDC R19, c[0x0][0x23c] ;  /* 0x00008f00ff13cb82 */ /* 0x000e220000000800 */
[----:B------:R-:W-:-:S02]  /*3200*/  IADD3 R21, R21, -UR8, R29 ;  /* 0x8000000815157c10 */ /* 0x000fc4000fffe01d */
[----:B------:R-:W-:Y:S02]  /*3210*/  ISETP.LE.OR P1, PT, R18, R17, !P0 ;  /* 0x000000111200720c */ /* 0x000fe40004723670 */
[----:B------:R-:W-:Y:S02]  /*3220*/  VIADDMNMX R16, R21, R16, UR7, PT ;  /* 0x0000000715107e46 */ /* 0x000fe4000b800110 */
[----:B------:R-:W-:Y:S01]  /*3230*/  VIMNMX R21, RZ, R21, !PT ;  /* 0x00000015ff157248 */ /* 0x000fe20007fe0100 */
[----:B------:R-:W1:Y:S01]  /*3240*/  @!P3 LDC R20, c[0x0][0x23c] ;  /* 0x00008f00ff14bb82 */ /* 0x000e620000000800 */
[----:B------:R-:W-:-:S04]  /*3250*/  VIMNMX R16, R16, UR9, PT ;  /* 0x0000000910107c48 */ /* 0x000fc8000bfe0100 */
[----:B------:R-:W-:Y:S01]  /*3260*/  ISETP.LE.OR P2, PT, R16, R21, !P0 ;  /* 0x000000151000720c */ /* 0x000fe20004743670 */
[----:B------:R-:W-:Y:S02]  /*3270*/  @!P4 IMAD.MOV.U32 R16, RZ, RZ, R2 ;  /* 0x000000ffff10c224 */ /* 0x000fe400078e0002 */
[----:B------:R-:W2:Y:S01]  /*3280*/  @!P4 LDC.64 R22, c[0x0][0x220] ;  /* 0x00008800ff16cb82 */ /* 0x000ea20000000a00 */
[----:B0-----:R-:W-:-:S07]  /*3290*/  @!P4 IMAD R17, R7, R19, R38 ;  /* 0x000000130711c224 */ /* 0x001fce00078e0226 */
[----:B------:R-:W0:Y:S01]  /*32a0*/  @!P1 LDC R39, c[0x0][0x23c] ;  /* 0x00008f00ff279b82 */ /* 0x000e220000000800 */
[----:B------:R-:W-:Y:S01]  /*32b0*/  @!P4 IADD3 R45, P5, R17, R36, RZ ;  /* 0x00000024112dc210 */ /* 0x000fe20007fbe0ff */
[----:B-1----:R-:W-:-:S06]  /*32c0*/  @!P3 IMAD R29, R7, R20, R38 ;  /* 0x00000014071db224 */ /* 0x002fcc00078e0226 */
[----:B------:R-:W1:Y:S01]  /*32d0*/  @!P3 LDC.64 R18, c[0x0][0x220] ;  /* 0x00008800ff12bb82 */ /* 0x000e620000000a00 */
[----:B------:R-:W-:Y:S01]  /*32e0*/  @!P4 LEA.HI.X.SX32 R31, R17, R10, 0x1, P5 ;  /* 0x0000000a111fc211 */ /* 0x000fe200028f0eff */
[----:B------:R-:W-:Y:S01]  /*32f0*/  @!P4 IMAD.MOV.U32 R17, RZ, RZ, R9 ;  /* 0x000000ffff11c224 */ /* 0x000fe200078e0009 */
[----:B------:R-:W-:Y:S01]  /*3300*/  @!P3 IADD3 R29, R29, 0x1, RZ ;  /* 0x000000011d1db810 */ /* 0x000fe20007ffe0ff */
[----:B--2---:R-:W-:-:S04]  /*3310*/  @!P4 IMAD.WIDE.U32 R32, R45, R22, R16 ;  /* 0x000000162d20c225 */ /* 0x004fc800078e0010 */
[----:B------:R-:W2:Y:S01]  /*3320*/  @!P4 LDC.64 R20, c[0x0][0x218] ;  /* 0x00008600ff14cb82 */ /* 0x000ea20000000a00 */
[----:B------:R-:W-:Y:S01]  /*3330*/  @!P3 IADD3 R41, P5, R29, R36, RZ ;  /* 0x000000241d29b210 */ /* 0x000fe20007fbe0ff */
[----:B------:R-:W-:-:S03]  /*3340*/  @!P4 IMAD R22, R31, R22, RZ ;  /* 0x000000161f16c224 */ /* 0x000fc600078e02ff */
[----:B------:R-:W-:Y:S01]  /*3350*/  @!P3 LEA.HI.X.SX32 R31, R29, R10, 0x1, P5 ;  /* 0x0000000a1d1fb211 */ /* 0x000fe200028f0eff */
[----:B------:R-:W-:Y:S02]  /*3360*/  @!P4 IMAD R45, R45, R23, R22 ;  /* 0x000000172d2dc224 */ /* 0x000fe400078e0216 */
[----:B------:R-:W3:Y:S01]  /*3370*/  @!P3 LDC.64 R16, c[0x0][0x218] ;  /* 0x00008600ff10bb82 */ /* 0x000ee20000000a00 */
[----:B0-----:R-:W-:Y:S02]  /*3380*/  @!P1 IMAD R39, R7, R39, R38 ;  /* 0x0000002707279224 */ /* 0x001fe400078e0226 */
[----:B------:R-:W-:Y:S02]  /*3390*/  @!P4 IMAD.IADD R45, R33, 0x1, R45 ;  /* 0x00000001212dc824 */ /* 0x000fe400078e022d */
[----:B------:R-:W-:-:S03]  /*33a0*/  @!P1 VIADD R33, R39, 0x2 ;  /* 0x0000000227219836 */ /* 0x000fc60000000000 */
[----:B------:R-:W0:Y:S01]  /*33b0*/  @!P2 LDC R29, c[0x0][0x23c] ;  /* 0x00008f00ff1dab82 */ /* 0x000e220000000800 */
[----:B-1----:R-:W-:Y:S01]  /*33c0*/  @!P3 IMAD R30, R31, R18, RZ ;  /* 0x000000121f1eb224 */ /* 0x002fe200078e02ff */
[----:B------:R-:W-:Y:S02]  /*33d0*/  @!P3 MOV R31, R9 ;  /* 0x00000009001fb202 */ /* 0x000fe40000000f00 */
[----:B------:R-:W-:Y:S01]  /*33e0*/  @!P1 IADD3 R39, P6, R33, R36, RZ ;  /* 0x0000002421279210 */ /* 0x000fe20007fde0ff */
[C---:B------:R-:W-:Y:S02]  /*33f0*/  @!P3 IMAD R43, R41.reuse, R19, R30 ;  /* 0x00000013292bb224 */ /* 0x040fe400078e021e */
[----:B------:R-:W-:Y:S01]  /*3400*/  @!P3 IMAD.MOV.U32 R30, RZ, RZ, R2 ;  /* 0x000000ffff1eb224 */ /* 0x000fe200078e0002 */
[----:B------:R-:W1:Y:S03]  /*3410*/  @!P1 LDC.64 R22, c[0x0][0x220] ;  /* 0x00008800ff169b82 */ /* 0x000e660000000a00 */
[----:B------:R-:W-:Y:S01]  /*3420*/  @!P3 IMAD.WIDE.U32 R40, R41, R18, R30 ;  /* 0x000000122928b225 */ /* 0x000fe200078e001e */
[----:B--2---:R-:W-:-:S03]  /*3430*/  @!P4 LEA R30, P5, R32, R20, 0x2 ;  /* 0x00000014201ec211 */ /* 0x004fc600078a10ff */
[----:B------:R-:W-:Y:S01]  /*3440*/  @!P3 IMAD.IADD R43, R41, 0x1, R43 ;  /* 0x00000001292bb824 */ /* 0x000fe200078e022b */
[----:B------:R-:W2:Y:S01]  /*3450*/  @!P2 LDC.64 R18, c[0x0][0x220] ;  /* 0x00008800ff12ab82 */ /* 0x000ea20000000a00 */
[----:B------:R-:W-:Y:S02]  /*3460*/  @!P4 LEA.HI.X R31, R32, R21, R45, 0x2, P5 ;  /* 0x00000015201fc211 */ /* 0x000fe400028f142d */
[----:B------:R-:W-:Y:S02]  /*3470*/  @!P1 LEA.HI.X.SX32 R21, R33, R10, 0x1, P6 ;  /* 0x0000000a21159211 */ /* 0x000fe400030f0eff */
[C---:B---3--:R-:W-:Y:S02]  /*3480*/  @!P3 LEA R32, P5, R40.reuse, R16, 0x2 ;  /* 0x000000102820b211 */ /* 0x048fe400078a10ff */
[----:B------:R-:W3:Y:S01]  /*3490*/  @!P4 LDG.E R31, desc[UR10][R30.64] ;  /* 0x0000000a1e1fc981 */ /* 0x000ee2000c1e1900 */
[----:B0-----:R-:W-:Y:S01]  /*34a0*/  @!P2 IMAD R29, R7, R29, R38 ;  /* 0x0000001d071da224 */ /* 0x001fe200078e0226 */
[----:B------:R-:W-:Y:S01]  /*34b0*/  @!P3 LEA.HI.X R33, R40, R17, R43, 0x2, P5 ;  /* 0x000000112821b211 */ /* 0x000fe200028f142b */
[----:B------:R-:W-:Y:S01]  /*34c0*/  @!P1 IMAD.MOV.U32 R40, RZ, RZ, R2 ;  /* 0x000000ffff289224 */ /* 0x000fe200078e0002 */
[----:B------:R-:W0:Y:S02]  /*34d0*/  @!P1 LDC.64 R16, c[0x0][0x218] ;  /* 0x00008600ff109b82 */ /* 0x000e240000000a00 */
[----:B------:R-:W-:-:S02]  /*34e0*/  @!P2 IADD3 R41, R29, 0x3, RZ ;  /* 0x000000031d29a810 */ /* 0x000fc40007ffe0ff */
[----:B------:R-:W4:Y:S01]  /*34f0*/  @!P3 LDG.E R33, desc[UR10][R32.64] ;  /* 0x0000000a2021b981 */ /* 0x000f22000c1e1900 */
[----:B-1----:R-:W-:Y:S01]  /*3500*/  @!P1 IMAD R20, R21, R22, RZ ;  /* 0x0000001615149224 */ /* 0x002fe200078e02ff */
[----:B------:R-:W-:-:S03]  /*3510*/  @!P2 IADD3 R43, P5, R41, R36, RZ ;  /* 0x00000024292ba210 */ /* 0x000fc60007fbe0ff */
[----:B------:R-:W-:Y:S01]  /*3520*/  @!P1 IMAD R29, R39, R23, R20 ;  /* 0x00000017271d9224 */ /* 0x000fe200078e0214 */
[----:B------:R-:W-:Y:S01]  /*3530*/  @!P2 LEA.HI.X.SX32 R23, R41, R10, 0x1, P5 ;  /* 0x0000000a2917a211 */ /* 0x000fe200028f0eff */
[----:B------:R-:W1:Y:S01]  /*3540*/  @!P2 LDC.64 R20, c[0x0][0x218] ;  /* 0x00008600ff14ab82 */ /* 0x000e620000000a00 */
[----:B------:R-:W-:Y:S02]  /*3550*/  @!P1 IMAD.MOV.U32 R41, RZ, RZ, R9 ;  /* 0x000000ffff299224 */ /* 0x000fe400078e0009 */
[----:B------:R-:W-:-:S04]  /*3560*/  @!P1 IMAD.WIDE.U32 R40, R39, R22, R40 ;  /* 0x0000001627289225 */ /* 0x000fc800078e0028 */
[----:B--2---:R-:W-:Y:S01]  /*3570*/  @!P2 IMAD R22, R23, R18, RZ ;  /* 0x000000121716a224 */ /* 0x004fe200078e02ff */
[----:B------:R-:W-:Y:S01]  /*3580*/  @!P2 MOV R23, R9 ;  /* 0x000000090017a202 */ /* 0x000fe20000000f00 */
[----:B------:R-:W-:Y:S02]  /*3590*/  @!P1 IMAD.IADD R29, R41, 0x1, R29 ;  /* 0x00000001291d9824 */ /* 0x000fe400078e021d */
[----:B------:R-:W-:Y:S01]  /*35a0*/  @!P2 IMAD R39, R43, R19, R22 ;  /* 0x000000132b27a224 */ /* 0x000fe200078e0216 */
[----:B0-----:R-:W-:Y:S01]  /*35b0*/  @!P1 LEA R16, P5, R40, R16, 0x2 ;  /* 0x0000001028109211 */ /* 0x001fe200078a10ff */
[----:B------:R-:W-:-:S04]  /*35c0*/  @!P2 IMAD.MOV.U32 R22, RZ, RZ, R2 ;  /* 0x000000ffff16a224 */ /* 0x000fc800078e0002 */
[----:B------:R-:W-:Y:S01]  /*35d0*/  @!P2 IMAD.WIDE.U32 R18, R43, R18, R22 ;  /* 0x000000122b12a225 */ /* 0x000fe200078e0016 */
[----:B------:R-:W-:-:S03]  /*35e0*/  @!P1 LEA.HI.X R17, R40, R17, R29, 0x2, P5 ;  /* 0x0000001128119211 */ /* 0x000fc600028f141d */
[----:B------:R-:W-:Y:S01]  /*35f0*/  @!P2 IMAD.IADD R39, R19, 0x1, R39 ;  /* 0x000000011327a824 */ /* 0x000fe200078e0227 */
[C---:B-1----:R-:W-:Y:S02]  /*3600*/  @!P2 LEA R20, P5, R18.reuse, R20, 0x2 ;  /* 0x000000141214a211 */ /* 0x042fe400078a10ff */
[----:B------:R-:W2:Y:S02]  /*3610*/  @!P1 LDG.E R17, desc[UR10][R16.64] ;  /* 0x0000000a10119981 */ /* 0x000ea4000c1e1900 */
[----:B------:R-:W-:-:S06]  /*3620*/  @!P2 LEA.HI.X R21, R18, R21, R39, 0x2, P5 ;  /* 0x000000151215a211 */ /* 0x000fcc00028f1427 */
[----:B------:R-:W5:Y:S01]  /*3630*/  @!P2 LDG.E R21, desc[UR10][R20.64] ;  /* 0x0000000a1415a981 */ /* 0x000f62000c1e1900 */
[----:B------:R-:W3:Y:S08]  /*3640*/  @!P4 MUFU.RCP R18, R34 ;  /* 0x000000220012c308 */ /* 0x000ef00000001000 */
[----:B------:R-:W4:Y:S01]  /*3650*/  @!P3 MUFU.RCP R19, R34 ;  /* 0x000000220013b308 */ /* 0x000f220000001000 */
[----:B------:R-:W-:-:S07]  /*3660*/  VIADD R38, R38, 0x4 ;  /* 0x0000000426267836 */ /* 0x000fce0000000000 */
[----:B------:R-:W2:Y:S08]  /*3670*/  @!P1 MUFU.RCP R22, R34 ;  /* 0x0000002200169308 */ /* 0x000eb00000001000 */
[----:B------:R-:W5:Y:S01]  /*3680*/  @!P2 MUFU.RCP R23, R34 ;  /* 0x000000220017a308 */ /* 0x000f620000001000 */
[----:B---3--:R-:W-:-:S04]  /*3690*/  @!P4 FFMA.FTZ R6, R31, R18, R6 ;  /* 0x000000121f06c223 */ /* 0x008fc80000010006 */
[----:B----4-:R-:W-:Y:S01]  /*36a0*/  @!P3 FFMA.FTZ R6, R33, R19, R6 ;  /* 0x000000132106b223 */ /* 0x010fe20000010006 */
[----:B------:R-:W-:-:S03]  /*36b0*/  ISETP.GE.AND P3, PT, R38, R8, PT ;  /* 0x000000082600720c */ /* 0x000fc60003f66270 */
[----:B--2---:R-:W-:-:S04]  /*36c0*/  @!P1 FFMA.FTZ R6, R17, R22, R6 ;  /* 0x0000001611069223 */ /* 0x004fc80000010006 */
[----:B-----5:R-:W-:-:S06]  /*36d0*/  @!P2 FFMA.FTZ R6, R21, R23, R6 ;  /* 0x000000171506a223 */ /* 0x020fcc0000010006 */
[----:B------:R-:W-:Y:S05]  /*36e0*/  @!P3 BRA `(.L_x_671) ;  /* 0xfffffff80070b947 */ /* 0x000fea000383ffff */
.L_x_670:
[----:B------:R-:W-:Y:S05]  /*36f0*/  BSYNC B2 ;  /* 0x0000000000027941 */ /* 0x000fea0003800000 */
.L_x_669:
[----:B------:R-:W-:Y:S05]  /*3700*/  BRA `(.L_x_661) ;  /* 0x0000000800ac7947 */ /* 0x000fea0003800000 */
.L_x_662:
        /* <DEDUP_REMOVED lines=23> */
.L_x_675:
[----:B------:R-:W-:Y:S05]  /*3880*/  BSYNC B3 ;  /* 0x0000000000037941 */ /* 0x000fea0003800000 */
.L_x_674:
[----:B------:R-:W-:Y:S01]  /*3890*/  IMAD.MOV.U32 R30, RZ, RZ, R32 ;  /* 0x000000ffff1e7224 */ /* 0x000fe200078e0020 */
[----:B------:R-:W-:Y:S06]  /*38a0*/  @!P2 BRA `(.L_x_673) ;  /* 0x000000000050a947 */ /* 0x000fec0003800000 */
[----:B------:R-:W-:Y:S01]  /*38b0*/  ISETP.LE.OR P1, PT, R25, R14, !P0 ;  /* 0x0000000e1900720c */ /* 0x000fe20004723670 */
[----:B------:R-:W-:Y:S01]  /*38c0*/  BSSY B3, `(.L_x_676) ;  /* 0x0000008000037945 */ /* 0x000fe20003800000 */
[----:B------:R-:W-:-:S11]  /*38d0*/  ISETP.NE.AND P2, PT, R12, 0x2, PT ;  /* 0x000000020c00780c */ /* 0x000fd60003f45270 */
[----:B------:R-:W-:Y:S05]  /*38e0*/  @P1 BRA `(.L_x_677) ;  /* 0x0000000000141947 */ /* 0x000fea0003800000 */
[----:B------:R-:W2:Y:S01]  /*38f0*/  LDG.E R19, desc[UR10][R18.64] ;  /* 0x0000000a12137981 */ /* 0x000ea2000c1e1900 */
[----:B------:R-:W-:-:S05]  /*3900*/  IMAD R20, R27, R22, RZ ;  /* 0x000000161b147224 */ /* 0x000fca00078e02ff */
[----:B------:R-:W-:-:S06]  /*3910*/  I2FP.F32.S32 R20, R20 ;  /* 0x0000001400147245 */ /* 0x000fcc0000201400 */
[----:B------:R-:W2:Y:S02]  /*3920*/  MUFU.RCP R20, R20 ;  /* 0x0000001400147308 */ /* 0x000ea40000001000 */
[----:B--2---:R-:W-:-:S07]  /*3930*/  FFMA.FTZ R6, R19, R20, R6 ;  /* 0x0000001413067223 */ /* 0x004fce0000010006 */
.L_x_677:
[----:B------:R-:W-:Y:S05]  /*3940*/  BSYNC B3 ;  /* 0x0000000000037941 */ /* 0x000fea0003800000 */
.L_x_676:
[----:B------:R-:W-:Y:S01]  /*3950*/  IMAD.MOV.U32 R30, RZ, RZ, R40 ;  /* 0x000000ffff1e7224 */ /* 0x000fe200078e0028 */
[----:B------:R-:W-:Y:S06]  /*3960*/  @!P2 BRA `(.L_x_673) ;  /* 0x000000000020a947 */ /* 0x000fec0003800000 */
[----:B------:R-:W-:Y:S02]  /*3970*/  ISETP.LE.OR P0, PT, R24, R15, !P0 ;  /* 0x0000000f1800720c */ /* 0x000fe40004703670 */
[----:B------:R-:W-:-:S11]  /*3980*/  IADD3 R30, R5, 0x3, RZ ;  /* 0x00000003051e7810 */ /* 0x000fd60007ffe0ff */
[----:B------:R-:W-:Y:S05]  /*3990*/  @P0 BRA `(.L_x_673) ;  /* 0x0000000000140947 */ /* 0x000fea0003800000 */
[----:B------:R-:W2:Y:S01]  /*39a0*/  LDG.E R17, desc[UR10][R16.64] ;  /* 0x0000000a10117981 */ /* 0x000ea2000c1e1900 */
[----:B------:R-:W-:-:S05]  /*39b0*/  IMAD R18, R28, R22, RZ ;  /* 0x000000161c127224 */ /* 0x000fca00078e02ff */
[----:B------:R-:W-:-:S06]  /*39c0*/  I2FP.F32.S32 R18, R18 ;  /* 0x0000001200127245 */ /* 0x000fcc0000201400 */
[----:B------:R-:W2:Y:S02]  /*39d0*/  MUFU.RCP R18, R18 ;  /* 0x0000001200127308 */ /* 0x000ea40000001000 */
[----:B--2---:R-:W-:-:S07]  /*39e0*/  FFMA.FTZ R6, R17, R18, R6 ;  /* 0x0000001211067223 */ /* 0x004fce0000010006 */
.L_x_673:
[----:B------:R-:W-:Y:S05]  /*39f0*/  BSYNC B2 ;  /* 0x0000000000027941 */ /* 0x000fea0003800000 */
.L_x_672:
[----:B------:R-:W-:-:S13]  /*3a00*/  ISETP.GE.U32.AND P0, PT, R11, 0x3, PT ;  /* 0x000000030b00780c */ /* 0x000fda0003f06070 */
[----:B------:R-:W-:Y:S05]  /*3a10*/  @!P0 BRA `(.L_x_661) ;  /* 0x0000000400e88947 */ /* 0x000fea0003800000 */
[----:B------:R-:W-:-:S13]  /*3a20*/  ISETP.GT.AND P0, PT, R42, R23, PT ;  /* 0x000000172a00720c */ /* 0x000fda0003f04270 */
.L_x_684:
        /* <DEDUP_REMOVED lines=33> */
[----:B------:R-:W-:Y:S02]  /*3c40*/  IADD3 R40, -R32, R17, R31 ;  /* 0x0000001120287210 */ /* 0x000fe40007ffe11f */
[----:B------:R-:W-:Y:S01]  /*3c50*/  VIMNMX R31, R16, R29, PT ;  /* 0x0000001d101f7248 */ /* 0x000fe20003fe0100 */
[----:B------:R-:W2:Y:S01]  /*3c60*/  @!P2 MUFU.RCP R33, R33 ;  /* 0x000000210021a308 */ /* 0x000ea20000001000 */
[----:B------:R-:W-:Y:S02]  /*3c70*/  VIMNMX R38, RZ, R38, !PT ;  /* 0x00000026ff267248 */ /* 0x000fe40007fe0100 */
[----:B------:R-:W-:Y:S02]  /*3c80*/  VIADDMNMX R32, R20, R23, UR7, PT ;  /* 0x0000000714207e46 */ /* 0x000fe4000b800117 */
[----:B------:R-:W-:-:S02]  /*3c90*/  ISETP.LE.OR P3, PT, R31, R38, !P0 ;  /* 0x000000261f00720c */ /* 0x000fc40004763670 */
[----:B0-----:R-:W-:Y:S02]  /*3ca0*/  VIADDMNMX R18, R40, R23, UR7, PT ;  /* 0x0000000728127e46 */ /* 0x001fe4000b800117 */
[-C--:B------:R-:W-:Y:S02]  /*3cb0*/  VIMNMX R23, R32, R29.reuse, PT ;  /* 0x0000001d20177248 */ /* 0x080fe40003fe0100 */
[----:B------:R-:W-:Y:S02]  /*3cc0*/  VIMNMX R32, RZ, R20, !PT ;  /* 0x00000014ff207248 */ /* 0x000fe40007fe0100 */
[----:B------:R-:W-:Y:S02]  /*3cd0*/  VIMNMX R21, R18, R29, PT ;  /* 0x0000001d12157248 */ /* 0x000fe40003fe0100 */
[----:B------:R-:W-:Y:S02]  /*3ce0*/  VIMNMX R20, RZ, R40, !PT ;  /* 0x00000028ff147248 */ /* 0x000fe40007fe0100 */
[----:B------:R-:W-:-:S02]  /*3cf0*/  ISETP.LE.OR P4, PT, R23, R32, !P0 ;  /* 0x000000201700720c */ /* 0x000fc40004783670 */
[----:B------:R-:W-:Y:S01]  /*3d00*/  ISETP.LE.OR P1, PT, R21, R20, !P0 ;  /* 0x000000141500720c */ /* 0x000fe20004723670 */
[----:B--2---:R-:W-:Y:S01]  /*3d10*/  @!P2 FFMA.FTZ R6, R19, R33, R6 ;  /* 0x000000211306a223 */ /* 0x004fe20000010006 */
[----:B------:R-:W-:Y:S11]  /*3d20*/  @P3 BRA `(.L_x_679) ;  /* 0x0000000000543947 */ /* 0x000ff60003800000 */
        /* <DEDUP_REMOVED lines=16> */
[----:B------:R-:W-:-:S05]  /*3e30*/  IADD3 R31, -R38, R31, RZ ;  /* 0x0000001f261f7210 */ /* 0x000fca0007ffe1ff */
[----:B------:R-:W-:-:S05]  /*3e40*/  IMAD R31, R22, R31, RZ ;  /* 0x0000001f161f7224 */ /* 0x000fca00078e02ff */
[----:B------:R-:W-:-:S06]  /*3e50*/  I2FP.F32.S32 R31, R31 ;  /* 0x0000001f001f7245 */ /* 0x000fcc0000201400 */
[----:B------:R-:W2:Y:S02]  /*3e60*/  MUFU.RCP R31, R31 ;  /* 0x0000001f001f7308 */ /* 0x000ea40000001000 */
[----:B--2---:R-:W-:-:S07]  /*3e70*/  FFMA.FTZ R6, R17, R31, R6 ;  /* 0x0000001f11067223 */ /* 0x004fce0000010006 */
.L_x_679:
[----:B------:R-:W-:Y:S05]  /*3e80*/  BSYNC B2 ;  /* 0x0000000000027941 */ /* 0x000fea0003800000 */
.L_x_678:
        /* <DEDUP_REMOVED lines=18> */
[----:B------:R-:W-:-:S04]  /*3fb0*/  IMAD.IADD R23, R23, 0x1, -R32 ;  /* 0x0000000117177824 */ /* 0x000fc800078e0a20 */
[----:B------:R-:W-:-:S05]  /*3fc0*/  IMAD R23, R22, R23, RZ ;  /* 0x0000001716177224 */ /* 0x000fca00078e02ff */
[----:B------:R-:W-:-:S06]  /*3fd0*/  I2FP.F32.S32 R23, R23 ;  /* 0x0000001700177245 */ /* 0x000fcc0000201400 */
[----:B------:R-:W2:Y:S02]  /*3fe0*/  MUFU.RCP R23, R23 ;  /* 0x0000001700177308 */ /* 0x000ea40000001000 */
[----:B--2---:R-:W-:-:S07]  /*3ff0*/  FFMA.FTZ R6, R17, R23, R6 ;  /* 0x0000001711067223 */ /* 0x004fce0000010006 */
.L_x_681:
[----:B------:R-:W-:Y:S05]  /*4000*/  BSYNC B2 ;  /* 0x0000000000027941 */ /* 0x000fea0003800000 */
.L_x_680:
        /* <DEDUP_REMOVED lines=16> */
[----:B------:R-:W-:-:S06]  /*4110*/  LEA.HI.X R17, R18, UR9, R17, 0x2, P1 ;  /* 0x0000000912117c11 */ /* 0x000fcc00088f1411 */
[----:B------:R-:W2:Y:S01]  /*4120*/  LDG.E R17, desc[UR10][R16.64] ;  /* 0x0000000a10117981 */ /* 0x000ea2000c1e1900 */
[----:B------:R-:W-:-:S04]  /*4130*/  IMAD.IADD R21, R21, 0x1, -R20 ;  /* 0x0000000115157824 */ /* 0x000fc800078e0a14 */
[----:B------:R-:W-:-:S05]  /*4140*/  IMAD R21, R22, R21, RZ ;  /* 0x0000001516157224 */ /* 0x000fca00078e02ff */
[----:B------:R-:W-:-:S06]  /*4150*/  I2FP.F32.S32 R21, R21 ;  /* 0x0000001500157245 */ /* 0x000fcc0000201400 */
[----:B------:R-:W2:Y:S02]  /*4160*/  MUFU.RCP R21, R21 ;  /* 0x0000001500157308 */ /* 0x000ea40000001000 */
[----:B--2---:R-:W-:-:S07]  /*4170*/  FFMA.FTZ R6, R17, R21, R6 ;  /* 0x0000001511067223 */ /* 0x004fce0000010006 */
.L_x_683:
[----:B------:R-:W-:Y:S05]  /*4180*/  BSYNC B2 ;  /* 0x0000000000027941 */ /* 0x000fea0003800000 */
.L_x_682:
[----:B------:R-:W-:-:S05]  /*4190*/  VIADD R30, R30, 0x4 ;  /* 0x000000041e1e7836 */ /* 0x000fca0000000000 */
[----:B------:R-:W-:-:S13]  /*41a0*/  ISETP.GE.AND P1, PT, R30, R8, PT ;  /* 0x000000081e00720c */ /* 0x000fda0003f26270 */
[----:B------:R-:W-:Y:S05]  /*41b0*/  @!P1 BRA `(.L_x_684) ;  /* 0xfffffff8001c9947 */ /* 0x000fea000383ffff */
.L_x_661:
[----:B------:R-:W-:Y:S05]  /*41c0*/  BSYNC B1 ;  /* 0x0000000000017941 */ /* 0x000fea0003800000 */
.L_x_660:
[----:B------:R-:W-:-:S04]  /*41d0*/  IADD3 R7, R7, 0x1, RZ ;  /* 0x0000000107077810 */ /* 0x000fc80007ffe0ff */
[----:B------:R-:W-:-:S13]  /*41e0*/  ISETP.GE.AND P0, PT, R7, R4, PT ;  /* 0x000000040700720c */ /* 0x000fda0003f06270 */
[----:B------:R-:W-:Y:S05]  /*41f0*/  @!P0 BRA `(.L_x_685) ;  /* 0xffffffe800588947 */ /* 0x000fea000383ffff */
.L_x_632:
[----:B------:R-:W-:Y:S05]  /*4200*/  BSYNC B0 ;  /* 0x0000000000007941 */ /* 0x000fea0003800000 */
.L_x_631:
[----:B------:R-:W-:Y:S02]  /*4210*/  ULDC.64 UR8, c[0x0][0x258] ;  /* 0x0000960000087ab9 */ /* 0x000fe40000000a00 */
[----:B------:R-:W-:-:S04]  /*4220*/  LEA R4, P0, R0, UR8, 0x2 ;  /* 0x0000000800047c11 */ /* 0x000fc8000f8010ff */
[----:B------:R-:W-:Y:S01]  /*4230*/  LEA.HI.X R5, R0, UR9, R3, 0x2, P0 ;  /* 0x0000000900057c11 */ /* 0x000fe200080f1403 */
[----:B------:R-:W-:Y:S01]  /*4240*/  ULDC.64 UR8, c[0x0][0x210] ;  /* 0x0000840000087ab9 */ /* 0x000fe20000000a00 */
[----:B------:R-:W-:-:S03]  /*4250*/  IADD3 R0, P0, R35, R0, RZ ;  /* 0x0000000023007210 */ /* 0x000fc60007f1e0ff */
[----:B------:R0:W-:Y:S02]  /*4260*/  STG.E desc[UR10][R4.64], R6 ;  /* 0x0000000604007986 */ /* 0x0001e4000c10190a */
[----:B------:R-:W-:Y:S01]  /*4270*/  IMAD.X R3, RZ, RZ, R3, P0 ;  /* 0x000000ffff037224 */ /* 0x000fe200000e0603 */
[----:B------:R-:W-:-:S04]  /*4280*/  ISETP.GE.U32.AND P0, PT, R0, UR8, PT ;  /* 0x0000000800007c0c */ /* 0x000fc8000bf06070 */
[----:B------:R-:W-:-:S13]  /*4290*/  ISETP.GE.AND.EX P0, PT, R3, UR9, PT, P0 ;  /* 0x0000000903007c0c */ /* 0x000fda000bf06300 */
[----:B0-----:R-:W-:Y:S05]  /*42a0*/  @!P0 BRA `(.L_x_686) ;  /* 0xffffffbc00b08947 */ /* 0x001fea000383ffff */
[----:B------:R-:W-:Y:S05]  /*42b0*/  EXIT ;  /* 0x000000000000794d */ /* 0x000fea0003800000 */
        .weak           $__internal_9_$__cuda_sm20_div_s64
        .type           $__internal_9_$__cuda_sm20_div_s64,@function
        .size           $__internal_9_$__cuda_sm20_div_s64,(.L_x_1826 - $__internal_9_$__cuda_sm20_div_s64)
$__internal_9_$__cuda_sm20_div_s64:
        /* <DEDUP_REMOVED lines=14> */
[----:B------:R-:W-:-:S03]  /*43a0*/  IMAD.HI.U32 R18, R16, R21, RZ ;  /* 0x0000001510127227 */ /* 0x000fc600078e00ff */
[----:B------:R-:W-:Y:S01]  /*43b0*/  IADD3.X R23, RZ, ~R19, RZ, P0, !PT ;  /* 0x80000013ff177210 */ /* 0x000fe200007fe4ff */
[----:B------:R-:W-:-:S04]  /*43c0*/  IMAD.MOV.U32 R19, RZ, RZ, R16 ;  /* 0x000000ffff137224 */ /* 0x000fc800078e0010 */
[----:B------:R-:W-:-:S04]  /*43d0*/  IMAD.WIDE.U32 R18, P0, R16, R23, R18 ;  /* 0x0000001710127225 */ /* 0x000fc80007800012 */
[C---:B------:R-:W-:Y:S02]  /*43e0*/  IMAD R25, R17.reuse, R23, RZ ;  /* 0x0000001711197224 */ /* 0x040fe400078e02ff */
[----:B------:R-:W-:-:S04]  /*43f0*/  IMAD.HI.U32 R18, P1, R17, R21, R18 ;  /* 0x0000001511127227 */ /* 0x000fc80007820012 */
[----:B------:R-:W-:Y:S01]  /*4400*/  IMAD.HI.U32 R15, R17, R23, RZ ;  /* 0x00000017110f7227 */ /* 0x000fe200078e00ff */
[----:B------:R-:W-:-:S03]  /*4410*/  IADD3 R19, P2, R25, R18, RZ ;  /* 0x0000001219137210 */ /* 0x000fc60007f5e0ff */
[----:B------:R-:W-:Y:S02]  /*4420*/  IMAD.X R15, R15, 0x1, R17, P0 ;  /* 0x000000010f0f7824 */ /* 0x000fe400000e0611 */
[----:B------:R-:W-:-:S03]  /*4430*/  IMAD.WIDE.U32 R16, R19, R6, RZ ;  /* 0x0000000613107225 */ /* 0x000fc600078e00ff */
[----:B------:R-:W-:Y:S01]  /*4440*/  IADD3.X R15, RZ, RZ, R15, P2, P1 ;  /* 0x000000ffff0f7210 */ /* 0x000fe200017e240f */
        /* <DEDUP_REMOVED lines=30> */
[----:B------:R-:W-:-:S03]  /*4630*/  ISETP.GE.U32.AND P0, PT, R21, R6, PT ;  /* 0x000000061500720c */ /* 0x000fc60003f06070 */
[----:B------:R-:W-:Y:S01]  /*4640*/  IMAD.X R23, R18, 0x1, ~R17, P1 ;  /* 0x0000000112177824 */ /* 0x000fe200008e0e11 */
[----:B------:R-:W-:Y:S01]  /*4650*/  IADD3 R17, P1, R21, -R6, RZ ;  /* 0x8000000615117210 */ /* 0x000fe20007f3e0ff */
[----:B------:R-:W-:-:S03]  /*4660*/  IMAD.X R18, RZ, RZ, R13, P2 ;  /* 0x000000ffff127224 */ /* 0x000fc600010e060d */
        /* <DEDUP_REMOVED lines=9> */
[-C--:B------:R-:W-:Y:S02]  /*4700*/  IADD3.X R37, RZ, R6.reuse, RZ, P2, !PT ;  /* 0x00000006ff257210 */ /* 0x080fe400017fe4ff */
[----:B------:R-:W-:Y:S02]  /*4710*/  SEL R36, R36, R15, P0 ;  /* 0x0000000f24247207 */ /* 0x000fe40000000000 */
[----:B------:R-:W-:Y:S02]  /*4720*/  SEL R37, R37, R6, P0 ;  /* 0x0000000625257207 */ /* 0x000fe40000000000 */
[----:B------:R-:W-:Y:S02]  /*4730*/  IADD3 R7, P2, RZ, -R36, RZ ;  /* 0x80000024ff077210 */ /* 0x000fe40007f5e0ff */
[----:B------:R-:W-:-:S02]  /*4740*/  LOP3.LUT R13, R11, R14, RZ, 0x3c, !PT ;  /* 0x0000000e0b0d7212 */ /* 0x000fc400078e3cff */
[----:B------:R-:W-:Y:S01]  /*4750*/  ISETP.NE.U32.AND P0, PT, R12, RZ, PT ;  /* 0x000000ff0c00720c */ /* 0x000fe20003f05070 */
[----:B------:R-:W-:Y:S01]  /*4760*/  IMAD.X R6, RZ, RZ, ~R37, P2 ;  /* 0x000000ffff067224 */ /* 0x000fe200010e0e25 */
[----:B------:R-:W-:Y:S02]  /*4770*/  ISETP.GE.AND P1, PT, R13, RZ, PT ;  /* 0x000000ff0d00720c */ /* 0x000fe40003f26270 */
[----:B------:R-:W-:Y:S01]  /*4780*/  ISETP.NE.AND.EX P0, PT, R11, RZ, PT, P0 ;  /* 0x000000ff0b00720c */ /* 0x000fe20003f05300 */
[----:B------:R-:W-:Y:S01]  /*4790*/  IMAD.MOV.U32 R11, RZ, RZ, 0x0 ;  /* 0x00000000ff0b7424 */ /* 0x000fe200078e00ff */
[----:B------:R-:W-:Y:S02]  /*47a0*/  SEL R36, R7, R36, !P1 ;  /* 0x0000002407247207 */ /* 0x000fe40004800000 */
[----:B------:R-:W-:Y:S02]  /*47b0*/  SEL R37, R6, R37, !P1 ;  /* 0x0000002506257207 */ /* 0x000fe40004800000 */
[----:B------:R-:W-:-:S02]  /*47c0*/  SEL R36, R36, 0xffffffff, P0 ;  /* 0xffffffff24247807 */ /* 0x000fc40000000000 */
[----:B------:R-:W-:Y:S01]  /*47d0*/  SEL R37, R37, 0xffffffff, P0 ;  /* 0xffffffff25257807 */ /* 0x000fe20000000000 */
[----:B------:R-:W-:Y:S06]  /*47e0*/  RET.REL.NODEC R10 `(_ZN2at6native49_GLOBAL__N__3489678a_16_AveragePool2d_cu_fb80407639avg_pool2d_backward_out_cuda_frame_nhwcIfflEEvT1_PKT_llliiiiiiiiPS4_ibb) ;  /* 0xffffffb80a047950 */ /* 0x000fec0003c3ffff */
.L_x_687:
        /* <DEDUP_REMOVED lines=9> */
.L_x_1826:


//--------------------- .text._ZN2at6native49_GLOBAL__N__3489678a_16_AveragePool2d_cu_fb80407634avg_pool2d_backward_out_cuda_frameIffiEEvT1_PKT_llllliiiiiiPS4_ibb --------------------------
	.section	.text._ZN2at6native49_GLOBAL__N__3489678a_16_AveragePool2d_cu_fb80407634avg_pool2d_backward_out_cuda_frameIffiEEvT1_PKT_llllliiiiiiPS4_ibb,"ax",@progbits
	.align	128
.text._ZN2at6native49_GLOBAL__N__3489678a_16_AveragePool2d_cu_fb80407634avg_pool2d_backward_out_cuda_frameIffiEEvT1_PKT_llllliiiiiiPS4_ibb:
        .type           _ZN2at6native49_GLOBAL__N__3489678a_16_AveragePool2d_cu_fb80407634avg_pool2d_backward_out_cuda_frameIffiEEvT1_PKT_llllliiiiiiPS4_ibb,@function
        .size           _ZN2at6native49_GLOBAL__N__3489678a_16_AveragePool2d_cu_fb80407634avg_pool2d_backward_out_cuda_frameIffiEEvT1_PKT_llllliiiiiiPS4_ibb,(.L_x_1828 - _ZN2at6native49_GLOBAL__N__3489678a_16_AveragePool2d_cu_fb80407634avg_pool2d_backward_out_cuda_frameIffiEEvT1_PKT_llllliiiiiiPS4_ibb)
        .other          _ZN2at6native49_GLOBAL__N__3489678a_16_AveragePool2d_cu_fb80407634avg_pool2d_backward_out_cuda_frameIffiEEvT1_PKT_llllliiiiiiPS4_ibb,@"STO_CUDA_ENTRY STV_DEFAULT"
_ZN2at6native49_GLOBAL__N__3489678a_16_AveragePool2d_cu_fb80407634avg_pool2d_backward_out_cuda_frameIffiEEvT1_PKT_llllliiiiiiPS4_ibb:
        /* <DEDUP_REMOVED lines=24> */
.L_x_744:
        /* <DEDUP_REMOVED lines=8> */
[----:B------:R-:W-:Y:S01]  /*0200*/  MOV R2, 0x240 ;  /* 0x0000024000027802 */ /* 0x000fe20000000f00 */
[----:B------:R-:W-:Y:S02]  /*0210*/  IMAD.U32 R11, RZ, RZ, UR12 ;  /* 0x0000000cff0b7e24 */ /* 0x000fe4000f8e00ff */
[----:B------:R-:W-:-:S07]  /*0220*/  IMAD.U32 R10, RZ, RZ, UR13 ;  /* 0x0000000dff0a7e24 */ /* 0x000fce000f8e00ff */
[----:B------:R-:W-:Y:S05]  /*0230*/  CALL.REL.NOINC `($__internal_10_$__cuda_sm20_div_s64) ;  /* 0x0000003000ac7944 */ /* 0x000fea0003c00000 */
[--C-:B------:R-:W-:Y:S01]  /*0240*/  IMAD.MOV R5, RZ, RZ, -R10.reuse ;  /* 0x000000ffff057224 */ /* 0x100fe200078e0a0a */
[----:B------:R-:W-:Y:S01]  /*0250*/  ULDC UR7, c[0x0][0x230] ;  /* 0x00008c0000077ab9 */ /* 0x000fe20000000800 */
[----:B------:R-:W-:Y:S02]  /*0260*/  IMAD.MOV.U32 R4, RZ, RZ, R10 ;  /* 0x000000ffff047224 */ /* 0x000fe400078e000a */
[----:B------:R-:W-:Y:S01]  /*0270*/  IMAD R6, R5, UR7, R0 ;  /* 0x0000000705067c24 */ /* 0x000fe2000f8e0200 */
[----:B------:R-:W-:Y:S01]  /*0280*/  MOV R5, R11 ;  /* 0x0000000b00057202 */ /* 0x000fe20000000f00 */
[----:B------:R-:W-:Y:S06]  /*0290*/  BRA `(.L_x_690) ;  /* 0x0000000000587947 */ /* 0x000fec0003800000 */
.L_x_689:
        /* <DEDUP_REMOVED lines=22> */
.L_x_690:
[----:B------:R-:W-:Y:S05]  /*0400*/  BSYNC B0 ;  /* 0x0000000000007941 */ /* 0x000fea0003800000 */
.L_x_688:
        /* <DEDUP_REMOVED lines=13> */
[----:B------:R-:W-:Y:S05]  /*04e0*/  CALL.REL.NOINC `($__internal_10_$__cuda_sm20_div_s64) ;  /* 0x0000003000007944 */ /* 0x000fea0003c00000 */
[----:B------:R-:W-:Y:S01]  /*04f0*/  IMAD.MOV R7, RZ, RZ, -R10 ;  /* 0x000000ffff077224 */ /* 0x000fe200078e0a0a */
[----:B------:R-:W-:Y:S01]  /*0500*/  ULDC UR7, c[0x0][0x228] ;  /* 0x00008a0000077ab9 */ /* 0x000fe20000000800 */
[----:B------:R-:W-:Y:S02]  /*0510*/  IMAD.MOV.U32 R5, RZ, RZ, R11 ;  /* 0x000000ffff057224 */ /* 0x000fe400078e000b */
[----:B------:R-:W-:Y:S01]  /*0520*/  IMAD R7, R7, UR7, R4 ;  /* 0x0000000707077c24 */ /* 0x000fe2000f8e0204 */
[----:B------:R-:W-:Y:S01]  /*0530*/  MOV R4, R10 ;  /* 0x0000000a00047202 */ /* 0x000fe20000000f00 */
[----:B------:R-:W-:Y:S06]  /*0540*/  BRA `(.L_x_693) ;  /* 0x00000000005c7947 */ /* 0x000fec0003800000 */
.L_x_692:
        /* <DEDUP_REMOVED lines=23> */
.L_x_693:
[----:B------:R-:W-:Y:S05]  /*06c0*/  BSYNC B0 ;  /* 0x0000000000007941 */ /* 0x000fea0003800000 */
.L_x_691:
        /* <DEDUP_REMOVED lines=13> */
[----:B------:R-:W-:Y:S05]  /*07a0*/  CALL.REL.NOINC `($__internal_10_$__cuda_sm20_div_s64) ;  /* 0x0000002c00507944 */ /* 0x000fea0003c00000 */
[----:B------:R-:W-:Y:S01]  /*07b0*/  ULDC UR7, c[0x0][0x220] ;  /* 0x0000880000077ab9 */ /* 0x000fe20000000800 */
[--C-:B------:R-:W-:Y:S02]  /*07c0*/  IMAD.MOV R2, RZ, RZ, -R10.reuse ;  /* 0x000000ffff027224 */ /* 0x100fe400078e0a0a */
[----:B------:R-:W-:Y:S02]  /*07d0*/  IMAD.U32 R17, RZ, RZ, UR7 ;  /* 0x00000007ff117e24 */ /* 0x000fe4000f8e00ff */
[----:B------:R-:W-:Y:S02]  /*07e0*/  IMAD.MOV.U32 R8, RZ, RZ, R10 ;  /* 0x000000ffff087224 */ /* 0x000fe400078e000a */
[----:B------:R-:W-:Y:S01]  /*07f0*/  IMAD R10, R2, R17, R4 ;  /* 0x00000011020a7224 */ /* 0x000fe200078e0204 */
[----:B------:R-:W-:Y:S06]  /*0800*/  BRA `(.L_x_696) ;  /* 0x0000000000587947 */ /* 0x000fec0003800000 */
.L_x_695:
        /* <DEDUP_REMOVED lines=19> */
[----:B------:R-:W-:-:S05]  /*0940*/  @!P2 LOP3.LUT R8, RZ, R17, RZ, 0x33, !PT ;  /* 0x00000011ff08a212 */ /* 0x000fca00078e33ff */
[----:B------:R-:W-:-:S04]  /*0950*/  IMAD.MOV R10, RZ, RZ, -R8 ;  /* 0x000000ffff0a7224 */ /* 0x000fc800078e0a08 */
[----:B------:R-:W-:-:S07]  /*0960*/  IMAD R10, R17, R10, R4 ;  /* 0x0000000a110a7224 */ /* 0x000fce00078e0204 */
.L_x_696:
[----:B------:R-:W-:Y:S05]  /*0970*/  BSYNC B0 ;  /* 0x0000000000007941 */ /* 0x000fea0003800000 */
.L_x_694:
        /* <DEDUP_REMOVED lines=45> */
[----:B------:R-:W-:Y:S02]  /*0c50*/  @!P3 IMAD.IADD R4, R4, 0x1, -R11 ;  /* 0x000000010404b824 */ /* 0x000fe400078e0a0b */
[----:B------:R-:W-:-:S03]  /*0c60*/  @!P3 VIADD R9, R9, 0x1 ;  /* 0x000000010909b836 */ /* 0x000fc60000000000 */
        /* <DEDUP_REMOVED lines=38> */
.L_x_698:
[----:B------:R-:W-:Y:S05]  /*0ed0*/  BSYNC B0 ;  /* 0x0000000000007941 */ /* 0x000fea0003800000 */
.L_x_697:
        /* <DEDUP_REMOVED lines=29> */
.L_x_700:
[----:B------:R-:W-:Y:S05]  /*10b0*/  BSYNC B0 ;  /* 0x0000000000007941 */ /* 0x000fea0003800000 */
.L_x_699:
[----:B------:R-:W-:Y:S01]  /*10c0*/  ISETP.GE.AND P1, PT, R5, R2, PT ;  /* 0x000000020500720c */ /* 0x000fe20003f26270 */
[-C--:B------:R-:W-:Y:S01]  /*10d0*/  IMAD R7, R12, R17.reuse, RZ ;  /* 0x000000110c077224 */ /* 0x080fe200078e02ff */
[----:B------:R-:W-:Y:S01]  /*10e0*/  ULDC UR7, c[0x0][0x224] ;  /* 0x0000890000077ab9 */ /* 0x000fe20000000800 */
[----:B------:R-:W-:Y:S01]  /*10f0*/  IMAD.MOV.U32 R14, RZ, RZ, R9 ;  /* 0x000000ffff0e7224 */ /* 0x000fe200078e0009 */
[----:B------:R-:W-:Y:S01]  /*1100*/  BSSY B0, `(.L_x_701) ;  /* 0x0000231000007945 */ /* 0x000fe20003800000 */
[----:B------:R-:W-:-:S04]  /*1110*/  IMAD.WIDE.U32 R16, R8, R17, R10 ;  /* 0x0000001108107225 */ /* 0x000fc800078e000a */
        /* <DEDUP_REMOVED lines=35> */
.L_x_723:
        /* <DEDUP_REMOVED lines=24> */
[----:B--2---:R-:W-:Y:S02]  /*14d0*/  LEA R20, P1, R24, R14, 0x2 ;  /* 0x0000000e18147211 */ /* 0x004fe400078210ff */
[----:B------:R-:W-:-:S04]  /*14e0*/  IADD3 R21, R25, R23, RZ ;  /* 0x0000001719157210 */ /* 0x000fc80007ffe0ff */
        /* <DEDUP_REMOVED lines=18> */
.L_x_710:
[----:B------:R-:W-:Y:S05]  /*1610*/  BSYNC B3 ;  /* 0x0000000000037941 */ /* 0x000fea0003800000 */
.L_x_709:
        /* <DEDUP_REMOVED lines=9> */
.L_x_712:
[----:B------:R-:W-:Y:S05]  /*16b0*/  BSYNC B3 ;  /* 0x0000000000037941 */ /* 0x000fea0003800000 */
.L_x_711:
        /* <DEDUP_REMOVED lines=8> */
.L_x_708:
[----:B------:R-:W-:Y:S05]  /*1740*/  BSYNC B2 ;  /* 0x0000000000027941 */ /* 0x000fea0003800000 */
.L_x_707:
        /* <DEDUP_REMOVED lines=25> */
.L_x_715:
        /* <DEDUP_REMOVED lines=36> */
[----:B------:R-:W-:-:S04]  /*1b20*/  IADD3 R19, P1, R14, 0x10, RZ ;  /* 0x000000100e137810 */ /* 0x000fc80007f3e0ff */
[----:B------:R-:W-:Y:S02]  /*1b30*/  IADD3.X R34, RZ, R15, RZ, P1, !PT ;  /* 0x0000000fff227210 */ /* 0x000fe40000ffe4ff */
[----:B------:R-:W-:Y:S01]  /*1b40*/  ISETP.GE.AND P1, PT, R24, R7, PT ;  /* 0x000000071800720c */ /* 0x000fe20003f26270 */
[----:B----4-:R-:W-:-:S12]  /*1b50*/  @!P3 FFMA.FTZ R6, R33, R32, R6 ;  /* 0x000000202106b223 */ /* 0x010fd80000010006 */
[----:B------:R-:W-:Y:S05]  /*1b60*/  @!P1 BRA `(.L_x_715) ;  /* 0xfffffffc005c9947 */ /* 0x000fea000383ffff */
.L_x_714:
[----:B------:R-:W-:Y:S05]  /*1b70*/  BSYNC B2 ;  /* 0x0000000000027941 */ /* 0x000fea0003800000 */
.L_x_713:
[----:B------:R-:W-:Y:S05]  /*1b80*/  BRA `(.L_x_705) ;  /* 0x0000000800087947 */ /* 0x000fea0003800000 */
.L_x_706:
        /* <DEDUP_REMOVED lines=18> */
[----:B------:R-:W2:Y:S02]  /*1cb0*/  MUFU.RCP R15, R15 ;  /* 0x0000000f000f7308 */ /* 0x000ea40000001000 */
[----:B--2---:R-:W-:-:S07]  /*1cc0*/  FFMA.FTZ R6, R23, R15, R6 ;  /* 0x0000000f17067223 */ /* 0x004fce0000010006 */
.L_x_719:
[----:B------:R-:W-:Y:S05]  /*1cd0*/  BSYNC B3 ;  /* 0x0000000000037941 */ /* 0x000fea0003800000 */
.L_x_718:
        /* <DEDUP_REMOVED lines=18> */
.L_x_721:
[----:B------:R-:W-:Y:S05]  /*1e00*/  BSYNC B3 ;  /* 0x0000000000037941 */ /* 0x000fea0003800000 */
.L_x_720:
[----:B------:R-:W-:Y:S01]  /*1e10*/  IADD3 R22, R4, 0x2, RZ ;  /* 0x0000000204167810 */ /* 0x000fe20007ffe0ff */
        /* <DEDUP_REMOVED lines=16> */
.L_x_717:
[----:B------:R-:W-:Y:S05]  /*1f20*/  BSYNC B2 ;  /* 0x0000000000027941 */ /* 0x000fea0003800000 */
.L_x_716:
[----:B------:R-:W-:-:S13]  /*1f30*/  ISETP.GE.U32.AND P0, PT, R9, 0x3, PT ;  /* 0x000000030900780c */ /* 0x000fda0003f06070 */
[----:B------:R-:W-:Y:S05]  /*1f40*/  @!P0 BRA `(.L_x_705) ;  /* 0x0000000400188947 */ /* 0x000fea0003800000 */
[----:B------:R-:W-:-:S13]  /*1f50*/  ISETP.GT.AND P0, PT, R31, R30, PT ;  /* 0x0000001e1f00720c */ /* 0x000fda0003f04270 */
.L_x_722:
        /* <DEDUP_REMOVED lines=22> */
[----:B------:R-:W-:Y:S01]  /*20c0*/  VIADDMNMX R31, R32, R23, UR5, PT ;  /* 0x00000005201f7e46 */ /* 0x000fe2000b800117 */
[C---:B------:R-:W-:Y:S01]  /*20d0*/  VIADD R30, R14.reuse, -UR7 ;  /* 0x800000070e1e7c36 */ /* 0x040fe20008000000 */
[----:B------:R-:W-:-:S03]  /*20e0*/  IADD3 R34, R14, R25, RZ ;  /* 0x000000190e227210 */ /* 0x000fc60007ffe0ff */
        /* <DEDUP_REMOVED lines=22> */
[----:B------:R-:W-:-:S05]  /*2250*/  @!P2 VIADDMNMX R25, R32, R23, UR5, PT ;  /* 0x000000052019ae46 */ /* 0x000fca000b800117 */
[----:B------:R-:W-:Y:S02]  /*2260*/  @!P2 IMAD.IADD R35, R25, 0x1, -R32 ;  /* 0x000000011923a824 */ /* 0x000fe400078e0a20 */
        /* <DEDUP_REMOVED lines=20> */
.L_x_705:
[----:B------:R-:W-:Y:S05]  /*23b0*/  BSYNC B1 ;  /* 0x0000000000017941 */ /* 0x000fea0003800000 */
.L_x_704:
[----:B------:R-:W-:-:S04]  /*23c0*/  IADD3 R5, R5, 0x1, RZ ;  /* 0x0000000105057810 */ /* 0x000fc80007ffe0ff */
[----:B------:R-:W-:-:S13]  /*23d0*/  ISETP.GE.AND P0, PT, R5, R2, PT ;  /* 0x000000020500720c */ /* 0x000fda0003f06270 */
[----:B------:R-:W-:Y:S05]  /*23e0*/  @!P0 BRA `(.L_x_723) ;  /* 0xffffffec00d88947 */ /* 0x000fea000383ffff */
[----:B------:R-:W-:Y:S05]  /*23f0*/  BRA `(.L_x_702) ;  /* 0x0000001000047947 */ /* 0x000fea0003800000 */
.L_x_703:
        /* <DEDUP_REMOVED lines=13> */
.L_x_743:
[----:B------:R-:W-:Y:S01]  /*24d0*/  ISETP.GE.AND P0, PT, R4, R7, PT ;  /* 0x000000070400720c */ /* 0x000fe20003f06270 */
[----:B------:R-:W-:-:S12]  /*24e0*/  BSSY B1, `(.L_x_724) ;  /* 0x00000ef000017945 */ /* 0x000fd80003800000 */
[----:B------:R-:W-:Y:S05]  /*24f0*/  @P0 BRA `(.L_x_725) ;  /* 0x0000000c00b40947 */ /* 0x000fea0003800000 */
[----:B------:R-:W0:Y:S01]  /*2500*/  LDC R26, c[0x0][0x258] ;  /* 0x00009600ff1a7b82 */ /* 0x000e220000000800 */
[----:B------:R-:W-:Y:S01]  /*2510*/  ULDC.64 UR12, c[0x0][0x238] ;  /* 0x00008e00000c7ab9 */ /* 0x000fe20000000a00 */
[--C-:B------:R-:W-:Y:S01]  /*2520*/  SHF.R.S32.HI R19, RZ, 0x1f, R5.reuse ;  /* 0x0000001fff137819 */ /* 0x100fe20000011405 */
[----:B------:R-:W-:Y:S01]  /*2530*/  IMAD R21, R8, UR12, RZ ;  /* 0x0000000c08157c24 */ /* 0x000fe2000f8e02ff */
[----:B------:R-:W-:Y:S01]  /*2540*/  ULDC UR7, c[0x0][0x250] ;  /* 0x0000940000077ab9 */ /* 0x000fe20000000800 */
[----:B------:R-:W-:Y:S01]  /*2550*/  IMAD.MOV.U32 R18, RZ, RZ, R5 ;  /* 0x000000ffff127224 */ /* 0x000fe200078e0005 */
[----:B------:R-:W-:Y:S01]  /*2560*/  ULDC UR11, c[0x0][0x228] ;  /* 0x00008a00000b7ab9 */ /* 0x000fe20000000800 */
[C---:B------:R-:W-:Y:S01]  /*2570*/  IMAD R21, R16.reuse, UR13, R21 ;  /* 0x0000000d10157c24 */ /* 0x040fe2000f8e0215 */
[----:B------:R-:W1:Y:S01]  /*2580*/  LDC R28, c[0x0][0x248] ;  /* 0x00009200ff1c7b82 */ /* 0x000e620000000800 */
[----:B------:R-:W-:Y:S01]  /*2590*/  IMAD.WIDE.U32 R18, R16, UR12, R18 ;  /* 0x0000000c10127c25 */ /* 0x000fe2000f8e0012 */
[----:B------:R-:W-:-:S03]  /*25a0*/  ULDC.64 UR12, c[0x0][0x240] ;  /* 0x00009000000c7ab9 */ /* 0x000fc60000000a00 */
[----:B------:R-:W-:Y:S01]  /*25b0*/  IMAD.IADD R25, R21, 0x1, R19 ;  /* 0x0000000115197824 */ /* 0x000fe200078e0213 */
[--C-:B------:R-:W-:Y:S01]  /*25c0*/  SHF.R.S32.HI R21, RZ, 0x1f, R4.reuse ;  /* 0x0000001fff157819 */ /* 0x100fe20000011404 */
[----:B------:R-:W-:Y:S02]  /*25d0*/  IMAD.MOV.U32 R20, RZ, RZ, R4 ;  /* 0x000000ffff147224 */ /* 0x000fe400078e0004 */
        /* <DEDUP_REMOVED lines=27> */
.L_x_730:
[----:B------:R-:W-:Y:S05]  /*2790*/  BSYNC B3 ;  /* 0x0000000000037941 */ /* 0x000fea0003800000 */
.L_x_729:
        /* <DEDUP_REMOVED lines=9> */
.L_x_732:
[----:B------:R-:W-:Y:S05]  /*2830*/  BSYNC B3 ;  /* 0x0000000000037941 */ /* 0x000fea0003800000 */
.L_x_731:
        /* <DEDUP_REMOVED lines=8> */
.L_x_728:
[----:B------:R-:W-:Y:S05]  /*28c0*/  BSYNC B2 ;  /* 0x0000000000027941 */ /* 0x000fea0003800000 */
.L_x_727:
[----:B------:R-:W-:Y:S01]  /*28d0*/  ISETP.GE.U32.AND P0, PT, R9, 0x3, PT ;  /* 0x000000030900780c */ /* 0x000fe20003f06070 */
[----:B------:R-:W-:-:S12]  /*28e0*/  BSSY B2, `(.L_x_733) ;  /* 0x0000036000027945 */ /* 0x000fd80003800000 */
[----:B------:R-:W-:Y:S05]  /*28f0*/  @!P0 BRA `(.L_x_734) ;  /* 0x0000000000d08947 */ /* 0x000fea0003800000 */
[----:B------:R-:W-:-:S13]  /*2900*/  ISETP.GT.AND P0, PT, R28, R23, PT ;  /* 0x000000171c00720c */ /* 0x000fda0003f04270 */
.L_x_735:
        /* <DEDUP_REMOVED lines=35> */
[----:B------:R-:W2:Y:S01]  /*2b40*/  @!P1 LDG.E R21, desc[UR8][R22.64] ;  /* 0x0000000816159981 */ /* 0x000ea2000c1e1900 */
[----:B------:R-:W-:-:S03]  /*2b50*/  ISETP.LE.OR P4, PT, R27, R28, !P0 ;  /* 0x0000001c1b00720c */ /* 0x000fc60004783670 */
[----:B------:R-:W3:Y:S07]  /*2b60*/  @!P2 LDG.E R27, desc[UR8][R22.64+0x4] ;  /* 0x00000408161ba981 */ /* 0x000eee000c1e1900 */
[----:B------:R-:W4:Y:S04]  /*2b70*/  @!P3 LDG.E R29, desc[UR8][R22.64+0x8] ;  /* 0x00000808161db981 */ /* 0x000f28000c1e1900 */
[----:B------:R-:W5:Y:S01]  /*2b80*/  @!P4 LDG.E R31, desc[UR8][R22.64+0xc] ;  /* 0x00000c08161fc981 */ /* 0x000f62000c1e1900 */
[----:B------:R-:W2:Y:S01]  /*2b90*/  @!P1 MUFU.RCP R20, UR10 ;  /* 0x0000000a00149d08 */ /* 0x000ea20008001000 */
[----:B------:R-:W-:-:S07]  /*2ba0*/  VIADD R26, R26, 0x4 ;  /* 0x000000041a1a7836 */ /* 0x000fce0000000000 */
        /* <DEDUP_REMOVED lines=9> */
.L_x_734:
[----:B------:R-:W-:Y:S05]  /*2c40*/  BSYNC B2 ;  /* 0x0000000000027941 */ /* 0x000fea0003800000 */
.L_x_733:
[----:B------:R-:W-:Y:S05]  /*2c50*/  BRA `(.L_x_725) ;  /* 0x0000000400dc7947 */ /* 0x000fea0003800000 */
.L_x_726:
        /* <DEDUP_REMOVED lines=23> */
.L_x_739:
[----:B------:R-:W-:Y:S05]  /*2dd0*/  BSYNC B3 ;  /* 0x0000000000037941 */ /* 0x000fea0003800000 */
.L_x_738:
[----:B------:R-:W-:Y:S01]  /*2de0*/  VIADD R27, R4, 0x1 ;  /* 0x00000001041b7836 */ /* 0x000fe20000000000 */
[----:B------:R-:W-:Y:S06]  /*2df0*/  @!P2 BRA `(.L_x_737) ;  /* 0x000000000058a947 */ /* 0x000fec0003800000 */
[----:B------:R-:W-:Y:S01]  /*2e00*/  ISETP.LE.OR P1, PT, R24, R13, !P0 ;  /* 0x0000000d1800720c */ /* 0x000fe20004723670 */
[----:B------:R-:W-:Y:S01]  /*2e10*/  BSSY B3, `(.L_x_740) ;  /* 0x0000009000037945 */ /* 0x000fe20003800000 */
[----:B------:R-:W-:-:S11]  /*2e20*/  ISETP.NE.AND P2, PT, R10, 0x2, PT ;  /* 0x000000020a00780c */ /* 0x000fd60003f45270 */
[----:B------:R-:W-:Y:S05]  /*2e30*/  @P1 BRA `(.L_x_741) ;  /* 0x0000000000181947 */ /* 0x000fea0003800000 */
[----:B------:R-:W2:Y:S01]  /*2e40*/  LDG.E R27, desc[UR8][R20.64+0x4] ;  /* 0x00000408141b7981 */ /* 0x000ea2000c1e1900 */
[----:B------:R-:W-:-:S05]  /*2e50*/  IADD3 R29, -R13, R24, RZ ;  /* 0x000000180d1d7210 */ /* 0x000fca0007ffe1ff */
[----:B------:R-:W-:-:S05]  /*2e60*/  IMAD R22, R29, R26, RZ ;  /* 0x0000001a1d167224 */ /* 0x000fca00078e02ff */
[----:B------:R-:W-:-:S06]  /*2e70*/  I2FP.F32.S32 R22, R22 ;  /* 0x0000001600167245 */ /* 0x000fcc0000201400 */
[----:B------:R-:W2:Y:S02]  /*2e80*/  MUFU.RCP R22, R22 ;  /* 0x0000001600167308 */ /* 0x000ea40000001000 */
[----:B--2---:R-:W-:-:S07]  /*2e90*/  FFMA.FTZ R6, R27, R22, R6 ;  /* 0x000000161b067223 */ /* 0x004fce0000010006 */
.L_x_741:
[----:B------:R-:W-:Y:S05]  /*2ea0*/  BSYNC B3 ;  /* 0x0000000000037941 */ /* 0x000fea0003800000 */
.L_x_740:
[----:B------:R-:W-:Y:S01]  /*2eb0*/  VIADD R27, R4, 0x2 ;  /* 0x00000002041b7836 */ /* 0x000fe20000000000 */
[----:B------:R-:W-:Y:S06]  /*2ec0*/  @!P2 BRA `(.L_x_737) ;  /* 0x000000000024a947 */ /* 0x000fec0003800000 */
[----:B------:R-:W-:Y:S01]  /*2ed0*/  ISETP.LE.OR P0, PT, R15, R14, !P0 ;  /* 0x0000000e0f00720c */ /* 0x000fe20004703670 */
[----:B------:R-:W-:-:S12]  /*2ee0*/  VIADD R27, R4, 0x3 ;  /* 0x00000003041b7836 */ /* 0x000fd80000000000 */
[----:B------:R-:W-:Y:S05]  /*2ef0*/  @P0 BRA `(.L_x_737) ;  /* 0x0000000000180947 */ /* 0x000fea0003800000 */
[----:B------:R-:W2:Y:S01]  /*2f00*/  LDG.E R21, desc[UR8][R20.64+0x8] ;  /* 0x0000080814157981 */ /* 0x000ea2000c1e1900 */
[----:B------:R-:W-:-:S04]  /*2f10*/  IMAD.IADD R29, R15, 0x1, -R14 ;  /* 0x000000010f1d7824 */ /* 0x000fc800078e0a0e */
[----:B------:R-:W-:-:S05]  /*2f20*/  IMAD R22, R29, R26, RZ ;  /* 0x0000001a1d167224 */ /* 0x000fca00078e02ff */
[----:B------:R-:W-:-:S06]  /*2f30*/  I2FP.F32.S32 R22, R22 ;  /* 0x0000001600167245 */ /* 0x000fcc0000201400 */
[----:B------:R-:W2:Y:S02]  /*2f40*/  MUFU.RCP R22, R22 ;  /* 0x0000001600167308 */ /* 0x000ea40000001000 */
[----:B--2---:R-:W-:-:S07]  /*2f50*/  FFMA.FTZ R6, R21, R22, R6 ;  /* 0x0000001615067223 */ /* 0x004fce0000010006 */
.L_x_737:
[----:B------:R-:W-:Y:S05]  /*2f60*/  BSYNC B2 ;  /* 0x0000000000027941 */ /* 0x000fea0003800000 */
.L_x_736:
[----:B------:R-:W-:-:S13]  /*2f70*/  ISETP.GE.U32.AND P0, PT, R9, 0x3, PT ;  /* 0x000000030900780c */ /* 0x000fda0003f06070 */
[----:B------:R-:W-:Y:S05]  /*2f80*/  @!P0 BRA `(.L_x_725) ;  /* 0x0000000400108947 */ /* 0x000fea0003800000 */
[----:B------:R-:W-:-:S13]  /*2f90*/  ISETP.GT.AND P0, PT, R28, R23, PT ;  /* 0x000000171c00720c */ /* 0x000fda0003f04270 */
.L_x_742:
        /* <DEDUP_REMOVED lines=13> */
[CC--:B------:R-:W-:Y:S02]  /*3070*/  IMAD R31, R27.reuse, R30.reuse, R30 ;  /* 0x0000001e1b1f7224 */ /* 0x0c0fe400078e021e */
[-C--:B------:R-:W-:Y:S02]  /*3080*/  IMAD R35, R27, R30.reuse, -UR7 ;  /* 0x800000071b237e24 */ /* 0x080fe4000f8e021e */
[C---:B------:R-:W-:Y:S01]  /*3090*/  VIADD R29, R31.reuse, -UR7 ;  /* 0x800000071f1d7c36 */ /* 0x040fe20008000000 */
[----:B------:R-:W-:Y:S02]  /*30a0*/  IADD3 R31, R31, R30, RZ ;  /* 0x0000001e1f1f7210 */ /* 0x000fe40007ffe0ff */
[----:B-1----:R-:W-:-:S02]  /*30b0*/  VIADDMNMX R22, R23, R28, UR5, PT ;  /* 0x0000000517167e46 */ /* 0x002fc4000b80011c */
[----:B------:R-:W-:Y:S02]  /*30c0*/  VIMNMX R23, RZ, R23, !PT ;  /* 0x00000017ff177248 */ /* 0x000fe40007fe0100 */
[----:B------:R-:W-:Y:S02]  /*30d0*/  VIMNMX R22, R22, UR11, PT ;  /* 0x0000000b16167c48 */ /* 0x000fe4000bfe0100 */
[----:B------:R-:W-:Y:S02]  /*30e0*/  VIADDMNMX R33, R29, R28, UR5, PT ;  /* 0x000000051d217e46 */ /* 0x000fe4000b80011c */
[----:B------:R-:W-:Y:S02]  /*30f0*/  ISETP.LE.OR P1, PT, R22, R23, !P0 ;  /* 0x000000171600720c */ /* 0x000fe40004723670 */
[----:B------:R-:W-:Y:S02]  /*3100*/  LEA R22, P2, R20, UR12, 0x2 ;  /* 0x0000000c14167c11 */ /* 0x000fe4000f8410ff */
[----:B------:R-:W-:-:S02]  /*3110*/  VIMNMX R32, RZ, R29, !PT ;  /* 0x0000001dff207248 */ /* 0x000fc40007fe0100 */
[----:B------:R-:W-:Y:S02]  /*3120*/  LEA.HI.X R23, R20, UR13, R21, 0x2, P2 ;  /* 0x0000000d14177c11 */ /* 0x000fe400090f1415 */
[----:B------:R-:W-:Y:S02]  /*3130*/  VIMNMX R21, RZ, R35, !PT ;  /* 0x00000023ff157248 */ /* 0x000fe40007fe0100 */
[----:B------:R-:W-:Y:S02]  /*3140*/  VIADDMNMX R35, R35, R28, UR5, PT ;  /* 0x0000000523237e46 */ /* 0x000fe4000b80011c */
[C---:B------:R-:W-:Y:S01]  /*3150*/  IADD3 R29, R31.reuse, -UR7, R30 ;  /* 0x800000071f1d7c10 */ /* 0x040fe2000fffe01e */
[----:B------:R-:W-:Y:S01]  /*3160*/  VIADD R31, R31, -UR7 ;  /* 0x800000071f1f7c36 */ /* 0x000fe20008000000 */
[----:B------:R-:W-:Y:S01]  /*3170*/  VIMNMX R20, R35, UR11, PT ;  /* 0x0000000b23147c48 */ /* 0x000fe2000bfe0100 */
[----:B------:R-:W2:Y:S01]  /*3180*/  @!P1 LDG.E R37, desc[UR8][R22.64] ;  /* 0x0000000816259981 */ /* 0x000ea2000c1e1900 */
[----:B------:R-:W-:-:S02]  /*3190*/  VIMNMX R33, R33, UR11, PT ;  /* 0x0000000b21217c48 */ /* 0x000fc4000bfe0100 */
[----:B------:R-:W-:Y:S01]  /*31a0*/  VIADDMNMX R30, R31, R28, UR5, PT ;  /* 0x000000051f1e7e46 */ /* 0x000fe2000b80011c */
[----:B------:R-:W-:Y:S01]  /*31b0*/  @!P1 IMAD.IADD R21, R20, 0x1, -R21 ;  /* 0x0000000114159824 */ /* 0x000fe200078e0a15 */
[----:B------:R-:W-:Y:S02]  /*31c0*/  VIMNMX R20, RZ, R31, !PT ;  /* 0x0000001fff147248 */ /* 0x000fe40007fe0100 */
[----:B------:R-:W-:Y:S02]  /*31d0*/  ISETP.LE.OR P2, PT, R33, R32, !P0 ;  /* 0x000000202100720c */ /* 0x000fe40004743670 */
[----:B------:R-:W-:Y:S02]  /*31e0*/  VIADDMNMX R34, R29, R28, UR5, PT ;  /* 0x000000051d227e46 */ /* 0x000fe4000b80011c */
[----:B------:R-:W-:Y:S02]  /*31f0*/  VIMNMX R31, R30, UR11, PT ;  /* 0x0000000b1e1f7c48 */ /* 0x000fe4000bfe0100 */
[----:B------:R-:W-:-:S02]  /*3200*/  VIMNMX R28, RZ, R29, !PT ;  /* 0x0000001dff1c7248 */ /* 0x000fc40007fe0100 */
[----:B------:R-:W-:Y:S02]  /*3210*/  VIMNMX R29, R34, UR11, PT ;  /* 0x0000000b221d7c48 */ /* 0x000fe4000bfe0100 */
[----:B------:R-:W-:Y:S02]  /*3220*/  ISETP.LE.OR P3, PT, R31, R20, !P0 ;  /* 0x000000141f00720c */ /* 0x000fe40004763670 */
[----:B------:R-:W-:Y:S01]  /*3230*/  ISETP.LE.OR P4, PT, R29, R28, !P0 ;  /* 0x0000001c1d00720c */ /* 0x000fe20004783670 */
[----:B------:R-:W3:Y:S01]  /*3240*/  @!P2 LDG.E R35, desc[UR8][R22.64+0x4] ;  /* 0x000004081623a981 */ /* 0x000ee2000c1e1900 */
[----:B------:R-:W-:-:S09]  /*3250*/  @!P2 IMAD.IADD R32, R33, 0x1, -R32 ;  /* 0x000000012120a824 */ /* 0x000fd200078e0a20 */
        /* <DEDUP_REMOVED lines=23> */
.L_x_725:
[----:B------:R-:W-:Y:S05]  /*33d0*/  BSYNC B1 ;  /* 0x0000000000017941 */ /* 0x000fea0003800000 */
.L_x_724:
[----:B------:R-:W-:-:S04]  /*33e0*/  IADD3 R5, R5, 0x1, RZ ;  /* 0x0000000105057810 */ /* 0x000fc80007ffe0ff */
[----:B------:R-:W-:-:S13]  /*33f0*/  ISETP.GE.AND P0, PT, R5, R2, PT ;  /* 0x000000020500720c */ /* 0x000fda0003f06270 */
[----:B------:R-:W-:Y:S05]  /*3400*/  @!P0 BRA `(.L_x_743) ;  /* 0xfffffff000308947 */ /* 0x000fea000383ffff */
.L_x_702:
[----:B------:R-:W-:Y:S05]  /*3410*/  BSYNC B0 ;  /* 0x0000000000007941 */ /* 0x000fea0003800000 */
.L_x_701:
[----:B------:R-:W-:Y:S01]  /*3420*/  ULDC.64 UR12, c[0x0][0x260] ;  /* 0x00009800000c7ab9 */ /* 0x000fe20000000a00 */
[----:B------:R-:W-:Y:S01]  /*3430*/  SHF.R.S32.HI R5, RZ, 0x1f, R0 ;  /* 0x0000001fff057819 */ /* 0x000fe20000011400 */
[----:B------:R-:W-:Y:S01]  /*3440*/  ULDC UR7, c[0x0][0x210] ;  /* 0x0000840000077ab9 */ /* 0x000fe20000000800 */
[----:B------:R-:W-:Y:S01]  /*3450*/  LEA R4, P0, R0, UR12, 0x2 ;  /* 0x0000000c00047c11 */ /* 0x000fe2000f8010ff */
[----:B------:R-:W-:-:S03]  /*3460*/  USHF.R.S32.HI UR11, URZ, 0x1f, UR7 ;  /* 0x0000001f3f0b7899 */ /* 0x000fc60008011407 */
[C---:B------:R-:W-:Y:S02]  /*3470*/  LEA.HI.X R5, R0.reuse, UR13, R5, 0x2, P0 ;  /* 0x0000000d00057c11 */ /* 0x040fe400080f1405 */
[----:B------:R-:W-:-:S03]  /*3480*/  IADD3 R0, P0, R0, UR6, RZ ;  /* 0x0000000600007c10 */ /* 0x000fc6000ff1e0ff */
[----:B------:R0:W-:Y:S02]  /*3490*/  STG.E desc[UR8][R4.64], R6 ;  /* 0x0000000604007986 */ /* 0x0001e4000c101908 */
[----:B------:R-:W-:Y:S01]  /*34a0*/  IMAD.X R3, RZ, RZ, R3, P0 ;  /* 0x000000ffff037224 */ /* 0x000fe200000e0603 */
[----:B------:R-:W-:-:S04]  /*34b0*/  ISETP.GE.U32.AND P0, PT, R0, UR7, PT ;  /* 0x0000000700007c0c */ /* 0x000fc8000bf06070 */
[----:B------:R-:W-:-:S13]  /*34c0*/  ISETP.GE.AND.EX P0, PT, R3, UR11, PT, P0 ;  /* 0x0000000b03007c0c */ /* 0x000fda000bf06300 */
[----:B0-----:R-:W-:Y:S05]  /*34d0*/  @!P0 BRA `(.L_x_744) ;  /* 0xffffffcc00288947 */ /* 0x001fea000383ffff */
[----:B------:R-:W-:Y:S05]  /*34e0*/  EXIT ;  /* 0x000000000000794d */ /* 0x000fea0003800000 */
        .weak           $__internal_10_$__cuda_sm20_div_s64
        .type           $__internal_10_$__cuda_sm20_div_s64,@function
        .size           $__internal_10_$__cuda_sm20_div_s64,(.L_x_1828 - $__internal_10_$__cuda_sm20_div_s64)
$__internal_10_$__cuda_sm20_div_s64:
        /* <DEDUP_REMOVED lines=28> */
[----:B------:R-:W-:-:S03]  /*36b0*/  IMAD.HI.U32 R16, R17, R21, RZ ;  /* 0x0000001511107227 */ /* 0x000fc600078e00ff */
[----:B------:R-:W-:Y:S02]  /*36c0*/  IADD3.X R14, RZ, ~R15, RZ, P0, !PT ;  /* 0x8000000fff0e7210 */ /* 0x000fe400007fe4ff */
        /* <DEDUP_REMOVED lines=9> */
[----:B------:R-:W-:Y:S02]  /*3760*/  IMAD.X R19, R14, 0x1, R19, P0 ;  /* 0x000000010e137824 */ /* 0x000fe400000e0613 */
[----:B------:R-:W-:Y:S02]  /*3770*/  IMAD.MOV.U32 R15, RZ, RZ, RZ ;  /* 0x000000ffff0f7224 */ /* 0x000fe400078e00ff */
        /* <DEDUP_REMOVED lines=14> */
[-C--:B------:R-:W-:Y:S02]  /*3860*/  IMAD R15, R19, R8.reuse, R15 ;  /* 0x00000008130f7224 */ /* 0x080fe400078e020f */
[----:B------:R-:W-:Y:S02]  /*3870*/  IMAD.X R14, RZ, RZ, R19, P2 ;  /* 0x000000ffff0e7224 */ /* 0x000fe400010e0613 */
[----:B------:R-:W-:Y:S01]  /*3880*/  IMAD.X R25, R18, 0x1, ~R15, P1 ;  /* 0x0000000112197824 */ /* 0x000fe200008e0e0f */
[----:B------:R-:W-:-:S04]  /*3890*/  IADD3 R15, P1, R23, -R8, RZ ;  /* 0x80000008170f7210 */ /* 0x000fc80007f3e0ff */
        /* <DEDUP_REMOVED lines=14> */
[----:B------:R-:W-:Y:S02]  /*3980*/  IADD3 R13, P2, RZ, -R8, RZ ;  /* 0x80000008ff0d7210 */ /* 0x000fe40007f5e0ff */
        /* <DEDUP_REMOVED lines=9> */
[----:B------:R-:W-:Y:S06]  /*3a20*/  RET.REL.NODEC R8 `(_ZN2at6native49_GLOBAL__N__3489678a_16_AveragePool2d_cu_fb80407634avg_pool2d_backward_out_cuda_frameIffiEEvT1_PKT_llllliiiiiiPS4_ibb) ;  /* 0xffffffc408747950 */ /* 0x000fec0003c3ffff */
.L_x_745:
        /* <DEDUP_REMOVED lines=13> */
.L_x_1828:


//--------------------- .text._ZN2at6native49_GLOBAL__N__3489678a_16_AveragePool2d_cu_fb80407639avg_pool2d_backward_out_cuda_frame_nhwcIffiEEvT1_PKT_llliiiiiiiiPS4_ibb --------------------------
	.section	.text._ZN2at6native49_GLOBAL__N__3489678a_16_AveragePool2d_cu_fb80407639avg_pool2d_backward_out_cuda_frame_nhwcIffiEEvT1_PKT_llliiiiiiiiPS4_ibb,"ax",@progbits
	.align	128
.text._ZN2at6native49_GLOBAL__N__3489678a_16_AveragePool2d_cu_fb80407639avg_pool2d_backward_out_cuda_frame_nhwcIffiEEvT1_PKT_llliiiiiiiiPS4_ibb:
        .type           _ZN2at6native49_GLOBAL__N__3489678a_16_AveragePool2d_cu_fb80407639avg_pool2d_backward_out_cuda_frame_nhwcIffiEEvT1_PKT_llliiiiiiiiPS4_ibb,@function
        .size           _ZN2at6native49_GLOBAL__N__3489678a_16_AveragePool2d_cu_fb80407639avg_pool2d_backward_out_cuda_frame_nhwcIffiEEvT1_PKT_llliiiiiiiiPS4_ibb,(.L_x_1830 - _ZN2at6native49_GLOBAL__N__3489678a_16_AveragePool2d_cu_fb80407639avg_pool2d_backward_out_cuda_frame_nhwcIffiEEvT1_PKT_llliiiiiiiiPS4_ibb)
        .other          _ZN2at6native49_GLOBAL__N__3489678a_16_AveragePool2d_cu_fb80407639avg_pool2d_backward_out_cuda_frame_nhwcIffiEEvT1_PKT_llliiiiiiiiPS4_ibb,@"STO_CUDA_ENTRY STV_DEFAULT"
_ZN2at6native49_GLOBAL__N__3489678a_16_AveragePool2d_cu_fb80407639avg_pool2d_backward_out_cuda_frame_nhwcIffiEEvT1_PKT_llliiiiiiiiPS4_ibb:
        /* <DEDUP_REMOVED lines=24> */
.L_x_814:
[----:B------:R-:W-:Y:S01]  /*0180*/  SHF.R.S32.HI R14, RZ, 0x1f, R0 ;  /* 0x0000001fff0e7819 */ /* 0x000fe20000011400 */
[----:B------:R-:W-:Y:S01]  /*0190*/  ULDC UR8, c[0x0][0x224] ;  /* 0x0000890000087ab9 */ /* 0x000fe20000000800 */
[----:B------:R-:W-:Y:S02]  /*01a0*/  BSSY B0, `(.L_x_746) ;  /* 0x0000026000007945 */ /* 0x000fe40003800000 */
[----:B------:R-:W-:-:S04]  /*01b0*/  LOP3.LUT R2, R14, UR8, RZ, 0xfc, !PT ;  /* 0x000000080e027c12 */ /* 0x000fc8000f8efcff */
[----:B------:R-:W-:-:S13]  /*01c0*/  ISETP.NE.U32.AND P0, PT, R2, RZ, PT ;  /* 0x000000ff0200720c */ /* 0x000fda0003f05070 */
[----:B------:R-:W-:Y:S05]  /*01d0*/  @!P0 BRA `(.L_x_747) ;  /* 0x0000000000308947 */ /* 0x000fea0003800000 */
[----:B------:R-:W-:Y:S01]  /*01e0*/  ULDC.64 UR8, c[0x0][0x220] ;  /* 0x0000880000087ab9 */ /* 0x000fe20000000a00 */
[----:B------:R-:W-:Y:S01]  /*01f0*/  MOV R13, R0 ;  /* 0x00000000000d7202 */ /* 0x000fe20000000f00 */
[----:B------:R-:W-:Y:S01]  /*0200*/  IMAD.U32 R12, RZ, RZ, UR8 ;  /* 0x00000008ff0c7e24 */ /* 0x000fe2000f8e00ff */
[----:B------:R-:W-:Y:S01]  /*0210*/  MOV R10, 0x240 ;  /* 0x00000240000a7802 */ /* 0x000fe20000000f00 */
[----:B------:R-:W-:-:S07]  /*0220*/  IMAD.U32 R11, RZ, RZ, UR9 ;  /* 0x00000009ff0b7e24 */ /* 0x000fce000f8e00ff */
[----:B------:R-:W-:Y:S05]  /*0230*/  CALL.REL.NOINC `($__internal_11_$__cuda_sm20_div_s64) ;  /* 0x00000040002c7944 */ /* 0x000fea0003c00000 */
[--C-:B------:R-:W-:Y:S01]  /*0240*/  IMAD.MOV R5, RZ, RZ, -R36.reuse ;  /* 0x000000ffff057224 */ /* 0x100fe200078e0a24 */
[----:B------:R-:W-:Y:S01]  /*0250*/  ULDC UR8, c[0x0][0x220] ;  /* 0x0000880000087ab9 */ /* 0x000fe20000000800 */
[----:B------:R-:W-:Y:S02]  /*0260*/  IMAD.MOV.U32 R8, RZ, RZ, R36 ;  /* 0x000000ffff087224 */ /* 0x000fe400078e0024 */
[----:B------:R-:W-:Y:S02]  /*0270*/  IMAD R2, R5, UR8, R0 ;  /* 0x0000000805027c24 */ /* 0x000fe4000f8e0200 */
[----:B------:R-:W-:Y:S01]  /*0280*/  IMAD.MOV.U32 R9, RZ, RZ, R37 ;  /* 0x000000ffff097224 */ /* 0x000fe200078e0025 */
[----:B------:R-:W-:Y:S06]  /*0290*/  BRA `(.L_x_748) ;  /* 0x0000000000587947 */ /* 0x000fec0003800000 */
.L_x_747:
        /* <DEDUP_REMOVED lines=22> */
.L_x_748:
[----:B------:R-:W-:Y:S05]  /*0400*/  BSYNC B0 ;  /* 0x0000000000007941 */ /* 0x000fea0003800000 */
.L_x_746:
        /* <DEDUP_REMOVED lines=11> */
[----:B------:R-:W-:Y:S05]  /*04c0*/  CALL.REL.NOINC `($__internal_11_$__cuda_sm20_div_s64) ;  /* 0x0000003c00887944 */ /* 0x000fea0003c00000 */
[--C-:B------:R-:W-:Y:S01]  /*04d0*/  IMAD.MOV R5, RZ, RZ, -R36.reuse ;  /* 0x000000ffff057224 */ /* 0x100fe200078e0a24 */
[----:B------:R-:W-:Y:S01]  /*04e0*/  ULDC UR8, c[0x0][0x230] ;  /* 0x00008c0000087ab9 */ /* 0x000fe20000000800 */
[----:B------:R-:W-:Y:S02]  /*04f0*/  IMAD.MOV.U32 R4, RZ, RZ, R36 ;  /* 0x000000ffff047224 */ /* 0x000fe400078e0024 */
[----:B------:R-:W-:Y:S02]  /*0500*/  IMAD R8, R5, UR8, R8 ;  /* 0x0000000805087c24 */ /* 0x000fe4000f8e0208 */
[----:B------:R-:W-:Y:S01]  /*0510*/  IMAD.MOV.U32 R5, RZ, RZ, R37 ;  /* 0x000000ffff057224 */ /* 0x000fe200078e0025 */
[----:B------:R-:W-:Y:S06]  /*0520*/  BRA `(.L_x_751) ;  /* 0x0000000000587947 */ /* 0x000fec0003800000 */
.L_x_750:
        /* <DEDUP_REMOVED lines=22> */
.L_x_751:
[----:B------:R-:W-:Y:S05]  /*0690*/  BSYNC B0 ;  /* 0x0000000000007941 */ /* 0x000fea0003800000 */
.L_x_749:
        /* <DEDUP_REMOVED lines=12> */
[----:B------:R-:W-:Y:S01]  /*0760*/  IMAD.MOV R9, RZ, RZ, -R36 ;  /* 0x000000ffff097224 */ /* 0x000fe200078e0a24 */
[----:B------:R-:W-:-:S03]  /*0770*/  ULDC UR8, c[0x0][0x228] ;  /* 0x00008a0000087ab9 */ /* 0x000fc60000000800 */
[----:B------:R-:W-:Y:S01]  /*0780*/  IMAD R9, R9, UR8, R4 ;  /* 0x0000000809097c24 */ /* 0x000fe2000f8e0204 */
[----:B------:R-:W-:Y:S06]  /*0790*/  BRA `(.L_x_754) ;  /* 0x0000000000547947 */ /* 0x000fec0003800000 */
.L_x_753:
        /* <DEDUP_REMOVED lines=21> */
.L_x_754:
[----:B------:R-:W-:Y:S05]  /*08f0*/  BSYNC B0 ;  /* 0x0000000000007941 */ /* 0x000fea0003800000 */
.L_x_752:
        /* <DEDUP_REMOVED lines=15> */
[----:B0-----:R-:W-:-:S05]  /*09f0*/  HFMA2.MMA R6, -RZ, RZ, 0, 0 ;  /* 0x00000000ff067435 */ /* 0x001fca00000001ff */
[----:B------:R-:W0:Y:S01]  /*0a00*/  F2I.FTZ.U32.TRUNC.NTZ R5, R5 ;  /* 0x0000000500057305 */ /* 0x000e22000021f000 */
[----:B---3--:R-:W-:-:S04]  /*0a10*/  IMAD.MOV R13, RZ, RZ, -R7 ;  /* 0x000000ffff0d7224 */ /* 0x008fc800078e0a07 */
        /* <DEDUP_REMOVED lines=10> */
[----:B------:R-:W-:-:S04]  /*0ac0*/  IMAD.HI.U32 R6, R13, R12, RZ ;  /* 0x0000000c0d067227 */ /* 0x000fc800078e00ff */
[----:B------:R-:W-:Y:S02]  /*0ad0*/  IMAD.MOV R5, RZ, RZ, -R6 ;  /* 0x000000ffff057224 */ /* 0x000fe400078e0a06 */
[-C--:B------:R-:W-:Y:S01]  /*0ae0*/  @!P1 IADD3 R11, R11, -R16.reuse, RZ ;  /* 0x800000100b0b9210 */ /* 0x080fe20007ffe0ff */
        /* <DEDUP_REMOVED lines=11> */
[----:B------:R-:W-:Y:S01]  /*0ba0*/  @!P3 IMAD.IADD R4, R4, 0x1, -R17 ;  /* 0x000000010404b824 */ /* 0x000fe200078e0a11 */
[----:B------:R-:W-:Y:S01]  /*0bb0*/  @!P3 IADD3 R6, R6, 0x1, RZ ;  /* 0x000000010606b810 */ /* 0x000fe20007ffe0ff */
[----:B------:R-:W-:Y:S01]  /*0bc0*/  @!P2 IMAD.MOV R7, RZ, RZ, -R7 ;  /* 0x000000ffff07a224 */ /* 0x000fe200078e0a07 */
[----:B------:R-:W-:Y:S02]  /*0bd0*/  @!P1 LOP3.LUT R7, RZ, R10, RZ, 0x33, !PT ;  /* 0x0000000aff079212 */ /* 0x000fe400078e33ff */
[----:B------:R-:W-:Y:S02]  /*0be0*/  ISETP.GE.U32.AND P4, PT, R4, R17, PT ;  /* 0x000000110400720c */ /* 0x000fe40003f86070 */
[----:B------:R-:W-:Y:S02]  /*0bf0*/  LOP3.LUT R4, R8, R14, RZ, 0x3c, !PT ;  /* 0x0000000e08047212 */ /* 0x000fe400078e3cff */
[----:B0-----:R-:W-:Y:S02]  /*0c00*/  ISETP.GE.AND P5, PT, R9, R12, PT ;  /* 0x0000000c0900720c */ /* 0x001fe40003fa6270 */
[----:B------:R-:W-:-:S02]  /*0c10*/  ISETP.GE.AND P0, PT, R4, RZ, PT ;  /* 0x000000ff0400720c */ /* 0x000fc40003f06270 */
[----:B--2---:R-:W-:Y:S02]  /*0c20*/  ISETP.GE.AND P2, PT, R8, R15, PT ;  /* 0x0000000f0800720c */ /* 0x004fe40003f46270 */
[----:B------:R-:W-:Y:S02]  /*0c30*/  ISETP.NE.AND P1, PT, R14, RZ, PT ;  /* 0x000000ff0e00720c */ /* 0x000fe40003f25270 */
[----:B-1----:R-:W-:Y:S01]  /*0c40*/  VIADDMNMX R4, R7, 0x1, R16, PT ;  /* 0x0000000107047846 */ /* 0x002fe20003800110 */
[----:B------:R-:W-:Y:S02]  /*0c50*/  @P4 VIADD R6, R6, 0x1 ;  /* 0x0000000106064836 */ /* 0x000fe40000000000 */
[----:B------:R-:W-:Y:S02]  /*0c60*/  IMAD.MOV.U32 R7, RZ, RZ, RZ ;  /* 0x000000ffff077224 */ /* 0x000fe400078e00ff */
[----:B------:R-:W-:Y:S06]  /*0c70*/  @!P5 BRA `(.L_x_756) ;  /* 0x000000000068d947 */ /* 0x000fec0003800000 */
        /* <DEDUP_REMOVED lines=26> */
.L_x_756:
[----:B------:R-:W-:Y:S05]  /*0e20*/  BSYNC B0 ;  /* 0x0000000000007941 */ /* 0x000fea0003800000 */
.L_x_755:
        /* <DEDUP_REMOVED lines=15> */
[----:B------:R-:W-:-:S04]  /*0f20*/  IMAD.HI.U32 R8, R9, R11, R8 ;  /* 0x0000000b09087227 */ /* 0x000fc800078e0008 */
[----:B------:R-:W-:-:S04]  /*0f30*/  IMAD.MOV.U32 R11, RZ, RZ, R13 ;  /* 0x000000ffff0b7224 */ /* 0x000fc800078e000d */
        /* <DEDUP_REMOVED lines=12> */
.L_x_758:
[----:B------:R-:W-:Y:S05]  /*1000*/  BSYNC B0 ;  /* 0x0000000000007941 */ /* 0x000fea0003800000 */
.L_x_757:
[----:B------:R-:W-:Y:S01]  /*1010*/  ISETP.GE.AND P2, PT, R7, R4, PT ;  /* 0x000000040700720c */ /* 0x000fe20003f46270 */
[----:B------:R-:W-:Y:S01]  /*1020*/  IMAD R9, R36, UR5, RZ ;  /* 0x0000000524097c24 */ /* 0x000fe2000f8e02ff */
[----:B------:R-:W-:Y:S01]  /*1030*/  MOV R10, R6 ;  /* 0x00000006000a7202 */ /* 0x000fe20000000f00 */
[----:B------:R-:W-:Y:S01]  /*1040*/  BSSY B0, `(.L_x_759) ;  /* 0x000031d000007945 */ /* 0x000fe20003800000 */
[----:B------:R-:W-:Y:S01]  /*1050*/  SHF.R.S32.HI R8, RZ, 0x1f, R36 ;  /* 0x0000001fff087819 */ /* 0x000fe20000011424 */
[----:B------:R-:W-:Y:S02]  /*1060*/  IMAD.MOV.U32 R6, RZ, RZ, RZ ;  /* 0x000000ffff067224 */ /* 0x000fe400078e00ff */
[----:B------:R-:W-:Y:S01]  /*1070*/  @!P0 IMAD.MOV R10, RZ, RZ, -R10 ;  /* 0x000000ffff0a8224 */ /* 0x000fe200078e0a0a */
[----:B------:R-:W-:Y:S01]  /*1080*/  @!P1 LOP3.LUT R10, RZ, R14, RZ, 0x33, !PT ;  /* 0x0000000eff0a9212 */ /* 0x000fe200078e33ff */
[----:B------:R-:W-:-:S04]  /*1090*/  IMAD R13, R8, UR4, R9 ;  /* 0x00000004080d7c24 */ /* 0x000fc8000f8e0209 */
        /* <DEDUP_REMOVED lines=33> */
.L_x_787:
[----:B------:R-:W-:Y:S01]  /*12b0*/  ISETP.GE.AND P0, PT, R5, R8, PT ;  /* 0x000000080500720c */ /* 0x000fe20003f06270 */
[----:B------:R-:W-:-:S12]  /*12c0*/  BSSY B1, `(.L_x_762) ;  /* 0x0000177000017945 */ /* 0x000fd80003800000 */
[----:B------:R-:W-:Y:S05]  /*12d0*/  @P0 BRA `(.L_x_763) ;  /* 0x0000001400d40947 */ /* 0x000fea0003800000 */
[----:B------:R-:W0:Y:S01]  /*12e0*/  LDC R38, c[0x0][0x23c] ;  /* 0x00008f00ff267b82 */ /* 0x000e220000000800 */
[C---:B------:R-:W-:Y:S01]  /*12f0*/  VIADD R30, R5.reuse, 0x1 ;  /* 0x00000001051e7836 */ /* 0x040fe20000000000 */
[----:B------:R-:W-:Y:S01]  /*1300*/  ULDC.64 UR8, c[0x0][0x220] ;  /* 0x0000880000087ab9 */ /* 0x000fe20000000a00 */
[----:B------:R-:W-:Y:S01]  /*1310*/  VIADD R32, R5, 0x2 ;  /* 0x0000000205207836 */ /* 0x000fe20000000000 */
        /* <DEDUP_REMOVED lines=28> */
[----:B------:R-:W-:Y:S01]  /*14e0*/  LEA R22, P0, R28, UR12, 0x2 ;  /* 0x0000000c1c167c11 */ /* 0x000fe2000f8010ff */
[----:B------:R-:W-:Y:S01]  /*14f0*/  IMAD.IADD R21, R27, 0x1, R23 ;  /* 0x000000011b157824 */ /* 0x000fe200078e0217 */
[----:B------:R-:W-:Y:S01]  /*1500*/  ULDC UR9, c[0x0][0x248] ;  /* 0x0000920000097ab9 */ /* 0x000fe20000000800 */
[----:B------:R-:W-:Y:S01]  /*1510*/  LEA R20, P1, R26, UR12, 0x2 ;  /* 0x0000000c1a147c11 */ /* 0x000fe2000f8210ff */
[----:B-1----:R-:W-:Y:S01]  /*1520*/  IMAD R40, R7, UR9, -R40 ;  /* 0x0000000907287c24 */ /* 0x002fe2000f8e0a28 */
[----:B------:R-:W-:Y:S02]  /*1530*/  LEA.HI.X R23, R28, UR13, R31, 0x2, P0 ;  /* 0x0000000d1c177c11 */ /* 0x000fe400080f141f */
[----:B------:R-:W-:Y:S01]  /*1540*/  ISETP.NE.AND P0, PT, RZ, UR8, PT ;  /* 0x00000008ff007c0c */ /* 0x000fe2000bf05270 */
[----:B------:R-:W-:Y:S01]  /*1550*/  ULDC UR8, c[0x0][0x228] ;  /* 0x00008a0000087ab9 */ /* 0x000fe20000000800 */
[----:B0-----:R-:W-:-:S02]  /*1560*/  VIADDMNMX R29, R40, R19, UR6, PT ;  /* 0x00000006281d7e46 */ /* 0x001fc4000b800113 */
[----:B------:R-:W-:Y:S02]  /*1570*/  LEA.HI.X R21, R26, UR13, R21, 0x2, P1 ;  /* 0x0000000d1a157c11 */ /* 0x000fe400088f1415 */
[----:B------:R-:W-:Y:S02]  /*1580*/  VIMNMX R28, R29, UR8, PT ;  /* 0x000000081d1c7c48 */ /* 0x000fe4000bfe0100 */
[----:B------:R-:W-:Y:S02]  /*1590*/  VIMNMX R27, RZ, R40, !PT ;  /* 0x00000028ff1b7248 */ /* 0x000fe40007fe0100 */
[----:B------:R-:W-:-:S03]  /*15a0*/  IADD3 R19, -R40, R29, RZ ;  /* 0x0000001d28137210 */ /* 0x000fc60007ffe1ff */
        /* <DEDUP_REMOVED lines=13> */
.L_x_768:
[----:B------:R-:W-:Y:S05]  /*1680*/  BSYNC B3 ;  /* 0x0000000000037941 */ /* 0x000fea0003800000 */
.L_x_767:
        /* <DEDUP_REMOVED lines=9> */
.L_x_770:
[----:B------:R-:W-:Y:S05]  /*1720*/  BSYNC B3 ;  /* 0x0000000000037941 */ /* 0x000fea0003800000 */
.L_x_769:
[----:B------:R-:W-:Y:S01]  /*1730*/  IMAD.MOV.U32 R19, RZ, RZ, R32 ;  /* 0x000000ffff137224 */ /* 0x000fe200078e0020 */
[----:B------:R-:W-:Y:S06]  /*1740*/  @!P2 BRA `(.L_x_766) ;  /* 0x000000000018a947 */ /* 0x000fec0003800000 */
[----:B------:R-:W-:Y:S01]  /*1750*/  ISETP.LE.OR P0, PT, R17, R16, !P0 ;  /* 0x000000101100720c */ /* 0x000fe20004703670 */
[----:B------:R-:W-:-:S12]  /*1760*/  VIADD R19, R5, 0x3 ;  /* 0x0000000305137836 */ /* 0x000fd80000000000 */
[----:B------:R-:W-:Y:S05]  /*1770*/  @P0 BRA `(.L_x_766) ;  /* 0x00000000000c0947 */ /* 0x000fea0003800000 */
[----:B------:R-:W2:Y:S01]  /*1780*/  LDG.E R21, desc[UR10][R20.64] ;  /* 0x0000000a14157981 */ /* 0x000ea2000c1e1900 */
[----:B------:R-:W2:Y:S02]  /*1790*/  MUFU.RCP R22, R34 ;  /* 0x0000002200167308 */ /* 0x000ea40000001000 */
[----:B--2---:R-:W-:-:S07]  /*17a0*/  FFMA.FTZ R6, R21, R22, R6 ;  /* 0x0000001615067223 */ /* 0x004fce0000010006 */
.L_x_766:
[----:B------:R-:W-:Y:S05]  /*17b0*/  BSYNC B2 ;  /* 0x0000000000027941 */ /* 0x000fea0003800000 */
.L_x_765:
        /* <DEDUP_REMOVED lines=22> */
.L_x_773:
[----:B------:R-:W0:Y:S01]  /*1920*/  LDC R38, c[0x0][0x230] ;  /* 0x00008c00ff267b82 */ /* 0x000e220000000800 */
[----:B------:R-:W-:Y:S02]  /*1930*/  VIMNMX R22, RZ, R28, !PT ;  /* 0x0000001cff167248 */ /* 0x000fe40007fe0100 */
[----:B0-----:R-:W-:-:S04]  /*1940*/  VIMNMX3 R23, R33, UR7, R38, PT ;  /* 0x0000000721177c0f */ /* 0x001fc8000b800126 */
[----:B------:R-:W-:-:S13]  /*1950*/  ISETP.LE.OR P3, PT, R23, R22, !P0 ;  /* 0x000000161700720c */ /* 0x000fda0004763670 */
[----:B------:R-:W0:Y:S01]  /*1960*/  @!P3 LDC.64 R22, c[0x0][0x220] ;  /* 0x00008800ff16bb82 */ /* 0x000e220000000a00 */
[----:B------:R-:W-:Y:S02]  /*1970*/  @!P3 IMAD.MOV.U32 R40, RZ, RZ, R2 ;  /* 0x000000ffff28b224 */ /* 0x000fe400078e0002 */
[----:B------:R-:W-:-:S05]  /*1980*/  @!P3 IMAD.MOV.U32 R41, RZ, RZ, R9 ;  /* 0x000000ffff29b224 */ /* 0x000fca00078e0009 */
[----:B------:R-:W1:Y:S01]  /*1990*/  @!P3 LDC.64 R24, c[0x0][0x218] ;  /* 0x00008600ff18bb82 */ /* 0x000e620000000a00 */
[-C--:B0-----:R-:W-:Y:S02]  /*19a0*/  @!P3 IMAD R39, R29, R22.reuse, RZ ;  /* 0x000000161d27b224 */ /* 0x081fe400078e02ff */
[----:B------:R-:W-:-:S04]  /*19b0*/  @!P3 IMAD.WIDE.U32 R40, R20, R22, R40 ;  /* 0x000000161428b225 */ /* 0x000fc800078e0028 */
[----:B------:R-:W-:Y:S01]  /*19c0*/  @!P3 IMAD R23, R20, R23, R39 ;  /* 0x000000171417b224 */ /* 0x000fe200078e0227 */
[----:B-1----:R-:W-:-:S04]  /*19d0*/  @!P3 LEA R42, P1, R40, R24, 0x2 ;  /* 0x00000018282ab211 */ /* 0x002fc800078210ff */
[----:B------:R-:W-:-:S04]  /*19e0*/  @!P3 IADD3 R22, R41, R23, RZ ;  /* 0x000000172916b210 */ /* 0x000fc80007ffe0ff */
        /* <DEDUP_REMOVED lines=15> */
[----:B------:R-:W-:Y:S01]  /*1ae0*/  VIMNMX3 R41, R31, UR7, R38, PT ;  /* 0x000000071f297c0f */ /* 0x000fe2000b800126 */
[----:B------:R-:W-:-:S03]  /*1af0*/  @!P1 IMAD.IADD R45, R23, 0x1, R45 ;  /* 0x00000001172d9824 */ /* 0x000fc600078e022d */
[----:B------:R-:W-:Y:S02]  /*1b00*/  ISETP.LE.OR P2, PT, R41, R40, !P0 ;  /* 0x000000282900720c */ /* 0x000fe40004743670 */
        /* <DEDUP_REMOVED lines=10> */
[----:B------:R-:W-:Y:S02]  /*1bb0*/  VIMNMX R24, RZ, R27, !PT ;  /* 0x0000001bff187248 */ /* 0x000fe40007fe0100 */
[----:B------:R-:W-:Y:S02]  /*1bc0*/  @!P2 IADD3.X R39, RZ, R29, RZ, P3, !PT ;  /* 0x0000001dff27a210 */ /* 0x000fe40001ffe4ff */
        /* <DEDUP_REMOVED lines=12> */
[----:B------:R-:W4:Y:S01]  /*1c90*/  @!P2 LDG.E R39, desc[UR10][R38.64] ;  /* 0x0000000a2627a981 */ /* 0x000f22000c1e1900 */
[----:B------:R-:W-:-:S04]  /*1ca0*/  @!P3 IMAD.X R23, RZ, RZ, R29, P4 ;  /* 0x000000ffff17b224 */ /* 0x000fc800020e061d */
[----:B--2---:R-:W-:Y:S02]  /*1cb0*/  @!P3 IMAD R22, R23, R24, RZ ;  /* 0x000000181716b224 */ /* 0x004fe400078e02ff */
[----:B------:R-:W-:Y:S02]  /*1cc0*/  @!P3 IMAD.MOV.U32 R23, RZ, RZ, R9 ;  /* 0x000000ffff17b224 */ /* 0x000fe400078e0009 */
[----:B------:R-:W-:Y:S01]  /*1cd0*/  @!P3 IMAD R43, R45, R25, R22 ;  /* 0x000000192d2bb224 */ /* 0x000fe200078e0216 */
[----:B------:R-:W-:-:S05]  /*1ce0*/  @!P3 MOV R22, R2 ;  /* 0x000000020016b202 */ /* 0x000fca0000000f00 */
        /* <DEDUP_REMOVED lines=24> */
.L_x_772:
[----:B------:R-:W-:Y:S05]  /*1e70*/  BSYNC B2 ;  /* 0x0000000000027941 */ /* 0x000fea0003800000 */
.L_x_771:
[----:B------:R-:W-:Y:S05]  /*1e80*/  BRA `(.L_x_763) ;  /* 0x0000000800e87947 */ /* 0x000fea0003800000 */
.L_x_764:
        /* <DEDUP_REMOVED lines=20> */
.L_x_777:
[----:B------:R-:W-:Y:S05]  /*1fd0*/  BSYNC B3 ;  /* 0x0000000000037941 */ /* 0x000fea0003800000 */
.L_x_776:
[----:B------:R-:W-:Y:S01]  /*1fe0*/  MOV R26, R30 ;  /* 0x0000001e001a7202 */ /* 0x000fe20000000f00 */
        /* <DEDUP_REMOVED lines=17> */
.L_x_779:
[----:B------:R-:W-:Y:S05]  /*2100*/  BSYNC B3 ;  /* 0x0000000000037941 */ /* 0x000fea0003800000 */
.L_x_778:
[----:B------:R-:W-:Y:S01]  /*2110*/  IMAD.MOV.U32 R26, RZ, RZ, R32 ;  /* 0x000000ffff1a7224 */ /* 0x000fe200078e0020 */
        /* <DEDUP_REMOVED lines=10> */
[----:B-1----:R-:W-:-:S04]  /*21c0*/  VIADDMNMX R25, R22, R25, UR7, PT ;  /* 0x0000000716197e46 */ /* 0x002fc8000b800119 */
[----:B------:R-:W-:-:S05]  /*21d0*/  IADD3 R22, -R22, R25, RZ ;  /* 0x0000001916167210 */ /* 0x000fca0007ffe1ff */
[----:B------:R-:W-:-:S05]  /*21e0*/  IMAD R22, R19, R22, RZ ;  /* 0x0000001613167224 */ /* 0x000fca00078e02ff */
[----:B------:R-:W-:-:S06]  /*21f0*/  I2FP.F32.S32 R22, R22 ;  /* 0x0000001600167245 */ /* 0x000fcc0000201400 */
[----:B------:R-:W2:Y:S02]  /*2200*/  MUFU.RCP R22, R22 ;  /* 0x0000001600167308 */ /* 0x000ea40000001000 */
[----:B--2---:R-:W-:-:S07]  /*2210*/  FFMA.FTZ R6, R21, R22, R6 ;  /* 0x0000001615067223 */ /* 0x004fce0000010006 */
.L_x_775:
[----:B------:R-:W-:Y:S05]  /*2220*/  BSYNC B2 ;  /* 0x0000000000027941 */ /* 0x000fea0003800000 */
.L_x_774:
[----:B------:R-:W-:-:S13]  /*2230*/  ISETP.GE.U32.AND P0, PT, R11, 0x3, PT ;  /* 0x000000030b00780c */ /* 0x000fda0003f06070 */
[----:B------:R-:W-:Y:S05]  /*2240*/  @!P0 BRA `(.L_x_763) ;  /* 0x0000000400f88947 */ /* 0x000fea0003800000 */
[----:B------:R-:W-:-:S13]  /*2250*/  ISETP.GT.AND P0, PT, R28, R27, PT ;  /* 0x0000001b1c00720c */ /* 0x000fda0003f04270 */
.L_x_786:
        /* <DEDUP_REMOVED lines=24> */
[-C--:B------:R-:W-:Y:S01]  /*23e0*/  IMAD R24, R26, R28.reuse, R28 ;  /* 0x0000001c1a187224 */ /* 0x080fe200078e021c */
[----:B------:R-:W-:Y:S01]  /*23f0*/  BSSY B2, `(.L_x_780) ;  /* 0x000002e000027945 */ /* 0x000fe20003800000 */
[----:B------:R-:W-:Y:S02]  /*2400*/  @!P2 IMAD.IADD R32, R31, 0x1, -R32 ;  /* 0x000000011f20a824 */ /* 0x000fe400078e0a20 */
[C---:B------:R-:W-:Y:S01]  /*2410*/  IMAD.IADD R38, R24.reuse, 0x1, -R29 ;  /* 0x0000000118267824 */ /* 0x040fe200078e0a1d */
[----:B------:R-:W-:Y:S01]  /*2420*/  IADD3 R42, R24, R28, RZ ;  /* 0x0000001c182a7210 */ /* 0x000fe20007ffe0ff */
[----:B------:R-:W-:-:S03]  /*2430*/  @!P2 IMAD R20, R19, R32, RZ ;  /* 0x000000201314a224 */ /* 0x000fc600078e02ff */
[----:B------:R-:W-:Y:S01]  /*2440*/  VIADDMNMX R21, R38, R27, UR7, PT ;  /* 0x0000000726157e46 */ /* 0x000fe2000b80011b */
[----:B------:R-:W-:Y:S01]  /*2450*/  IMAD.IADD R40, R42, 0x1, -R29 ;  /* 0x000000012a287824 */ /* 0x000fe200078e0a1d */
[----:B------:R-:W-:Y:S02]  /*2460*/  @!P2 I2FP.F32.S32 R20, R20 ;  /* 0x000000140014a245 */ /* 0x000fe40000201400 */
[----:B------:R-:W-:Y:S02]  /*2470*/  VIMNMX R31, RZ, R38, !PT ;  /* 0x00000026ff1f7248 */ /* 0x000fe40007fe0100 */
[----:B0-----:R-:W-:Y:S02]  /*2480*/  VIMNMX R22, R21, R30, PT ;  /* 0x0000001e15167248 */ /* 0x001fe40003fe0100 */
[----:B------:R-:W2:Y:S01]  /*2490*/  @!P2 MUFU.RCP R20, R20 ;  /* 0x000000140014a308 */ /* 0x000ea20000001000 */
[----:B------:R-:W-:Y:S02]  /*24a0*/  IADD3 R32, -R29, R42, R28 ;  /* 0x0000002a1d207210 */ /* 0x000fe40007ffe11c */
[----:B------:R-:W-:-:S02]  /*24b0*/  ISETP.LE.OR P3, PT, R22, R31, !P0 ;  /* 0x0000001f1600720c */ /* 0x000fc40004763670 */
[-C--:B------:R-:W-:Y:S02]  /*24c0*/  VIADDMNMX R33, R40, R27.reuse, UR7, PT ;  /* 0x0000000728217e46 */ /* 0x080fe4000b80011b */
[----:B------:R-:W-:Y:S02]  /*24d0*/  VIADDMNMX R25, R32, R27, UR7, PT ;  /* 0x0000000720197e46 */ /* 0x000fe4000b80011b */
[----:B------:R-:W-:Y:S02]  /*24e0*/  VIMNMX R33, R33, R30, PT ;  /* 0x0000001e21217248 */ /* 0x000fe40003fe0100 */
[----:B------:R-:W-:Y:S02]  /*24f0*/  VIMNMX R38, RZ, R40, !PT ;  /* 0x00000028ff267248 */ /* 0x000fe40007fe0100 */
[----:B------:R-:W-:Y:S02]  /*2500*/  VIMNMX R39, RZ, R32, !PT ;  /* 0x00000020ff277248 */ /* 0x000fe40007fe0100 */
[----:B------:R-:W-:-:S02]  /*2510*/  VIMNMX R30, R25, R30, PT ;  /* 0x0000001e191e7248 */ /* 0x000fc40003fe0100 */
[----:B------:R-:W-:Y:S02]  /*2520*/  ISETP.LE.OR P4, PT, R33, R38, !P0 ;  /* 0x000000262100720c */ /* 0x000fe40004783670 */
[----:B------:R-:W-:Y:S01]  /*2530*/  ISETP.LE.OR P1, PT, R30, R39, !P0 ;  /* 0x000000271e00720c */ /* 0x000fe20004723670 */
[----:B--2---:R-:W-:Y:S01]  /*2540*/  @!P2 FFMA.FTZ R6, R23, R20, R6 ;  /* 0x000000141706a223 */ /* 0x004fe20000010006 */
[----:B------:R-:W-:Y:S11]  /*2550*/  @P3 BRA `(.L_x_781) ;  /* 0x00000000005c3947 */ /* 0x000ff60003800000 */
        /* <DEDUP_REMOVED lines=17> */
[----:B------:R-:W-:-:S05]  /*2670*/  VIADDMNMX R23, R22, R27, UR7, PT ;  /* 0x0000000716177e46 */ /* 0x000fca000b80011b */
[----:B------:R-:W-:-:S04]  /*2680*/  IMAD.IADD R22, R23, 0x1, -R22 ;  /* 0x0000000117167824 */ /* 0x000fc800078e0a16 */
[----:B------:R-:W-:-:S05]  /*2690*/  IMAD R22, R19, R22, RZ ;  /* 0x0000001613167224 */ /* 0x000fca00078e02ff */
[----:B------:R-:W-:-:S06]  /*26a0*/  I2FP.F32.S32 R22, R22 ;  /* 0x0000001600167245 */ /* 0x000fcc0000201400 */
[----:B------:R-:W2:Y:S02]  /*26b0*/  MUFU.RCP R22, R22 ;  /* 0x0000001600167308 */ /* 0x000ea40000001000 */
[----:B--2---:R-:W-:-:S07]  /*26c0*/  FFMA.FTZ R6, R21, R22, R6 ;  /* 0x0000001615067223 */ /* 0x004fce0000010006 */
.L_x_781:
[----:B------:R-:W-:Y:S05]  /*26d0*/  BSYNC B2 ;  /* 0x0000000000027941 */ /* 0x000fea0003800000 */
.L_x_780:
        /* <DEDUP_REMOVED lines=25> */
.L_x_783:
[----:B------:R-:W-:Y:S05]  /*2870*/  BSYNC B2 ;  /* 0x0000000000027941 */ /* 0x000fea0003800000 */
.L_x_782:
[----:B------:R-:W-:Y:S01]  /*2880*/  BSSY B2, `(.L_x_784) ;  /* 0x0000017000027945 */ /* 0x000fe20003800000 */
[----:B------:R-:W-:-:S03]  /*2890*/  IMAD.IADD R32, R25, 0x1, -R32 ;  /* 0x0000000119207824 */ /* 0x000fc600078e0a20 */
        /* <DEDUP_REMOVED lines=21> */
.L_x_785:
[----:B------:R-:W-:Y:S05]  /*29f0*/  BSYNC B2 ;  /* 0x0000000000027941 */ /* 0x000fea0003800000 */
.L_x_784:
[----:B------:R-:W-:-:S05]  /*2a00*/  VIADD R26, R26, 0x4 ;  /* 0x000000041a1a7836 */ /* 0x000fca0000000000 */
[----:B------:R-:W-:-:S13]  /*2a10*/  ISETP.GE.AND P1, PT, R26, R8, PT ;  /* 0x000000081a00720c */ /* 0x000fda0003f26270 */
[----:B------:R-:W-:Y:S05]  /*2a20*/  @!P1 BRA `(.L_x_786) ;  /* 0xfffffff8000c9947 */ /* 0x000fea000383ffff */
.L_x_763:
[----:B------:R-:W-:Y:S05]  /*2a30*/  BSYNC B1 ;  /* 0x0000000000017941 */ /* 0x000fea0003800000 */
.L_x_762:
[----:B------:R-:W-:-:S04]  /*2a40*/  IADD3 R7, R7, 0x1, RZ ;  /* 0x0000000107077810 */ /* 0x000fc80007ffe0ff */
[----:B------:R-:W-:-:S13]  /*2a50*/  ISETP.GE.AND P0, PT, R7, R4, PT ;  /* 0x000000040700720c */ /* 0x000fda0003f06270 */
[----:B------:R-:W-:Y:S05]  /*2a60*/  @!P0 BRA `(.L_x_787) ;  /* 0xffffffe800108947 */ /* 0x000fea000383ffff */
[----:B------:R-:W-:Y:S05]  /*2a70*/  BRA `(.L_x_760) ;  /* 0x0000001400e47947 */ /* 0x000fea0003800000 */
.L_x_761:
        /* <DEDUP_REMOVED lines=10> */
[----:B------:R-:W-:Y:S02]  /*2b20*/  VIMNMX R15, RZ, R18, !PT ;  /* 0x00000012ff0f7248 */ /* 0x000fe40007fe0100 */
[----:B------:R-:W-:Y:S02]  /*2b30*/  VIMNMX R25, R25, UR8, PT ;  /* 0x0000000819197c48 */ /* 0x000fe4000bfe0100 */
[----:B------:R-:W-:-:S03]  /*2b40*/  VIMNMX R24, R24, UR8, PT ;  /* 0x0000000818187c48 */ /* 0x000fc6000bfe0100 */
[----:B------:R-:W-:Y:S02]  /*2b50*/  IMAD.IADD R27, R25, 0x1, -R14 ;  /* 0x00000001191b7824 */ /* 0x000fe400078e0a0e */
[----:B------:R-:W-:-:S07]  /*2b60*/  IMAD.IADD R28, R24, 0x1, -R15 ;  /* 0x00000001181c7824 */ /* 0x000fce00078e0a0f */
.L_x_813:
[----:B------:R-:W-:Y:S01]  /*2b70*/  ISETP.GE.AND P0, PT, R5, R8, PT ;  /* 0x000000080500720c */ /* 0x000fe20003f06270 */
[----:B------:R-:W-:-:S12]  /*2b80*/  BSSY B1, `(.L_x_788) ;  /* 0x0000165000017945 */ /* 0x000fd80003800000 */
[----:B------:R-:W-:Y:S05]  /*2b90*/  @P0 BRA `(.L_x_789) ;  /* 0x00000014008c0947 */ /* 0x000fea0003800000 */
[----:B------:R-:W-:Y:S01]  /*2ba0*/  ULDC UR8, c[0x0][0x23c] ;  /* 0x00008f0000087ab9 */ /* 0x000fe20000000800 */
[----:B------:R-:W-:Y:S01]  /*2bb0*/  IADD3 R32, R5, 0x1, RZ ;  /* 0x0000000105207810 */ /* 0x000fe20007ffe0ff */
[----:B------:R-:W-:Y:S01]  /*2bc0*/  IMAD R17, R7, UR8, R5 ;  /* 0x0000000807117c24 */ /* 0x000fe2000f8e0205 */
[----:B------:R-:W0:Y:S01]  /*2bd0*/  LDC R38, c[0x0][0x250] ;  /* 0x00009400ff267b82 */ /* 0x000e220000000800 */
[----:B------:R-:W-:Y:S01]  /*2be0*/  VIADD R40, R5, 0x2 ;  /* 0x0000000205287836 */ /* 0x000fe20000000000 */
[----:B------:R-:W-:Y:S01]  /*2bf0*/  ULDC.64 UR12, c[0x0][0x218] ;  /* 0x00008600000c7ab9 */ /* 0x000fe20000000a00 */
[----:B------:R-:W-:Y:S01]  /*2c00*/  IMAD R19, R7, UR8, R32 ;  /* 0x0000000807137c24 */ /* 0x000fe2000f8e0220 */
[-C--:B------:R-:W-:Y:S01]  /*2c10*/  IADD3 R29, P0, R17, R36.reuse, RZ ;  /* 0x00000024111d7210 */ /* 0x080fe20007f1e0ff */
[----:B------:R-:W-:Y:S01]  /*2c20*/  IMAD R23, R7, UR8, R40 ;  /* 0x0000000807177c24 */ /* 0x000fe2000f8e0228 */
[----:B------:R-:W-:Y:S01]  /*2c30*/  ULDC.64 UR8, c[0x0][0x220] ;  /* 0x0000880000087ab9 */ /* 0x000fe20000000a00 */
[----:B------:R-:W-:Y:S01]  /*2c40*/  IMAD.MOV.U32 R18, RZ, RZ, R2 ;  /* 0x000000ffff127224 */ /* 0x000fe200078e0002 */
[----:B------:R-:W1:Y:S01]  /*2c50*/  LDC R33, c[0x0][0x240] ;  /* 0x00009000ff217b82 */ /* 0x000e620000000800 */
[----:B------:R-:W-:-:S02]  /*2c60*/  IADD3 R31, P1, R19, R36, RZ ;  /* 0x00000024131f7210 */ /* 0x000fc40007f3e0ff */
[----:B------:R-:W-:Y:S02]  /*2c70*/  LEA.HI.X.SX32 R17, R17, R10, 0x1, P0 ;  /* 0x0000000a11117211 */ /* 0x000fe400000f0eff */
[----:B------:R-:W-:Y:S02]  /*2c80*/  IADD3 R21, P0, R23, R36, RZ ;  /* 0x0000002417157210 */ /* 0x000fe40007f1e0ff */
[-C--:B------:R-:W-:Y:S01]  /*2c90*/  LEA.HI.X.SX32 R16, R19, R10.reuse, 0x1, P1 ;  /* 0x0000000a13107211 */ /* 0x080fe200008f0eff */
[----:B------:R-:W-:Y:S01]  /*2ca0*/  IMAD R20, R17, UR8, RZ ;  /* 0x0000000811147c24 */ /* 0x000fe2000f8e02ff */
[----:B------:R-:W-:Y:S01]  /*2cb0*/  LEA.HI.X.SX32 R23, R23, R10, 0x1, P0 ;  /* 0x0000000a17177211 */ /* 0x000fe200000f0eff */
[----:B------:R-:W-:Y:S02]  /*2cc0*/  IMAD.MOV.U32 R19, RZ, RZ, R9 ;  /* 0x000000ffff137224 */ /* 0x000fe400078e0009 */
[----:B------:R-:W-:Y:S02]  /*2cd0*/  IMAD R22, R16, UR8, RZ ;  /* 0x0000000810167c24 */ /* 0x000fe4000f8e02ff */
[----:B------:R-:W-:-:S02]  /*2ce0*/  IMAD R39, R29, UR9, R20 ;  /* 0x000000091d277c24 */ /* 0x000fc4000f8e0214 */
[----:B------:R-:W-:Y:S02]  /*2cf0*/  IMAD R20, R23, UR8, RZ ;  /* 0x0000000817147c24 */ /* 0x000fe4000f8e02ff */
[----:B------:R-:W-:-:S04]  /*2d00*/  IMAD.WIDE.U32 R16, R29, UR8, R18 ;  /* 0x000000081d107c25 */ /* 0x000fc8000f8e0012 */
[C---:B------:R-:W-:Y:S02]  /*2d10*/  IMAD R29, R31.reuse, UR9, R22 ;  /* 0x000000091f1d7c24 */ /* 0x040fe4000f8e0216 */
        /* <DEDUP_REMOVED lines=34> */
.L_x_794:
[----:B------:R-:W-:Y:S05]  /*2f40*/  BSYNC B3 ;  /* 0x0000000000037941 */ /* 0x000fea0003800000 */
.L_x_793:
        /* <DEDUP_REMOVED lines=9> */
.L_x_796:
[----:B------:R-:W-:Y:S05]  /*2fe0*/  BSYNC B3 ;  /* 0x0000000000037941 */ /* 0x000fea0003800000 */
.L_x_795:
[----:B------:R-:W-:Y:S01]  /*2ff0*/  MOV R38, R40 ;  /* 0x0000002800267202 */ /* 0x000fe20000000f00 */
[----:B------:R-:W-:Y:S06]  /*3000*/  @!P2 BRA `(.L_x_792) ;  /* 0x000000000018a947 */ /* 0x000fec0003800000 */
[----:B------:R-:W-:Y:S01]  /*3010*/  ISETP.LE.OR P0, PT, R24, R15, !P0 ;  /* 0x0000000f1800720c */ /* 0x000fe20004703670 */
[----:B------:R-:W-:-:S12]  /*3020*/  VIADD R38, R5, 0x3 ;  /* 0x0000000305267836 */ /* 0x000fd80000000000 */
[----:B------:R-:W-:Y:S05]  /*3030*/  @P0 BRA `(.L_x_792) ;  /* 0x00000000000c0947 */ /* 0x000fea0003800000 */
[----:B------:R-:W2:Y:S01]  /*3040*/  LDG.E R17, desc[UR10][R16.64] ;  /* 0x0000000a10117981 */ /* 0x000ea2000c1e1900 */
[----:B------:R-:W2:Y:S02]  /*3050*/  MUFU.RCP R18, R34 ;  /* 0x0000002200127308 */ /* 0x000ea40000001000 */
[----:B--2---:R-:W-:-:S07]  /*3060*/  FFMA.FTZ R6, R17, R18, R6 ;  /* 0x0000001211067223 */ /* 0x004fce0000010006 */
.L_x_792:
[----:B------:R-:W-:Y:S05]  /*3070*/  BSYNC B2 ;  /* 0x0000000000027941 */ /* 0x000fea0003800000 */
.L_x_791:
[----:B------:R-:W-:Y:S01]  /*3080*/  ISETP.GE.U32.AND P0, PT, R11, 0x3, PT ;  /* 0x000000030b00780c */ /* 0x000fe20003f06070 */
[----:B------:R-:W-:-:S12]  /*3090*/  BSSY B2, `(.L_x_797) ;  /* 0x0000067000027945 */ /* 0x000fd80003800000 */
[----:B------:R-:W-:Y:S05]  /*30a0*/  @!P0 BRA `(.L_x_798) ;  /* 0x0000000400948947 */ /* 0x000fea0003800000 */
[----:B------:R-:W-:-:S13]  /*30b0*/  ISETP.GT.AND P0, PT, R42, R23, PT ;  /* 0x000000172a00720c */ /* 0x000fda0003f04270 */
.L_x_799:
        /* <DEDUP_REMOVED lines=100> */
.L_x_798:
[----:B------:R-:W-:Y:S05]  /*3700*/  BSYNC B2 ;  /* 0x0000000000027941 */ /* 0x000fea0003800000 */
.L_x_797:
[----:B------:R-:W-:Y:S05]  /*3710*/  BRA `(.L_x_789) ;  /* 0x0000000800ac7947 */ /* 0x000fea0003800000 */
.L_x_790:
        /* <DEDUP_REMOVED lines=23> */
.L_x_803:
[----:B------:R-:W-:Y:S05]  /*3890*/  BSYNC B3 ;  /* 0x0000000000037941 */ /* 0x000fea0003800000 */
.L_x_802:
        /* <DEDUP_REMOVED lines=11> */
.L_x_805:
[----:B------:R-:W-:Y:S05]  /*3950*/  BSYNC B3 ;  /* 0x0000000000037941 */ /* 0x000fea0003800000 */
.L_x_804:
        /* <DEDUP_REMOVED lines=10> */
.L_x_801:
[----:B------:R-:W-:Y:S05]  /*3a00*/  BSYNC B2 ;  /* 0x0000000000027941 */ /* 0x000fea0003800000 */
.L_x_800:
[----:B------:R-:W-:-:S13]  /*3a10*/  ISETP.GE.U32.AND P0, PT, R11, 0x3, PT ;  /* 0x000000030b00780c */ /* 0x000fda0003f06070 */
[----:B------:R-:W-:Y:S05]  /*3a20*/  @!P0 BRA `(.L_x_789) ;  /* 0x0000000400e88947 */ /* 0x000fea0003800000 */
[----:B------:R-:W-:-:S13]  /*3a30*/  ISETP.GT.AND P0, PT, R42, R23, PT ;  /* 0x000000172a00720c */ /* 0x000fda0003f04270 */
.L_x_812:
        /* <DEDUP_REMOVED lines=69> */
.L_x_807:
[----:B------:R-:W-:Y:S05]  /*3e90*/  BSYNC B2 ;  /* 0x0000000000027941 */ /* 0x000fea0003800000 */
.L_x_806:
        /* <DEDUP_REMOVED lines=23> */
.L_x_809:
[----:B------:R-:W-:Y:S05]  /*4010*/  BSYNC B2 ;  /* 0x0000000000027941 */ /* 0x000fea0003800000 */
.L_x_808:
        /* <DEDUP_REMOVED lines=23> */
.L_x_811:
[----:B------:R-:W-:Y:S05]  /*4190*/  BSYNC B2 ;  /* 0x0000000000027941 */ /* 0x000fea0003800000 */
.L_x_810:
[----:B------:R-:W-:-:S05]  /*41a0*/  VIADD R30, R30, 0x4 ;  /* 0x000000041e1e7836 */ /* 0x000fca0000000000 */
[----:B------:R-:W-:-:S13]  /*41b0*/  ISETP.GE.AND P1, PT, R30, R8, PT ;  /* 0x000000081e00720c */ /* 0x000fda0003f26270 */
[----:B------:R-:W-:Y:S05]  /*41c0*/  @!P1 BRA `(.L_x_812) ;  /* 0xfffffff8001c9947 */ /* 0x000fea000383ffff */
.L_x_789:
[----:B------:R-:W-:Y:S05]  /*41d0*/  BSYNC B1 ;  /* 0x0000000000017941 */ /* 0x000fea0003800000 */
.L_x_788:
[----:B------:R-:W-:-:S04]  /*41e0*/  IADD3 R7, R7, 0x1, RZ ;  /* 0x0000000107077810 */ /* 0x000fc80007ffe0ff */
[----:B------:R-:W-:-:S13]  /*41f0*/  ISETP.GE.AND P0, PT, R7, R4, PT ;  /* 0x000000040700720c */ /* 0x000fda0003f06270 */
[----:B------:R-:W-:Y:S05]  /*4200*/  @!P0 BRA `(.L_x_813) ;  /* 0xffffffe800588947 */ /* 0x000fea000383ffff */
.L_x_760:
[----:B------:R-:W-:Y:S05]  /*4210*/  BSYNC B0 ;  /* 0x0000000000007941 */ /* 0x000fea0003800000 */
.L_x_759:
[----:B------:R-:W-:Y:S01]  /*4220*/  ULDC.64 UR8, c[0x0][0x258] ;  /* 0x0000960000087ab9 */ /* 0x000fe20000000a00 */
[----:B------:R-:W-:Y:S02]  /*4230*/  SHF.R.S32.HI R5, RZ, 0x1f, R0 ;  /* 0x0000001fff057819 */ /* 0x000fe40000011400 */
[----:B------:R-:W-:Y:S01]  /*4240*/  LEA R4, P0, R0, UR8, 0x2 ;  /* 0x0000000800047c11 */ /* 0x000fe2000f8010ff */
[----:B------:R-:W-:-:S03]  /*4250*/  ULDC UR8, c[0x0][0x210] ;  /* 0x0000840000087ab9 */ /* 0x000fc60000000800 */
[----:B------:R-:W-:Y:S01]  /*4260*/  LEA.HI.X R5, R0, UR9, R5, 0x2, P0 ;  /* 0x0000000900057c11 */ /* 0x000fe200080f1405 */
[----:B------:R-:W-:Y:S01]  /*4270*/  USHF.R.S32.HI UR9, URZ, 0x1f, UR8 ;  /* 0x0000001f3f097899 */ /* 0x000fe20008011408 */
[----:B------:R-:W-:-:S03]  /*4280*/  IADD3 R0, P0, R35, R0, RZ ;  /* 0x0000000023007210 */ /* 0x000fc60007f1e0ff */
[----:B------:R0:W-:Y:S02]  /*4290*/  STG.E desc[UR10][R4.64], R6 ;  /* 0x0000000604007986 */ /* 0x0001e4000c10190a */
[----:B------:R-:W-:Y:S01]  /*42a0*/  IMAD.X R3, RZ, RZ, R3, P0 ;  /* 0x000000ffff037224 */ /* 0x000fe200000e0603 */
[----:B------:R-:W-:-:S04]  /*42b0*/  ISETP.GE.U32.AND P0, PT, R0, UR8, PT ;  /* 0x0000000800007c0c */ /* 0x000fc8000bf06070 */
[----:B------:R-:W-:-:S13]  /*42c0*/  ISETP.GE.AND.EX P0, PT, R3, UR9, PT, P0 ;  /* 0x0000000903007c0c */ /* 0x000fda000bf06300 */
[----:B0-----:R-:W-:Y:S05]  /*42d0*/  @!P0 BRA `(.L_x_814) ;  /* 0xffffffbc00a88947 */ /* 0x001fea000383ffff */
[----:B------:R-:W-:Y:S05]  /*42e0*/  EXIT ;  /* 0x000000000000794d */ /* 0x000fea0003800000 */
        .weak           $__internal_11_$__cuda_sm20_div_s64
        .type           $__internal_11_$__cuda_sm20_div_s64,@function
        .size           $__internal_11_$__cuda_sm20_div_s64,(.L_x_1830 - $__internal_11_$__cuda_sm20_div_s64)
$__internal_11_$__cuda_sm20_div_s64:
        /* <DEDUP_REMOVED lines=82> */
[----:B------:R-:W-:Y:S06]  /*4810*/  RET.REL.NODEC R10 `(_ZN2at6native49_GLOBAL__N__3489678a_16_AveragePool2d_cu_fb80407639avg_pool2d_backward_out_cuda_frame_nhwcIffiEEvT1_PKT_llliiiiiiiiPS4_ibb) ;  /* 0xffffffb40af87950 */ /* 0x000fec0003c3ffff */
.L_x_815:
        /* <DEDUP_REMOVED lines=14> */
.L_x_1830:


//--------------------- .text._ZN2at6native49_GLOBAL__N__3489678a_16_AveragePool2d_cu_fb80407634avg_pool2d_backward_out_cuda_frameIddlEEvT1_PKT_llllliiiiiiPS4_ibb --------------------------
	.section	.text._ZN2at6native49_GLOBAL__N__3489678a_16_AveragePool2d_cu_fb80407634avg_pool2d_backward_out_cuda_frameIddlEEvT1_PKT_llllliiiiiiPS4_ibb,"ax",@progbits
	.align	128
.text._ZN2at6native49_GLOBAL__N__3489678a_16_AveragePool2d_cu_fb80407634avg_pool2d_backward_out_cuda_frameIddlEEvT1_PKT_llllliiiiiiPS4_ibb:
        .type           _ZN2at6native49_GLOBAL__N__3489678a_16_AveragePool2d_cu_fb80407634avg_pool2d_backward_out_cuda_frameIddlEEvT1_PKT_llllliiiiiiPS4_ibb,@function
        .size           _ZN2at6native49_GLOBAL__N__3489678a_16_AveragePool2d_cu_fb80407634avg_pool2d_backward_out_cuda_frameIddlEEvT1_PKT_llllliiiiiiPS4_ibb,(.L_x_1832 - _ZN2at6native49_GLOBAL__N__3489678a_16_AveragePool2d_cu_fb80407634avg_pool2d_backward_out_cuda_frameIddlEEvT1_PKT_llllliiiiiiPS4_ibb)
        .other          _ZN2at6native49_GLOBAL__N__3489678a_16_AveragePool2d_cu_fb80407634avg_pool2d_backward_out_cuda_frameIddlEEvT1_PKT_llllliiiiiiPS4_ibb,@"STO_CUDA_ENTRY STV_DEFAULT"
_ZN2at6native49_GLOBAL__N__3489678a_16_AveragePool2d_cu_fb80407634avg_pool2d_backward_out_cuda_frameIddlEEvT1_PKT_llllliiiiiiPS4_ibb:
        /* <DEDUP_REMOVED lines=12> */
[----:B------:R-:W-:Y:S01]  /*00c0*/  ULDC UR8, c[0x0][0x268] ;  /* 0x00009a0000087ab9 */ /* 0x000fe20000000800 */
[----:B------:R-:W-:Y:S01]  /*00d0*/  UIADD3 UR4, UR4, UR6, URZ ;  /* 0x0000000604047290 */ /* 0x000fe2000fffe03f */
[----:B------:R-:W0:Y:S01]  /*00e0*/  I2F.F64 R24, UR8 ;  /* 0x0000000800187d12 */ /* 0x000e220008201c00 */
[----:B------:R-:W-:Y:S01]  /*00f0*/  ULDC UR5, c[0x0][0x230] ;  /* 0x00008c0000057ab9 */ /* 0x000fe20000000800 */
[----:B------:R-:W-:Y:S01]  /*0100*/  ULDC UR6, c[0x0][0xc] ;  /* 0x0000030000067ab9 */ /* 0x000fe20000000800 */
[----:B------:R-:W-:Y:S01]  /*0110*/  UIADD3 UR5, UR5, UR7, URZ ;  /* 0x0000000705057290 */ /* 0x000fe2000fffe03f */
[----:B------:R-:W-:Y:S01]  /*0120*/  IMAD R4, R5, UR6, RZ ;  /* 0x0000000605047c24 */ /* 0x000fe2000f8e02ff */
[----:B------:R-:W-:-:S10]  /*0130*/  ULDC.64 UR8, c[0x0][0x208] ;  /* 0x0000820000087ab9 */ /* 0x000fd40000000a00 */
.L_x_960:
        /* <DEDUP_REMOVED lines=11> */
[----:B0-----:R-:W-:Y:S05]  /*01f0*/  CALL.REL.NOINC `($__internal_13_$__cuda_sm20_div_s64) ;  /* 0x0000006000bc7944 */ /* 0x001fea0003c00000 */
[----:B------:R-:W-:Y:S01]  /*0200*/  IMAD.MOV R5, RZ, RZ, -R10 ;  /* 0x000000ffff057224 */ /* 0x000fe200078e0a0a */
[----:B------:R-:W-:Y:S01]  /*0210*/  ULDC UR6, c[0x0][0x230] ;  /* 0x00008c0000067ab9 */ /* 0x000fe20000000800 */
[----:B------:R-:W-:Y:S01]  /*0220*/  MOV R6, R10 ;  /* 0x0000000a00067202 */ /* 0x000fe20000000f00 */
[----:B------:R-:W-:Y:S02]  /*0230*/  IMAD.MOV.U32 R7, RZ, RZ, R11 ;  /* 0x000000ffff077224 */ /* 0x000fe400078e000b */
[----:B------:R-:W-:Y:S01]  /*0240*/  IMAD R0, R5, UR6, R2 ;  /* 0x0000000605007c24 */ /* 0x000fe2000f8e0202 */
[----:B------:R-:W-:Y:S06]  /*0250*/  BRA `(.L_x_818) ;  /* 0x0000000000587947 */ /* 0x000fec0003800000 */
.L_x_817:
[----:B------:R-:W-:Y:S02]  /*0260*/  ULDC UR6, c[0x0][0x230] ;  /* 0x00008c0000067ab9 */ /* 0x000fe40000000800 */
[----:B------:R-:W1:Y:S01]  /*0270*/  I2F.U32.RP R0, UR6 ;  /* 0x0000000600007d06 */ /* 0x000e620008209000 */
[----:B------:R-:W-:-:S07]  /*0280*/  ISETP.NE.U32.AND P2, PT, RZ, UR6, PT ;  /* 0x00000006ff007c0c */ /* 0x000fce000bf45070 */
[----:B-1----:R-:W1:Y:S02]  /*0290*/  MUFU.RCP R0, R0 ;  /* 0x0000000000007308 */ /* 0x002e640000001000 */
[----:B-1----:R-:W-:-:S06]  /*02a0*/  VIADD R6, R0, 0xffffffe ;  /* 0x0ffffffe00067836 */ /* 0x002fcc0000000000 */
[----:B------:R1:W2:Y:S02]  /*02b0*/  F2I.FTZ.U32.TRUNC.NTZ R7, R6 ;  /* 0x0000000600077305 */ /* 0x0002a4000021f000 */
[----:B-1----:R-:W-:Y:S02]  /*02c0*/  IMAD.MOV.U32 R6, RZ, RZ, RZ ;  /* 0x000000ffff067224 */ /* 0x002fe400078e00ff */
[----:B--2---:R-:W-:-:S04]  /*02d0*/  IMAD.MOV R5, RZ, RZ, -R7 ;  /* 0x000000ffff057224 */ /* 0x004fc800078e0a07 */
[----:B------:R-:W-:-:S04]  /*02e0*/  IMAD R5, R5, UR6, RZ ;  /* 0x0000000605057c24 */ /* 0x000fc8000f8e02ff */
[----:B------:R-:W-:-:S06]  /*02f0*/  IMAD.HI.U32 R7, R7, R5, R6 ;  /* 0x0000000507077227 */ /* 0x000fcc00078e0006 */
[----:B------:R-:W-:-:S04]  /*0300*/  IMAD.HI.U32 R6, R7, R2, RZ ;  /* 0x0000000207067227 */ /* 0x000fc800078e00ff */
[----:B------:R-:W-:Y:S02]  /*0310*/  IMAD.MOV R5, RZ, RZ, -R6 ;  /* 0x000000ffff057224 */ /* 0x000fe400078e0a06 */
[----:B------:R-:W-:Y:S02]  /*0320*/  IMAD.MOV.U32 R7, RZ, RZ, RZ ;  /* 0x000000ffff077224 */ /* 0x000fe400078e00ff */
        /* <DEDUP_REMOVED lines=9> */
.L_x_818:
[----:B------:R-:W-:Y:S05]  /*03c0*/  BSYNC B0 ;  /* 0x0000000000007941 */ /* 0x000fea0003800000 */
.L_x_816:
        /* <DEDUP_REMOVED lines=13> */
[----:B0-----:R-:W-:Y:S05]  /*04a0*/  CALL.REL.NOINC `($__internal_13_$__cuda_sm20_div_s64) ;  /* 0x0000006000107944 */ /* 0x001fea0003c00000 */
[----:B------:R-:W-:Y:S01]  /*04b0*/  IMAD.MOV R5, RZ, RZ, -R10 ;  /* 0x000000ffff057224 */ /* 0x000fe200078e0a0a */
[----:B------:R-:W-:Y:S01]  /*04c0*/  ULDC UR6, c[0x0][0x228] ;  /* 0x00008a0000067ab9 */ /* 0x000fe20000000800 */
[----:B------:R-:W-:Y:S02]  /*04d0*/  IMAD.MOV.U32 R7, RZ, RZ, R11 ;  /* 0x000000ffff077224 */ /* 0x000fe400078e000b */
[----:B------:R-:W-:Y:S02]  /*04e0*/  IMAD R8, R5, UR6, R6 ;  /* 0x0000000605087c24 */ /* 0x000fe4000f8e0206 */
[----:B------:R-:W-:Y:S01]  /*04f0*/  IMAD.MOV.U32 R6, RZ, RZ, R10 ;  /* 0x000000ffff067224 */ /* 0x000fe200078e000a */
[----:B------:R-:W-:Y:S06]  /*0500*/  BRA `(.L_x_821) ;  /* 0x00000000005c7947 */ /* 0x000fec0003800000 */
.L_x_820:
[----:B------:R-:W-:Y:S02]  /*0510*/  ULDC UR6, c[0x0][0x228] ;  /* 0x00008a0000067ab9 */ /* 0x000fe40000000800 */
[----:B------:R-:W1:Y:S01]  /*0520*/  I2F.U32.RP R5, UR6 ;  /* 0x0000000600057d06 */ /* 0x000e620008209000 */
[----:B------:R-:W-:-:S07]  /*0530*/  ISETP.NE.U32.AND P2, PT, RZ, UR6, PT ;  /* 0x00000006ff007c0c */ /* 0x000fce000bf45070 */
[----:B-1----:R-:W1:Y:S02]  /*0540*/  MUFU.RCP R5, R5 ;  /* 0x0000000500057308 */ /* 0x002e640000001000 */
[----:B-1----:R-:W-:-:S06]  /*0550*/  VIADD R8, R5, 0xffffffe ;  /* 0x0ffffffe05087836 */ /* 0x002fcc0000000000 */
[----:B------:R1:W2:Y:S02]  /*0560*/  F2I.FTZ.U32.TRUNC.NTZ R9, R8 ;  /* 0x0000000800097305 */ /* 0x0002a4000021f000 */
[----:B-1----:R-:W-:Y:S01]  /*0570*/  HFMA2.MMA R8, -RZ, RZ, 0, 0 ;  /* 0x00000000ff087435 */ /* 0x002fe200000001ff */
[----:B--2---:R-:W-:-:S04]  /*0580*/  IMAD.MOV R7, RZ, RZ, -R9 ;  /* 0x000000ffff077224 */ /* 0x004fc800078e0a09 */
        /* <DEDUP_REMOVED lines=15> */
.L_x_821:
[----:B------:R-:W-:Y:S05]  /*0680*/  BSYNC B0 ;  /* 0x0000000000007941 */ /* 0x000fea0003800000 */
.L_x_819:
        /* <DEDUP_REMOVED lines=14> */
[----:B------:R-:W-:Y:S01]  /*0770*/  ULDC UR6, c[0x0][0x220] ;  /* 0x0000880000067ab9 */ /* 0x000fe20000000800 */
[----:B------:R-:W-:Y:S01]  /*0780*/  IMAD.MOV R12, RZ, RZ, -R10 ;  /* 0x000000ffff0c7224 */ /* 0x000fe200078e0a0a */
[----:B------:R-:W-:-:S05]  /*0790*/  MOV R23, UR6 ;  /* 0x0000000600177c02 */ /* 0x000fca0008000f00 */
[----:B------:R-:W-:Y:S01]  /*07a0*/  IMAD R12, R12, R23, R6 ;  /* 0x000000170c0c7224 */ /* 0x000fe200078e0206 */
[----:B------:R-:W-:Y:S06]  /*07b0*/  BRA `(.L_x_824) ;  /* 0x0000000000587947 */ /* 0x000fec0003800000 */
.L_x_823:
[----:B------:R-:W-:Y:S02]  /*07c0*/  ULDC UR6, c[0x0][0x220] ;  /* 0x0000880000067ab9 */ /* 0x000fe40000000800 */
[----:B------:R-:W-:-:S04]  /*07d0*/  IMAD.U32 R23, RZ, RZ, UR6 ;  /* 0x00000006ff177e24 */ /* 0x000fc8000f8e00ff */
[----:B------:R-:W1:Y:S01]  /*07e0*/  I2F.U32.RP R5, R23 ;  /* 0x0000001700057306 */ /* 0x000e620000209000 */
[----:B------:R-:W-:-:S07]  /*07f0*/  ISETP.NE.U32.AND P2, PT, R23, RZ, PT ;  /* 0x000000ff1700720c */ /* 0x000fce0003f45070 */
[----:B-1----:R-:W1:Y:S02]  /*0800*/  MUFU.RCP R5, R5 ;  /* 0x0000000500057308 */ /* 0x002e640000001000 */
[----:B-1----:R-:W-:-:S06]  /*0810*/  VIADD R10, R5, 0xffffffe ;  /* 0x0ffffffe050a7836 */ /* 0x002fcc0000000000 */
[----:B------:R1:W2:Y:S02]  /*0820*/  F2I.FTZ.U32.TRUNC.NTZ R11, R10 ;  /* 0x0000000a000b7305 */ /* 0x0002a4000021f000 */
[----:B-1----:R-:W-:Y:S02]  /*0830*/  IMAD.MOV.U32 R10, RZ, RZ, RZ ;  /* 0x000000ffff0a7224 */ /* 0x002fe400078e00ff */
[----:B--2---:R-:W-:-:S04]  /*0840*/  IMAD R7, R11, R23, RZ ;  /* 0x000000170b077224 */ /* 0x004fc800078e02ff */
[----:B------:R-:W-:-:S04]  /*0850*/  IMAD.MOV R7, RZ, RZ, -R7 ;  /* 0x000000ffff077224 */ /* 0x000fc800078e0a07 */
[----:B------:R-:W-:-:S06]  /*0860*/  IMAD.HI.U32 R11, R11, R7, R10 ;  /* 0x000000070b0b7227 */ /* 0x000fcc00078e000a */
[----:B------:R-:W-:-:S04]  /*0870*/  IMAD.HI.U32 R10, R11, R6, RZ ;  /* 0x000000060b0a7227 */ /* 0x000fc800078e00ff */
[----:B------:R-:W-:-:S04]  /*0880*/  IMAD.MOV R12, RZ, RZ, -R10 ;  /* 0x000000ffff0c7224 */ /* 0x000fc800078e0a0a */
[----:B------:R-:W-:-:S05]  /*0890*/  IMAD R12, R23, R12, R6 ;  /* 0x0000000c170c7224 */ /* 0x000fca00078e0206 */
[----:B------:R-:W-:-:S13]  /*08a0*/  ISETP.GE.U32.AND P0, PT, R12, R23, PT ;  /* 0x000000170c00720c */ /* 0x000fda0003f06070 */
[----:B------:R-:W-:Y:S01]  /*08b0*/  @P0 IMAD.IADD R12, R12, 0x1, -R23 ;  /* 0x000000010c0c0824 */ /* 0x000fe200078e0a17 */
[----:B------:R-:W-:-:S04]  /*08c0*/  @P0 IADD3 R10, R10, 0x1, RZ ;  /* 0x000000010a0a0810 */ /* 0x000fc80007ffe0ff */
[----:B------:R-:W-:-:S13]  /*08d0*/  ISETP.GE.U32.AND P1, PT, R12, R23, PT ;  /* 0x000000170c00720c */ /* 0x000fda0003f26070 */
[----:B------:R-:W-:Y:S01]  /*08e0*/  @P1 VIADD R10, R10, 0x1 ;  /* 0x000000010a0a1836 */ /* 0x000fe20000000000 */
[----:B------:R-:W-:-:S05]  /*08f0*/  @!P2 LOP3.LUT R10, RZ, R23, RZ, 0x33, !PT ;  /* 0x00000017ff0aa212 */ /* 0x000fca00078e33ff */
[----:B------:R-:W-:-:S04]  /*0900*/  IMAD.MOV R12, RZ, RZ, -R10 ;  /* 0x000000ffff0c7224 */ /* 0x000fc800078e0a0a */
[----:B------:R-:W-:-:S07]  /*0910*/  IMAD R12, R23, R12, R6 ;  /* 0x0000000c170c7224 */ /* 0x000fce00078e0206 */
.L_x_824:
[----:B------:R-:W-:Y:S05]  /*0920*/  BSYNC B0 ;  /* 0x0000000000007941 */ /* 0x000fea0003800000 */
.L_x_822:
[----:B------:R-:W1:Y:S01]  /*0930*/  LDC R17, c[0x0][0x250] ;  /* 0x00009400ff117b82 */ /* 0x000e620000000800 */
[----:B------:R-:W-:Y:S07]  /*0940*/  BSSY B0, `(.L_x_825) ;  /* 0x0000054000007945 */ /* 0x000fee0003800000 */
[----:B------:R-:W2:Y:S08]  /*0950*/  LDC R13, c[0x0][0x254] ;  /* 0x00009500ff0d7b82 */ /* 0x000eb00000000800 */
[----:B------:R-:W3:Y:S01]  /*0960*/  LDC R19, c[0x0][0x248] ;  /* 0x00009200ff137b82 */ /* 0x000ee20000000800 */
[----:B-1----:R-:W-:-:S04]  /*0970*/  IABS R16, R17 ;  /* 0x0000001100107213 */ /* 0x002fc80000000000 */
[----:B------:R-:W1:Y:S01]  /*0980*/  I2F.RP R5, R16 ;  /* 0x0000001000057306 */ /* 0x000e620000209400 */
[----:B--2---:R-:W-:-:S07]  /*0990*/  IABS R21, R13 ;  /* 0x0000000d00157213 */ /* 0x004fce0000000000 */
[----:B------:R-:W2:Y:S01]  /*09a0*/  I2F.RP R11, R21 ;  /* 0x00000015000b7306 */ /* 0x000ea20000209400 */
[----:B---3--:R-:W-:-:S07]  /*09b0*/  ISETP.GE.AND P5, PT, R8, R19, PT ;  /* 0x000000130800720c */ /* 0x008fce0003fa6270 */
[----:B-1----:R-:W1:Y:S08]  /*09c0*/  MUFU.RCP R5, R5 ;  /* 0x0000000500057308 */ /* 0x002e700000001000 */
[----:B--2---:R-:W2:Y:S01]  /*09d0*/  MUFU.RCP R11, R11 ;  /* 0x0000000b000b7308 */ /* 0x004ea20000001000 */
[----:B-1----:R-:W-:-:S07]  /*09e0*/  VIADD R14, R5, 0xffffffe ;  /* 0x0ffffffe050e7836 */ /* 0x002fce0000000000 */
[----:B------:R1:W3:Y:S01]  /*09f0*/  F2I.FTZ.U32.TRUNC.NTZ R15, R14 ;  /* 0x0000000e000f7305 */ /* 0x0002e2000021f000 */
[----:B--2---:R-:W-:Y:S01]  /*0a00*/  VIADD R7, R11, 0xffffffe ;  /* 0x0ffffffe0b077836 */ /* 0x004fe20000000000 */
[----:B------:R-:W-:Y:S01]  /*0a10*/  IABS R11, R8 ;  /* 0x00000008000b7213 */ /* 0x000fe20000000000 */
[----:B-1----:R-:W-:-:S05]  /*0a20*/  IMAD.MOV.U32 R14, RZ, RZ, RZ ;  /* 0x000000ffff0e7224 */ /* 0x002fca00078e00ff */
[----:B------:R-:W1:Y:S01]  /*0a30*/  F2I.FTZ.U32.TRUNC.NTZ R7, R7 ;  /* 0x0000000700077305 */ /* 0x000e62000021f000 */
[----:B---3--:R-:W-:-:S04]  /*0a40*/  IMAD.MOV R9, RZ, RZ, -R15 ;  /* 0x000000ffff097224 */ /* 0x008fc800078e0a0f */
[----:B------:R-:W-:-:S04]  /*0a50*/  IMAD R9, R9, R16, RZ ;  /* 0x0000001009097224 */ /* 0x000fc800078e02ff */
[----:B------:R-:W-:Y:S01]  /*0a60*/  IMAD.HI.U32 R6, R15, R9, R14 ;  /* 0x000000090f067227 */ /* 0x000fe200078e000e */
[----:B------:R-:W-:Y:S02]  /*0a70*/  IABS R15, R0 ;  /* 0x00000000000f7213 */ /* 0x000fe40000000000 */
[----:B-1----:R-:W-:-:S03]  /*0a80*/  IADD3 R14, RZ, -R7, RZ ;  /* 0x80000007ff0e7210 */ /* 0x002fc60007ffe0ff */
[----:B------:R-:W-:-:S04]  /*0a90*/  IMAD.HI.U32 R5, R6, R11, RZ ;  /* 0x0000000b06057227 */ /* 0x000fc800078e00ff */
[----:B------:R-:W-:Y:S02]  /*0aa0*/  IMAD.MOV R6, RZ, RZ, -R5 ;  /* 0x000000ffff067224 */ /* 0x000fe400078e0a05 */
[----:B------:R-:W-:Y:S02]  /*0ab0*/  IMAD R9, R14, R21, RZ ;  /* 0x000000150e097224 */ /* 0x000fe400078e02ff */
[C---:B------:R-:W-:Y:S02]  /*0ac0*/  IMAD R11, R16.reuse, R6, R11 ;  /* 0x00000006100b7224 */ /* 0x040fe400078e020b */
[----:B------:R-:W-:Y:S02]  /*0ad0*/  IMAD.MOV.U32 R6, RZ, RZ, RZ ;  /* 0x000000ffff067224 */ /* 0x000fe400078e00ff */
[----:B------:R-:W-:Y:S01]  /*0ae0*/  IMAD.MOV.U32 R14, RZ, RZ, R15 ;  /* 0x000000ffff0e7224 */ /* 0x000fe200078e000f */
[----:B------:R-:W-:Y:S01]  /*0af0*/  ISETP.GT.U32.AND P1, PT, R16, R11, PT ;  /* 0x0000000b1000720c */ /* 0x000fe20003f24070 */
[----:B------:R-:W-:Y:S01]  /*0b00*/  IMAD.HI.U32 R9, R7, R9, R6 ;  /* 0x0000000907097227 */ /* 0x000fe200078e0006 */
[----:B------:R-:W1:Y:S05]  /*0b10*/  LDC R15, c[0x0][0x24c] ;  /* 0x00009300ff0f7b82 */ /* 0x000e6a0000000800 */
[----:B------:R-:W-:-:S04]  /*0b20*/  IMAD.HI.U32 R9, R9, R14, RZ ;  /* 0x0000000e09097227 */ /* 0x000fc800078e00ff */
[----:B------:R-:W-:Y:S02]  /*0b30*/  IMAD.MOV R7, RZ, RZ, -R9 ;  /* 0x000000ffff077224 */ /* 0x000fe400078e0a09 */
[----:B------:R-:W-:Y:S02]  /*0b40*/  @!P1 IMAD.IADD R11, R11, 0x1, -R16 ;  /* 0x000000010b0b9824 */ /* 0x000fe400078e0a10 */
[----:B------:R-:W-:Y:S01]  /*0b50*/  IMAD R6, R21, R7, R14 ;  /* 0x0000000715067224 */ /* 0x000fe200078e020e */
[----:B------:R-:W-:Y:S01]  /*0b60*/  LOP3.LUT R7, R8, R17, RZ, 0x3c, !PT ;  /* 0x0000001108077212 */ /* 0x000fe200078e3cff */
[----:B------:R-:W2:Y:S01]  /*0b70*/  LDC R14, c[0x0][0x238] ;  /* 0x00008e00ff0e7b82 */ /* 0x000ea20000000800 */
[----:B------:R-:W-:Y:S01]  /*0b80*/  ISETP.GE.U32.AND P0, PT, R11, R16, PT ;  /* 0x000000100b00720c */ /* 0x000fe20003f06070 */
[----:B------:R-:W-:Y:S01]  /*0b90*/  @!P1 VIADD R5, R5, 0x1 ;  /* 0x0000000105059836 */ /* 0x000fe20000000000 */
[----:B------:R-:W-:Y:S02]  /*0ba0*/  ISETP.GT.U32.AND P3, PT, R21, R6, PT ;  /* 0x000000061500720c */ /* 0x000fe40003f64070 */
[----:B------:R-:W-:-:S02]  /*0bb0*/  ISETP.GE.AND P2, PT, R7, RZ, PT ;  /* 0x000000ff0700720c */ /* 0x000fc40003f46270 */
[----:B------:R-:W-:Y:S02]  /*0bc0*/  ISETP.NE.AND P1, PT, R17, RZ, PT ;  /* 0x000000ff1100720c */ /* 0x000fe40003f25270 */
[----:B------:R-:W-:-:S05]  /*0bd0*/  SHF.R.S32.HI R11, RZ, 0x1f, R12 ;  /* 0x0000001fff0b7819 */ /* 0x000fca000001140c */
[----:B------:R-:W-:Y:S02]  /*0be0*/  @P0 IADD3 R5, R5, 0x1, RZ ;  /* 0x0000000105050810 */ /* 0x000fe40007ffe0ff */
[----:B------:R-:W-:Y:S02]  /*0bf0*/  @!P3 IMAD.IADD R6, R6, 0x1, -R21 ;  /* 0x000000010606b824 */ /* 0x000fe400078e0a15 */
[----:B------:R-:W-:Y:S02]  /*0c00*/  @!P3 VIADD R9, R9, 0x1 ;  /* 0x000000010909b836 */ /* 0x000fe40000000000 */
[----:B------:R-:W-:Y:S01]  /*0c10*/  @!P2 IMAD.MOV R5, RZ, RZ, -R5 ;  /* 0x000000ffff05a224 */ /* 0x000fe200078e0a05 */
[----:B------:R-:W-:Y:S02]  /*0c20*/  ISETP.GE.U32.AND P4, PT, R6, R21, PT ;  /* 0x000000150600720c */ /* 0x000fe40003f86070 */
[----:B------:R-:W-:Y:S02]  /*0c30*/  LOP3.LUT R6, R0, R13, RZ, 0x3c, !PT ;  /* 0x0000000d00067212 */ /* 0x000fe400078e3cff */
[----:B------:R-:W-:-:S02]  /*0c40*/  @!P1 LOP3.LUT R5, RZ, R17, RZ, 0x33, !PT ;  /* 0x00000011ff059212 */ /* 0x000fc400078e33ff */
[----:B------:R-:W-:Y:S02]  /*0c50*/  ISETP.GE.AND P0, PT, R6, RZ, PT ;  /* 0x000000ff0600720c */ /* 0x000fe40003f06270 */
[----:B------:R-:W-:Y:S02]  /*0c60*/  CS2R R6, SRZ ;  /* 0x0000000000067805 */ /* 0x000fe4000001ff00 */
[----:B--2---:R-:W-:Y:S02]  /*0c70*/  VIADDMNMX R5, R5, 0x1, R14, PT ;  /* 0x0000000105057846 */ /* 0x004fe4000380010e */
[----:B-1----:R-:W-:Y:S02]  /*0c80*/  ISETP.GE.AND P2, PT, R0, R15, PT ;  /* 0x0000000f0000720c */ /* 0x002fe40003f46270 */
[----:B------:R-:W-:Y:S01]  /*0c90*/  ISETP.NE.AND P1, PT, R13, RZ, PT ;  /* 0x000000ff0d00720c */ /* 0x000fe20003f25270 */
[----:B------:R-:W-:Y:S01]  /*0ca0*/  @P4 VIADD R9, R9, 0x1 ;  /* 0x0000000109094836 */ /* 0x000fe20000000000 */
[----:B------:R-:W-:Y:S01]  /*0cb0*/  SHF.R.S32.HI R14, RZ, 0x1f, R10 ;  /* 0x0000001fff0e7819 */ /* 0x000fe2000001140a */
[----:B------:R-:W-:Y:S10]  /*0cc0*/  @!P5 BRA `(.L_x_826) ;  /* 0x00000000006cd947 */ /* 0x000ff40003800000 */
[----:B------:R-:W1:Y:S01]  /*0cd0*/  LDC R21, c[0x0][0x250] ;  /* 0x00009400ff157b82 */ /* 0x000e620000000800 */
[----:B------:R-:W-:-:S04]  /*0ce0*/  IADD3 R8, R8, -R19, RZ ;  /* 0x8000001308087210 */ /* 0x000fc80007ffe0ff */
[----:B------:R-:W-:Y:S02]  /*0cf0*/  IABS R20, R8 ;  /* 0x0000000800147213 */ /* 0x000fe40000000000 */
[-C--:B-1----:R-:W-:Y:S02]  /*0d00*/  IABS R18, R21.reuse ;  /* 0x0000001500127213 */ /* 0x082fe40000000000 */
[----:B------:R-:W-:Y:S02]  /*0d10*/  LOP3.LUT R8, R8, R21, RZ, 0x3c, !PT ;  /* 0x0000001508087212 */ /* 0x000fe400078e3cff */
[----:B------:R-:W1:Y:S02]  /*0d20*/  I2F.RP R7, R18 ;  /* 0x0000001200077306 */ /* 0x000e640000209400 */
[----:B------:R-:W-:-:S06]  /*0d30*/  ISETP.GE.AND P5, PT, R8, RZ, PT ;  /* 0x000000ff0800720c */ /* 0x000fcc0003fa6270 */
[----:B-1----:R-:W1:Y:S02]  /*0d40*/  MUFU.RCP R7, R7 ;  /* 0x0000000700077308 */ /* 0x002e640000001000 */
[----:B-1----:R-:W-:-:S06]  /*0d50*/  VIADD R16, R7, 0xffffffe ;  /* 0x0ffffffe07107836 */ /* 0x002fcc0000000000 */
[----:B------:R1:W2:Y:S02]  /*0d60*/  F2I.FTZ.U32.TRUNC.NTZ R17, R16 ;  /* 0x0000001000117305 */ /* 0x0002a4000021f000 */
[----:B-1----:R-:W-:Y:S02]  /*0d70*/  IMAD.MOV.U32 R16, RZ, RZ, RZ ;  /* 0x000000ffff107224 */ /* 0x002fe400078e00ff */
[----:B--2---:R-:W-:-:S04]  /*0d80*/  IMAD.MOV R27, RZ, RZ, -R17 ;  /* 0x000000ffff1b7224 */ /* 0x004fc800078e0a11 */
        /* <DEDUP_REMOVED lines=11> */
[----:B------:R-:W-:-:S05]  /*0e40*/  @P3 VIADD R17, R17, 0x1 ;  /* 0x0000000111113836 */ /* 0x000fca0000000000 */
[----:B------:R-:W-:Y:S02]  /*0e50*/  @!P5 IADD3 R17, -R17, RZ, RZ ;  /* 0x000000ff1111d210 */ /* 0x000fe40007ffe1ff */
[----:B------:R-:W-:-:S05]  /*0e60*/  @!P4 LOP3.LUT R17, RZ, R21, RZ, 0x33, !PT ;  /* 0x00000015ff11c212 */ /* 0x000fca00078e33ff */
[----:B------:R-:W-:-:S07]  /*0e70*/  VIADD R7, R17, 0x1 ;  /* 0x0000000111077836 */ /* 0x000fce0000000000 */
.L_x_826:
[----:B------:R-:W-:Y:S05]  /*0e80*/  BSYNC B0 ;  /* 0x0000000000007941 */ /* 0x000fea0003800000 */
.L_x_825:
[----:B------:R-:W-:Y:S04]  /*0e90*/  BSSY B0, `(.L_x_827) ;  /* 0x000001c000007945 */ /* 0x000fe80003800000 */
[----:B------:R-:W-:Y:S05]  /*0ea0*/  @!P2 BRA `(.L_x_828) ;  /* 0x000000000068a947 */ /* 0x000fea0003800000 */
[----:B------:R-:W1:Y:S01]  /*0eb0*/  LDC R21, c[0x0][0x254] ;  /* 0x00009500ff157b82 */ /* 0x000e620000000800 */
[----:B------:R-:W-:Y:S01]  /*0ec0*/  IMAD.IADD R0, R0, 0x1, -R15 ;  /* 0x0000000100007824 */ /* 0x000fe200078e0a0f */
[----:B-1----:R-:W-:-:S04]  /*0ed0*/  IABS R19, R21 ;  /* 0x0000001500137213 */ /* 0x002fc80000000000 */
[----:B------:R-:W1:Y:S08]  /*0ee0*/  I2F.RP R6, R19 ;  /* 0x0000001300067306 */ /* 0x000e700000209400 */
[----:B-1----:R-:W1:Y:S02]  /*0ef0*/  MUFU.RCP R6, R6 ;  /* 0x0000000600067308 */ /* 0x002e640000001000 */
[----:B-1----:R-:W-:-:S06]  /*0f00*/  VIADD R16, R6, 0xffffffe ;  /* 0x0ffffffe06107836 */ /* 0x002fcc0000000000 */
[----:B------:R1:W2:Y:S02]  /*0f10*/  F2I.FTZ.U32.TRUNC.NTZ R17, R16 ;  /* 0x0000001000117305 */ /* 0x0002a4000021f000 */
[----:B-1----:R-:W-:Y:S02]  /*0f20*/  IMAD.MOV.U32 R16, RZ, RZ, RZ ;  /* 0x000000ffff107224 */ /* 0x002fe400078e00ff */
[----:B--2---:R-:W-:-:S04]  /*0f30*/  IMAD.MOV R8, RZ, RZ, -R17 ;  /* 0x000000ffff087224 */ /* 0x004fc800078e0a11 */
[----:B------:R-:W-:Y:S01]  /*0f40*/  IMAD R27, R8, R19, RZ ;  /* 0x00000013081b7224 */ /* 0x000fe200078e02ff */
[----:B------:R-:W-:Y:S02]  /*0f50*/  IABS R8, R0 ;  /* 0x0000000000087213 */ /* 0x000fe40000000000 */
[----:B------:R-:W-:Y:S01]  /*0f60*/  LOP3.LUT R0, R0, R21, RZ, 0x3c, !PT ;  /* 0x0000001500007212 */ /* 0x000fe200078e3cff */
[----:B------:R-:W-:-:S03]  /*0f70*/  IMAD.HI.U32 R17, R17, R27, R16 ;  /* 0x0000001b11117227 */ /* 0x000fc600078e0010 */
[----:B------:R-:W-:-:S03]  /*0f80*/  ISETP.GE.AND P4, PT, R0, RZ, PT ;  /* 0x000000ff0000720c */ /* 0x000fc60003f86270 */
        /* <DEDUP_REMOVED lines=12> */
.L_x_828:
[----:B------:R-:W-:Y:S05]  /*1050*/  BSYNC B0 ;  /* 0x0000000000007941 */ /* 0x000fea0003800000 */
.L_x_827:
[----:B------:R-:W-:Y:S01]  /*1060*/  ISETP.GE.AND P2, PT, R7, R5, PT ;  /* 0x000000050700720c */ /* 0x000fe20003f46270 */
[----:B------:R-:W-:Y:S01]  /*1070*/  ULDC UR6, c[0x0][0x224] ;  /* 0x0000890000067ab9 */ /* 0x000fe20000000800 */
[----:B------:R-:W-:Y:S01]  /*1080*/  MOV R19, R9 ;  /* 0x0000000900137202 */ /* 0x000fe20000000f00 */
[----:B------:R-:W-:Y:S01]  /*1090*/  IMAD R9, R14, R23, RZ ;  /* 0x000000170e097224 */ /* 0x000fe200078e02ff */
[----:B------:R-:W-:Y:S01]  /*10a0*/  BSSY B0, `(.L_x_829) ;  /* 0x00004d5000007945 */ /* 0x000fe20003800000 */
[----:B------:R-:W-:Y:S01]  /*10b0*/  IMAD.MOV.U32 R16, RZ, RZ, R12 ;  /* 0x000000ffff107224 */ /* 0x000fe200078e000c */
[----:B------:R-:W-:Y:S01]  /*10c0*/  CS2R R20, SRZ ;  /* 0x0000000000147805 */ /* 0x000fe2000001ff00 */
[----:B------:R-:W-:Y:S02]  /*10d0*/  IMAD.MOV.U32 R17, RZ, RZ, R11 ;  /* 0x000000ffff117224 */ /* 0x000fe400078e000b */
[C---:B------:R-:W-:Y:S02]  /*10e0*/  IMAD R9, R10.reuse, UR6, R9 ;  /* 0x000000060a097c24 */ /* 0x040fe4000f8e0209 */
[----:B------:R-:W-:Y:S01]  /*10f0*/  @!P0 IMAD.MOV R19, RZ, RZ, -R19 ;  /* 0x000000ffff138224 */ /* 0x000fe200078e0a13 */
[----:B------:R-:W-:Y:S01]  /*1100*/  @!P1 LOP3.LUT R19, RZ, R13, RZ, 0x33, !PT ;  /* 0x0000000dff139212 */ /* 0x000fe200078e33ff */
[----:B------:R-:W-:Y:S01]  /*1110*/  IMAD.WIDE.U32 R22, R10, R23, R16 ;  /* 0x000000170a167225 */ /* 0x000fe200078e0010 */
[----:B------:R-:W-:Y:S06]  /*1120*/  @P2 BRA `(.L_x_830) ;  /* 0x0000004c00302947 */ /* 0x000fec0003800000 */
[----:B------:R-:W1:Y:S01]  /*1130*/  LDC R8, c[0x0][0x240] ;  /* 0x00009000ff087b82 */ /* 0x000e620000000800 */
[----:B------:R-:W-:Y:S01]  /*1140*/  ULDC.U8 UR6, c[0x0][0x26c] ;  /* 0x00009b0000067ab9 */ /* 0x000fe20000000000 */
[----:B------:R-:W-:Y:S01]  /*1150*/  IMAD.MOV R11, RZ, RZ, -R19 ;  /* 0x000000ffff0b7224 */ /* 0x000fe200078e0a13 */
[----:B------:R-:W-:Y:S01]  /*1160*/  UPRMT UR6, UR6, 0x8880, URZ ;  /* 0x0000888006067896 */ /* 0x000fe2000800003f */
[----:B------:R-:W-:Y:S01]  /*1170*/  IMAD.IADD R9, R23, 0x1, R9 ;  /* 0x0000000117097824 */ /* 0x000fe200078e0209 */
[----:B------:R-:W-:Y:S02]  /*1180*/  ULDC UR7, c[0x0][0x25c] ;  /* 0x0000970000077ab9 */ /* 0x000fe40000000800 */
[----:B------:R-:W-:Y:S02]  /*1190*/  IMAD R12, R6, R13, -UR7 ;  /* 0x80000007060c7e24 */ /* 0x000fe4000f8e020d */
[----:B------:R-:W-:Y:S02]  /*11a0*/  ISETP.NE.AND P0, PT, RZ, UR6, PT ;  /* 0x00000006ff007c0c */ /* 0x000fe4000bf05270 */
[----:B-1----:R-:W-:-:S02]  /*11b0*/  LOP3.LUT R0, RZ, R8, RZ, 0x33, !PT ;  /* 0x00000008ff007212 */ /* 0x002fc400078e33ff */
[----:B------:R-:W-:Y:S02]  /*11c0*/  VIADDMNMX R8, R19, 0x1, R8, PT ;  /* 0x0000000113087846 */ /* 0x000fe40003800108 */
[----:B------:R-:W-:Y:S02]  /*11d0*/  VIADDMNMX R11, R11, 0xfffffffe, R0, !PT ;  /* 0xfffffffe0b0b7846 */ /* 0x000fe40007800100 */
[----:B------:R-:W-:Y:S02]  /*11e0*/  LOP3.LUT R0, RZ, R6, RZ, 0x33, !PT ;  /* 0x00000006ff007212 */ /* 0x000fe400078e33ff */
[----:B------:R-:W-:Y:S02]  /*11f0*/  IADD3 R10, -R11, -0x2, -R6 ;  /* 0xfffffffe0b0a7810 */ /* 0x000fe40007ffe906 */
[----:B------:R-:W-:Y:S01]  /*1200*/  VIADDMNMX R19, R12, R15, UR5, PT ;  /* 0x000000050c137e46 */ /* 0x000fe2000b80010f */
[----:B------:R-:W-:-:S05]  /*1210*/  IMAD.IADD R0, R0, 0x1, -R11 ;  /* 0x0000000100007824 */ /* 0x000fca00078e0a0b */
[----:B------:R-:W-:Y:S01]  /*1220*/  LOP3.LUT R11, R0, 0x3, RZ, 0xc0, !PT ;  /* 0x00000003000b7812 */ /* 0x000fe200078ec0ff */
[----:B------:R-:W-:Y:S06]  /*1230*/  @!P0 BRA `(.L_x_831) ;  /* 0x0000002400988947 */ /* 0x000fec0003800000 */
[--C-:B------:R-:W-:Y:S01]  /*1240*/  IMAD R0, R6, R13, R13.reuse ;  /* 0x0000000d06007224 */ /* 0x100fe200078e020d */
[----:B------:R-:W-:Y:S01]  /*1250*/  ULDC UR6, c[0x0][0x230] ;  /* 0x00008c0000067ab9 */ /* 0x000fe20000000800 */
[----:B------:R-:W-:Y:S02]  /*1260*/  VIMNMX R12, RZ, R12, !PT ;  /* 0x0000000cff0c7248 */ /* 0x000fe40007fe0100 */
[----:B------:R-:W-:Y:S02]  /*1270*/  CS2R R20, SRZ ;  /* 0x0000000000147805 */ /* 0x000fe4000001ff00 */
[C---:B------:R-:W-:Y:S01]  /*1280*/  IADD3 R18, R0.reuse, -UR7, R13 ;  /* 0x8000000700127c10 */ /* 0x040fe2000fffe00d */
[----:B------:R-:W-:Y:S01]  /*1290*/  VIADD R0, R0, -UR7 ;  /* 0x8000000700007c36 */ /* 0x000fe20008000000 */
[----:B------:R-:W-:Y:S02]  /*12a0*/  VIMNMX R13, R19, UR6, PT ;  /* 0x00000006130d7c48 */ /* 0x000fe4000bfe0100 */
[----:B------:R-:W-:-:S02]  /*12b0*/  VIADDMNMX R17, R18, R15, UR5, PT ;  /* 0x0000000512117e46 */ /* 0x000fc4000b80010f */
[----:B------:R-:W-:Y:S02]  /*12c0*/  VIADDMNMX R16, R0, R15, UR5, PT ;  /* 0x0000000500107e46 */ /* 0x000fe4000b80010f */
[----:B------:R-:W-:Y:S02]  /*12d0*/  VIMNMX R14, RZ, R0, !PT ;  /* 0x00000000ff0e7248 */ /* 0x000fe40007fe0100 */
[----:B------:R-:W-:Y:S02]  /*12e0*/  VIMNMX R15, RZ, R18, !PT ;  /* 0x00000012ff0f7248 */ /* 0x000fe40007fe0100 */
[----:B------:R-:W-:Y:S02]  /*12f0*/  VIMNMX R16, R16, UR6, PT ;  /* 0x0000000610107c48 */ /* 0x000fe4000bfe0100 */
[----:B------:R-:W-:-:S07]  /*1300*/  VIMNMX R17, R17, UR6, PT ;  /* 0x0000000611117c48 */ /* 0x000fce000bfe0100 */
.L_x_895:
[----:B------:R-:W-:Y:S01]  /*1310*/  ISETP.GE.AND P0, PT, R6, R8, PT ;  /* 0x000000080600720c */ /* 0x000fe20003f06270 */
[----:B------:R-:W-:-:S12]  /*1320*/  BSSY B2, `(.L_x_832) ;  /* 0x0000253000027945 */ /* 0x000fd80003800000 */
[----:B------:R-:W-:Y:S05]  /*1330*/  @P0 BRA `(.L_x_833) ;  /* 0x0000002400440947 */ /* 0x000fea0003800000 */
[----:B------:R-:W1:Y:S01]  /*1340*/  LDC R38, c[0x0][0x258] ;  /* 0x00009600ff267b82 */ /* 0x000e620000000800 */
[----:B------:R-:W-:Y:S01]  /*1350*/  ULDC.64 UR6, c[0x0][0x238] ;  /* 0x00008e0000067ab9 */ /* 0x000fe20000000a00 */
[--C-:B------:R-:W-:Y:S01]  /*1360*/  SHF.R.S32.HI R19, RZ, 0x1f, R7.reuse ;  /* 0x0000001fff137819 */ /* 0x100fe20000011407 */
[----:B------:R-:W-:Y:S01]  /*1370*/  IMAD R27, R9, UR6, RZ ;  /* 0x00000006091b7c24 */ /* 0x000fe2000f8e02ff */
[----:B------:R-:W-:Y:S01]  /*1380*/  ULDC.64 UR10, c[0x0][0x218] ;  /* 0x00008600000a7ab9 */ /* 0x000fe20000000a00 */
[----:B------:R-:W-:Y:S02]  /*1390*/  IMAD.MOV.U32 R18, RZ, RZ, R7 ;  /* 0x000000ffff127224 */ /* 0x000fe400078e0007 */
[C---:B------:R-:W-:Y:S01]  /*13a0*/  IMAD R27, R22.reuse, UR7, R27 ;  /* 0x00000007161b7c24 */ /* 0x040fe2000f8e021b */
[----:B------:R-:W2:Y:S01]  /*13b0*/  LDC R29, c[0x0][0x248] ;  /* 0x00009200ff1d7b82 */ /* 0x000ea20000000800 */
[----:B------:R-:W-:Y:S01]  /*13c0*/  IMAD.WIDE.U32 R40, R22, UR6, R18 ;  /* 0x0000000616287c25 */ /* 0x000fe2000f8e0012 */
[----:B------:R-:W-:Y:S01]  /*13d0*/  SHF.R.S32.HI R19, RZ, 0x1f, R6 ;  /* 0x0000001fff137819 */ /* 0x000fe20000011406 */
[----:B------:R-:W-:-:S02]  /*13e0*/  ULDC.64 UR6, c[0x0][0x240] ;  /* 0x0000900000067ab9 */ /* 0x000fc40000000a00 */
[----:B------:R-:W-:Y:S01]  /*13f0*/  IMAD.MOV.U32 R18, RZ, RZ, R6 ;  /* 0x000000ffff127224 */ /* 0x000fe200078e0006 */
[----:B------:R-:W-:-:S03]  /*1400*/  IADD3 R37, R41, R27, RZ ;  /* 0x0000001b29257210 */ /* 0x000fc60007ffe0ff */
[----:B------:R-:W-:-:S04]  /*1410*/  IMAD.WIDE.U32 R18, R40, UR6, R18 ;  /* 0x0000000628127c25 */ /* 0x000fc8000f8e0012 */
[----:B------:R-:W-:Y:S01]  /*1420*/  IMAD R27, R37, UR6, RZ ;  /* 0x00000006251b7c24 */ /* 0x000fe2000f8e02ff */
[----:B------:R-:W-:Y:S01]  /*1430*/  ULDC.S8 UR6, c[0x0][0x26d] ;  /* 0x00009b4000067ab9 */ /* 0x000fe20000000200 */
[----:B------:R-:W-:Y:S02]  /*1440*/  LEA R42, P1, R18, UR10, 0x3 ;  /* 0x0000000a122a7c11 */ /* 0x000fe4000f8218ff */
[----:B------:R-:W-:Y:S01]  /*1450*/  IMAD R27, R40, UR7, R27 ;  /* 0x00000007281b7c24 */ /* 0x000fe2000f8e021b */
[----:B------:R-:W-:Y:S01]  /*1460*/  ULDC UR7, c[0x0][0x250] ;  /* 0x0000940000077ab9 */ /* 0x000fe20000000800 */
[----:B------:R-:W-:Y:S01]  /*1470*/  ISETP.NE.AND P0, PT, RZ, UR6, PT ;  /* 0x00000006ff007c0c */ /* 0x000fe2000bf05270 */
[----:B-1----:R-:W-:Y:S01]  /*1480*/  IMAD R38, R7, UR7, -R38 ;  /* 0x0000000707267c24 */ /* 0x002fe2000f8e0a26 */
[----:B------:R-:W-:Y:S01]  /*1490*/  ULDC UR6, c[0x0][0x228] ;  /* 0x00008a0000067ab9 */ /* 0x000fe20000000800 */
[----:B------:R-:W-:-:S03]  /*14a0*/  IMAD.IADD R27, R19, 0x1, R27 ;  /* 0x00000001131b7824 */ /* 0x000fc600078e021b */
[----:B--2---:R-:W-:Y:S02]  /*14b0*/  VIADDMNMX R19, R38, R29, UR4, PT ;  /* 0x0000000426137e46 */ /* 0x004fe4000b80011d */
[----:B------:R-:W-:Y:S02]  /*14c0*/  LEA.HI.X R43, R18, UR11, R27, 0x3, P1 ;  /* 0x0000000b122b7c11 */ /* 0x000fe400088f1c1b */
[----:B------:R-:W-:Y:S01]  /*14d0*/  VIMNMX R18, RZ, R38, !PT ;  /* 0x00000026ff127248 */ /* 0x000fe20007fe0100 */
        /* <DEDUP_REMOVED lines=8> */
[----:B------:R-:W-:Y:S03]  /*1560*/  BSSY B4, `(.L_x_837) ;  /* 0x000001b000047945 */ /* 0x000fe60003800000 */
[----:B------:R-:W-:-:S13]  /*1570*/  ISETP.LE.OR P0, PT, R13, R12, !P4 ;  /* 0x0000000c0d00720c */ /* 0x000fda0006703670 */
[----:B------:R-:W-:Y:S05]  /*1580*/  @P0 BRA `(.L_x_838) ;  /* 0x0000000000600947 */ /* 0x000fea0003800000 */
[----:B------:R-:W2:Y:S01]  /*1590*/  LDG.E.64 R28, desc[UR8][R42.64] ;  /* 0x000000082a1c7981 */ /* 0x000ea2000c1e1b00 */
[----:B0-----:R-:W0:Y:S01]  /*15a0*/  MUFU.RCP64H R31, R25 ;  /* 0x00000019001f7308 */ /* 0x001e220000001800 */
[----:B------:R-:W-:Y:S01]  /*15b0*/  IMAD.MOV.U32 R30, RZ, RZ, 0x1 ;  /* 0x00000001ff1e7424 */ /* 0x000fe200078e00ff */
[----:B------:R-:W-:Y:S05]  /*15c0*/  BSSY B5, `(.L_x_839) ;  /* 0x0000013000057945 */ /* 0x000fea0003800000 */
[----:B0-----:R-:W-:-:S08]  /*15d0*/  DFMA R26, -R24, R30, 1 ;  /* 0x3ff00000181a742b */ /* 0x001fd0000000011e */
[----:B------:R-:W-:-:S08]  /*15e0*/  DFMA R26, R26, R26, R26 ;  /* 0x0000001a1a1a722b */ /* 0x000fd0000000001a */
[----:B------:R-:W-:-:S08]  /*15f0*/  DFMA R26, R30, R26, R30 ;  /* 0x0000001a1e1a722b */ /* 0x000fd0000000001e */
[----:B------:R-:W-:-:S08]  /*1600*/  DFMA R32, -R24, R26, 1 ;  /* 0x3ff000001820742b */ /* 0x000fd0000000011a */
[----:B------:R-:W-:-:S08]  /*1610*/  DFMA R32, R26, R32, R26 ;  /* 0x000000201a20722b */ /* 0x000fd0000000001a */
[----:B--2---:R-:W-:Y:S01]  /*1620*/  DMUL R30, R28, R32 ;  /* 0x000000201c1e7228 */ /* 0x004fe20000000000 */
[----:B------:R-:W-:-:S07]  /*1630*/  FSETP.GEU.AND P1, PT, |R29|, 6.5827683646048100446e-37, PT ;  /* 0x036000001d00780b */ /* 0x000fce0003f2e200 */
[----:B------:R-:W-:-:S08]  /*1640*/  DFMA R26, -R24, R30, R28 ;  /* 0x0000001e181a722b */ /* 0x000fd0000000011c */
[----:B------:R-:W-:-:S10]  /*1650*/  DFMA R26, R32, R26, R30 ;  /* 0x0000001a201a722b */ /* 0x000fd4000000001e */
[----:B------:R-:W-:-:S05]  /*1660*/  FFMA R0, RZ, R25, R27 ;  /* 0x00000019ff007223 */ /* 0x000fca000000001b */
[----:B------:R-:W-:-:S13]  /*1670*/  FSETP.GT.AND P0, PT, |R0|, 1.469367938527859385e-39, PT ;  /* 0x001000000000780b */ /* 0x000fda0003f04200 */
[----:B------:R-:W-:Y:S05]  /*1680*/  @P0 BRA P1, `(.L_x_840) ;  /* 0x0000000000180947 */ /* 0x000fea0000800000 */
[----:B------:R-:W-:Y:S01]  /*1690*/  IMAD.MOV.U32 R27, RZ, RZ, R28 ;  /* 0x000000ffff1b7224 */ /* 0x000fe200078e001c */
[----:B------:R-:W-:Y:S01]  /*16a0*/  MOV R26, R29 ;  /* 0x0000001d001a7202 */ /* 0x000fe20000000f00 */
[----:B------:R-:W-:Y:S01]  /*16b0*/  IMAD.MOV.U32 R30, RZ, RZ, R24 ;  /* 0x000000ffff1e7224 */ /* 0x000fe200078e0018 */
[----:B------:R-:W-:Y:S01]  /*16c0*/  MOV R0, 0x16f0 ;  /* 0x000016f000007802 */ /* 0x000fe20000000f00 */
[----:B------:R-:W-:-:S07]  /*16d0*/  IMAD.MOV.U32 R31, RZ, RZ, R25 ;  /* 0x000000ffff1f7224 */ /* 0x000fce00078e0019 */
[----:B------:R-:W-:Y:S05]  /*16e0*/  CALL.REL.NOINC `($__internal_12_$__cuda_sm20_div_rn_f64_full) ;  /* 0x0000004400f07944 */ /* 0x000fea0003c00000 */
.L_x_840:
[----:B------:R-:W-:Y:S05]  /*16f0*/  BSYNC B5 ;  /* 0x0000000000057941 */ /* 0x000fea0003800000 */
.L_x_839:
[----:B------:R-:W-:-:S11]  /*1700*/  DADD R20, R20, R26 ;  /* 0x0000000014147229 */ /* 0x000fd6000000001a */
.L_x_838:
[----:B------:R-:W-:Y:S05]  /*1710*/  BSYNC B4 ;  /* 0x0000000000047941 */ /* 0x000fea0003800000 */
.L_x_837:
[----:B------:R-:W-:Y:S01]  /*1720*/  ISETP.NE.AND P0, PT, R11, 0x1, PT ;  /* 0x000000010b00780c */ /* 0x000fe20003f05270 */
[----:B------:R-:W-:-:S12]  /*1730*/  VIADD R36, R6, 0x1 ;  /* 0x0000000106247836 */ /* 0x000fd80000000000 */
[----:B------:R-:W-:Y:S05]  /*1740*/  @!P0 BRA `(.L_x_836) ;  /* 0x0000000000e88947 */ /* 0x000fea0003800000 */
[----:B------:R-:W-:Y:S01]  /*1750*/  ISETP.LE.OR P0, PT, R16, R14, !P4 ;  /* 0x0000000e1000720c */ /* 0x000fe20006703670 */
[----:B------:R-:W-:-:S12]  /*1760*/  BSSY B4, `(.L_x_841) ;  /* 0x000001a000047945 */ /* 0x000fd80003800000 */
        /* <DEDUP_REMOVED lines=23> */
.L_x_844:
[----:B------:R-:W-:Y:S05]  /*18e0*/  BSYNC B5 ;  /* 0x0000000000057941 */ /* 0x000fea0003800000 */
.L_x_843:
[----:B------:R-:W-:-:S11]  /*18f0*/  DADD R20, R20, R26 ;  /* 0x0000000014147229 */ /* 0x000fd6000000001a */
.L_x_842:
[----:B------:R-:W-:Y:S05]  /*1900*/  BSYNC B4 ;  /* 0x0000000000047941 */ /* 0x000fea0003800000 */
.L_x_841:
[----:B------:R-:W-:Y:S01]  /*1910*/  ISETP.NE.AND P0, PT, R11, 0x2, PT ;  /* 0x000000020b00780c */ /* 0x000fe20003f05270 */
[----:B------:R-:W-:-:S12]  /*1920*/  VIADD R36, R6, 0x2 ;  /* 0x0000000206247836 */ /* 0x000fd80000000000 */
[----:B------:R-:W-:Y:S05]  /*1930*/  @!P0 BRA `(.L_x_836) ;  /* 0x00000000006c8947 */ /* 0x000fea0003800000 */
[----:B------:R-:W-:Y:S01]  /*1940*/  ISETP.LE.OR P4, PT, R17, R15, !P4 ;  /* 0x0000000f1100720c */ /* 0x000fe20006783670 */
[----:B------:R-:W-:-:S12]  /*1950*/  VIADD R36, R6, 0x3 ;  /* 0x0000000306247836 */ /* 0x000fd80000000000 */
        /* <DEDUP_REMOVED lines=23> */
.L_x_846:
[----:B------:R-:W-:Y:S05]  /*1ad0*/  BSYNC B4 ;  /* 0x0000000000047941 */ /* 0x000fea0003800000 */
.L_x_845:
[----:B------:R-:W-:-:S11]  /*1ae0*/  DADD R20, R20, R26 ;  /* 0x0000000014147229 */ /* 0x000fd6000000001a */
.L_x_836:
[----:B------:R-:W-:Y:S05]  /*1af0*/  BSYNC B3 ;  /* 0x0000000000037941 */ /* 0x000fea0003800000 */
.L_x_835:
[----:B------:R-:W-:Y:S01]  /*1b00*/  ISETP.GE.U32.AND P0, PT, R10, 0x3, PT ;  /* 0x000000030a00780c */ /* 0x000fe20003f06070 */
[----:B------:R-:W-:-:S12]  /*1b10*/  BSSY B3, `(.L_x_847) ;  /* 0x00000a6000037945 */ /* 0x000fd80003800000 */
[----:B------:R-:W-:Y:S05]  /*1b20*/  @!P0 BRA `(.L_x_848) ;  /* 0x0000000800908947 */ /* 0x000fea0003800000 */
[----:B------:R-:W1:Y:S01]  /*1b30*/  LDC R44, c[0x0][0x254] ;  /* 0x00009500ff2c7b82 */ /* 0x000e620000000800 */
[----:B------:R-:W-:Y:S01]  /*1b40*/  ULDC.64 UR6, c[0x0][0x240] ;  /* 0x0000900000067ab9 */ /* 0x000fe20000000a00 */
[--C-:B------:R-:W-:Y:S01]  /*1b50*/  SHF.R.S32.HI R27, RZ, 0x1f, R36.reuse ;  /* 0x0000001fff1b7819 */ /* 0x100fe20000011424 */
[----:B------:R-:W-:Y:S01]  /*1b60*/  IMAD R37, R37, UR6, RZ ;  /* 0x0000000625257c24 */ /* 0x000fe2000f8e02ff */
[----:B------:R-:W-:Y:S01]  /*1b70*/  ULDC.64 UR10, c[0x0][0x218] ;  /* 0x00008600000a7ab9 */ /* 0x000fe20000000a00 */
[----:B------:R-:W-:Y:S02]  /*1b80*/  IMAD.MOV.U32 R26, RZ, RZ, R36 ;  /* 0x000000ffff1a7224 */ /* 0x000fe400078e0024 */
[C---:B------:R-:W-:Y:S01]  /*1b90*/  IMAD R37, R40.reuse, UR7, R37 ;  /* 0x0000000728257c24 */ /* 0x040fe2000f8e0225 */
[----:B------:R-:W-:Y:S01]  /*1ba0*/  ULDC UR7, c[0x0][0x25c] ;  /* 0x0000970000077ab9 */ /* 0x000fe20000000800 */
[----:B------:R-:W-:Y:S01]  /*1bb0*/  IMAD.WIDE.U32 R26, R40, UR6, R26 ;  /* 0x00000006281a7c25 */ /* 0x000fe2000f8e001a */
[----:B------:R-:W-:-:S02]  /*1bc0*/  ULDC UR6, c[0x0][0x24c] ;  /* 0x0000930000067ab9 */ /* 0x000fc40000000800 */
[----:B------:R-:W-:Y:S01]  /*1bd0*/  UIADD3 UR6, -UR7, UR6, URZ ;  /* 0x0000000607067290 */ /* 0x000fe2000fffe13f */
[----:B------:R-:W-:Y:S01]  /*1be0*/  VIADD R41, R36, 0x1 ;  /* 0x0000000124297836 */ /* 0x000fe20000000000 */
[----:B------:R-:W-:Y:S01]  /*1bf0*/  LEA R50, P0, R26, UR10, 0x3 ;  /* 0x0000000a1a327c11 */ /* 0x000fe2000f8018ff */
[C---:B------:R-:W-:Y:S02]  /*1c00*/  VIADD R42, R36.reuse, 0x2 ;  /* 0x00000002242a7836 */ /* 0x040fe40000000000 */
[----:B------:R-:W-:Y:S02]  /*1c10*/  VIADD R43, R36, 0x3 ;  /* 0x00000003242b7836 */ /* 0x000fe40000000000 */
[----:B------:R-:W-:Y:S02]  /*1c20*/  IMAD.IADD R51, R37, 0x1, R27 ;  /* 0x0000000125337824 */ /* 0x000fe400078e021b */
[----:B-1----:R-:W-:-:S03]  /*1c30*/  IMAD R37, R41, R44, -UR7 ;  /* 0x8000000729257e24 */ /* 0x002fc6000f8e022c */
[----:B------:R-:W-:Y:S01]  /*1c40*/  LEA.HI.X R51, R26, UR11, R51, 0x3, P0 ;  /* 0x0000000b1a337c11 */ /* 0x000fe200080f1c33 */
[-C--:B------:R-:W-:Y:S02]  /*1c50*/  IMAD R38, R42, R44.reuse, -UR7 ;  /* 0x800000072a267e24 */ /* 0x080fe4000f8e022c */
[-C--:B------:R-:W-:Y:S02]  /*1c60*/  IMAD R39, R43, R44.reuse, -UR7 ;  /* 0x800000072b277e24 */ /* 0x080fe4000f8e022c */
[-C--:B------:R-:W-:Y:S02]  /*1c70*/  IMAD R40, R36, R44.reuse, -UR7 ;  /* 0x8000000724287e24 */ /* 0x080fe4000f8e022c */
[-C--:B------:R-:W-:Y:S02]  /*1c80*/  IMAD R41, R41, R44.reuse, UR6 ;  /* 0x0000000629297e24 */ /* 0x080fe4000f8e022c */
[-C--:B------:R-:W-:Y:S02]  /*1c90*/  IMAD R42, R42, R44.reuse, UR6 ;  /* 0x000000062a2a7e24 */ /* 0x080fe4000f8e022c */
[----:B------:R-:W-:-:S02]  /*1ca0*/  IMAD R43, R43, R44, UR6 ;  /* 0x000000062b2b7e24 */ /* 0x000fc4000f8e022c */
[----:B------:R-:W-:-:S07]  /*1cb0*/  IMAD R44, R36, R44, UR6 ;  /* 0x00000006242c7e24 */ /* 0x000fce000f8e022c */
.L_x_865:
[----:B------:R-:W1:Y:S01]  /*1cc0*/  LDC R27, c[0x0][0x230] ;  /* 0x00008c00ff1b7b82 */ /* 0x000e620000000800 */
[----:B------:R-:W-:Y:S01]  /*1cd0*/  ISETP.GT.AND P4, PT, R19, R18, PT ;  /* 0x000000121300720c */ /* 0x000fe20003f84270 */
[----:B------:R-:W-:Y:S01]  /*1ce0*/  BSSY B4, `(.L_x_849) ;  /* 0x000001d000047945 */ /* 0x000fe20003800000 */
[----:B------:R-:W-:Y:S02]  /*1cf0*/  VIMNMX R0, RZ, R40, !PT ;  /* 0x00000028ff007248 */ /* 0x000fe40007fe0100 */
[----:B-1----:R-:W-:-:S04]  /*1d00*/  VIMNMX3 R27, R44, UR5, R27, PT ;  /* 0x000000052c1b7c0f */ /* 0x002fc8000b80011b */
[----:B------:R-:W-:-:S13]  /*1d10*/  ISETP.LE.OR P0, PT, R27, R0, !P4 ;  /* 0x000000001b00720c */ /* 0x000fda0006703670 */
[----:B------:R-:W-:Y:S05]  /*1d20*/  @P0 BRA `(.L_x_850) ;  /* 0x0000000000600947 */ /* 0x000fea0003800000 */
[----:B------:R-:W2:Y:S01]  /*1d30*/  LDG.E.64 R28, desc[UR8][R50.64] ;  /* 0x00000008321c7981 */ /* 0x000ea2000c1e1b00 */
[----:B0-----:R-:W0:Y:S01]  /*1d40*/  MUFU.RCP64H R27, R25 ;  /* 0x00000019001b7308 */ /* 0x001e220000001800 */
[----:B------:R-:W-:Y:S01]  /*1d50*/  MOV R26, 0x1 ;  /* 0x00000001001a7802 */ /* 0x000fe20000000f00 */
        /* <DEDUP_REMOVED lines=14> */
[----:B------:R-:W-:Y:S01]  /*1e40*/  MOV R0, 0x1e90 ;  /* 0x00001e9000007802 */ /* 0x000fe20000000f00 */
[----:B------:R-:W-:Y:S02]  /*1e50*/  IMAD.MOV.U32 R26, RZ, RZ, R29 ;  /* 0x000000ffff1a7224 */ /* 0x000fe400078e001d */
[----:B------:R-:W-:Y:S02]  /*1e60*/  IMAD.MOV.U32 R30, RZ, RZ, R24 ;  /* 0x000000ffff1e7224 */ /* 0x000fe400078e0018 */
[----:B------:R-:W-:-:S07]  /*1e70*/  IMAD.MOV.U32 R31, RZ, RZ, R25 ;  /* 0x000000ffff1f7224 */ /* 0x000fce00078e0019 */
[----:B------:R-:W-:Y:S05]  /*1e80*/  CALL.REL.NOINC `($__internal_12_$__cuda_sm20_div_rn_f64_full) ;  /* 0x0000004000087944 */ /* 0x000fea0003c00000 */
.L_x_852:
[----:B------:R-:W-:Y:S05]  /*1e90*/  BSYNC B5 ;  /* 0x0000000000057941 */ /* 0x000fea0003800000 */
.L_x_851:
[----:B------:R-:W-:-:S11]  /*1ea0*/  DADD R20, R20, R26 ;  /* 0x0000000014147229 */ /* 0x000fd6000000001a */
.L_x_850:
[----:B------:R-:W-:Y:S05]  /*1eb0*/  BSYNC B4 ;  /* 0x0000000000047941 */ /* 0x000fea0003800000 */
.L_x_849:
[----:B------:R-:W1:Y:S01]  /*1ec0*/  LDC R26, c[0x0][0x230] ;  /* 0x00008c00ff1a7b82 */ /* 0x000e620000000800 */
[----:B------:R-:W-:Y:S01]  /*1ed0*/  VIMNMX R0, RZ, R37, !PT ;  /* 0x00000025ff007248 */ /* 0x000fe20007fe0100 */
[----:B------:R-:W-:Y:S01]  /*1ee0*/  BSSY B4, `(.L_x_853) ;  /* 0x000001c000047945 */ /* 0x000fe20003800000 */
[----:B-1----:R-:W-:-:S04]  /*1ef0*/  VIMNMX3 R27, R41, UR5, R26, PT ;  /* 0x00000005291b7c0f */ /* 0x002fc8000b80011a */
        /* <DEDUP_REMOVED lines=24> */
.L_x_856:
[----:B------:R-:W-:Y:S05]  /*2080*/  BSYNC B5 ;  /* 0x0000000000057941 */ /* 0x000fea0003800000 */
.L_x_855:
[----:B------:R-:W-:-:S11]  /*2090*/  DADD R20, R20, R26 ;  /* 0x0000000014147229 */ /* 0x000fd6000000001a */
.L_x_854:
[----:B------:R-:W-:Y:S05]  /*20a0*/  BSYNC B4 ;  /* 0x0000000000047941 */ /* 0x000fea0003800000 */
.L_x_853:
        /* <DEDUP_REMOVED lines=28> */
.L_x_860:
[----:B------:R-:W-:Y:S05]  /*2270*/  BSYNC B5 ;  /* 0x0000000000057941 */ /* 0x000fea0003800000 */
.L_x_859:
[----:B------:R-:W-:-:S11]  /*2280*/  DADD R20, R20, R26 ;  /* 0x0000000014147229 */ /* 0x000fd6000000001a */
.L_x_858:
[----:B------:R-:W-:Y:S05]  /*2290*/  BSYNC B4 ;  /* 0x0000000000047941 */ /* 0x000fea0003800000 */
.L_x_857:
        /* <DEDUP_REMOVED lines=28> */
.L_x_864:
[----:B------:R-:W-:Y:S05]  /*2460*/  BSYNC B5 ;  /* 0x0000000000057941 */ /* 0x000fea0003800000 */
.L_x_863:
[----:B------:R-:W-:-:S11]  /*2470*/  DADD R20, R20, R26 ;  /* 0x0000000014147229 */ /* 0x000fd6000000001a */
.L_x_862:
[----:B------:R-:W-:Y:S05]  /*2480*/  BSYNC B4 ;  /* 0x0000000000047941 */ /* 0x000fea0003800000 */
.L_x_861:
[----:B------:R-:W1:Y:S01]  /*2490*/  LDC R0, c[0x0][0x254] ;  /* 0x00009500ff007b82 */ /* 0x000e620000000800 */
[----:B------:R-:W-:Y:S01]  /*24a0*/  IADD3 R50, P0, R50, 0x20, RZ ;  /* 0x0000002032327810 */ /* 0x000fe20007f1e0ff */
[----:B------:R-:W-:-:S03]  /*24b0*/  VIADD R36, R36, 0x4 ;  /* 0x0000000424247836 */ /* 0x000fc60000000000 */
[----:B------:R-:W-:Y:S02]  /*24c0*/  IADD3.X R51, RZ, R51, RZ, P0, !PT ;  /* 0x00000033ff337210 */ /* 0x000fe400007fe4ff */
[----:B------:R-:W-:Y:S01]  /*24d0*/  ISETP.GE.AND P0, PT, R36, R8, PT ;  /* 0x000000082400720c */ /* 0x000fe20003f06270 */
[C---:B-1----:R-:W-:Y:S01]  /*24e0*/  IMAD R37, R0.reuse, 0x4, R37 ;  /* 0x0000000400257824 */ /* 0x042fe200078e0225 */
[C---:B------:R-:W-:Y:S01]  /*24f0*/  LEA R44, R0.reuse, R44, 0x2 ;  /* 0x0000002c002c7211 */ /* 0x040fe200078e10ff */
[C---:B------:R-:W-:Y:S02]  /*2500*/  IMAD R41, R0.reuse, 0x4, R41 ;  /* 0x0000000400297824 */ /* 0x040fe400078e0229 */
[C---:B------:R-:W-:Y:S02]  /*2510*/  IMAD R38, R0.reuse, 0x4, R38 ;  /* 0x0000000400267824 */ /* 0x040fe400078e0226 */
[C---:B------:R-:W-:Y:S02]  /*2520*/  IMAD R42, R0.reuse, 0x4, R42 ;  /* 0x00000004002a7824 */ /* 0x040fe400078e022a */
[----:B------:R-:W-:-:S02]  /*2530*/  IMAD R39, R0, 0x4, R39 ;  /* 0x0000000400277824 */ /* 0x000fc400078e0227 */
[C---:B------:R-:W-:Y:S02]  /*2540*/  IMAD R43, R0.reuse, 0x4, R43 ;  /* 0x00000004002b7824 */ /* 0x040fe400078e022b */
[----:B------:R-:W-:Y:S01]  /*2550*/  IMAD R40, R0, 0x4, R40 ;  /* 0x0000000400287824 */ /* 0x000fe200078e0228 */
[----:B------:R-:W-:Y:S06]  /*2560*/  @!P0 BRA `(.L_x_865) ;  /* 0xfffffff400d48947 */ /* 0x000fec000383ffff */
.L_x_848:
[----:B------:R-:W-:Y:S05]  /*2570*/  BSYNC B3 ;  /* 0x0000000000037941 */ /* 0x000fea0003800000 */
.L_x_847:
[----:B------:R-:W-:Y:S05]  /*2580*/  BRA `(.L_x_833) ;  /* 0x0000001000b07947 */ /* 0x000fea0003800000 */
.L_x_834:
        /* <DEDUP_REMOVED lines=9> */
[----:B------:R-:W1:Y:S01]  /*2620*/  LDC R27, c[0x0][0x25c] ;  /* 0x00009700ff1b7b82 */ /* 0x000e620000000800 */
[----:B------:R-:W-:Y:S01]  /*2630*/  ULDC UR6, c[0x0][0x254] ;  /* 0x0000950000067ab9 */ /* 0x000fe20000000800 */
[----:B------:R-:W-:Y:S01]  /*2640*/  IMAD.MOV.U32 R32, RZ, RZ, 0x1 ;  /* 0x00000001ff207424 */ /* 0x000fe200078e00ff */
[----:B------:R-:W-:Y:S05]  /*2650*/  BSSY B5, `(.L_x_870) ;  /* 0x000001a000057945 */ /* 0x000fea0003800000 */
[----:B------:R-:W3:Y:S01]  /*2660*/  LDC R0, c[0x0][0x24c] ;  /* 0x00009300ff007b82 */ /* 0x000ee20000000800 */
[----:B-1----:R-:W-:-:S05]  /*2670*/  IMAD R27, R6, UR6, -R27 ;  /* 0x00000006061b7c24 */ /* 0x002fca000f8e0a1b */
[----:B---3--:R-:W-:-:S05]  /*2680*/  VIADDMNMX R0, R27, R0, UR5, PT ;  /* 0x000000051b007e46 */ /* 0x008fca000b800100 */
[----:B------:R-:W-:-:S04]  /*2690*/  IMAD.IADD R27, R0, 0x1, -R27 ;  /* 0x00000001001b7824 */ /* 0x000fc800078e0a1b */
[----:B------:R-:W-:-:S06]  /*26a0*/  IMAD R28, R38, R27, RZ ;  /* 0x0000001b261c7224 */ /* 0x000fcc00078e02ff */
[----:B------:R-:W1:Y:S08]  /*26b0*/  I2F.F64 R28, R28 ;  /* 0x0000001c001c7312 */ /* 0x000e700000201c00 */
[----:B-1----:R-:W1:Y:S02]  /*26c0*/  MUFU.RCP64H R33, R29 ;  /* 0x0000001d00217308 */ /* 0x002e640000001800 */
[----:B-1----:R-:W-:-:S08]  /*26d0*/  DFMA R26, -R28, R32, 1 ;  /* 0x3ff000001c1a742b */ /* 0x002fd00000000120 */
        /* <DEDUP_REMOVED lines=16> */
[----:B0-----:R-:W-:Y:S05]  /*27e0*/  CALL.REL.NOINC `($__internal_12_$__cuda_sm20_div_rn_f64_full) ;  /* 0x0000003400b07944 */ /* 0x001fea0003c00000 */
.L_x_871:
[----:B------:R-:W-:Y:S05]  /*27f0*/  BSYNC B5 ;  /* 0x0000000000057941 */ /* 0x000fea0003800000 */
.L_x_870:
[----:B------:R-:W-:-:S11]  /*2800*/  DADD R20, R20, R26 ;  /* 0x0000000014147229 */ /* 0x000fd6000000001a */
.L_x_869:
[----:B------:R-:W-:Y:S05]  /*2810*/  BSYNC B4 ;  /* 0x0000000000047941 */ /* 0x000fea0003800000 */
.L_x_868:
[----:B------:R-:W-:Y:S01]  /*2820*/  ISETP.NE.AND P0, PT, R11, 0x1, PT ;  /* 0x000000010b00780c */ /* 0x000fe20003f05270 */
[----:B------:R-:W-:-:S12]  /*2830*/  VIADD R39, R6, 0x1 ;  /* 0x0000000106277836 */ /* 0x000fd80000000000 */
[----:B------:R-:W-:Y:S05]  /*2840*/  @!P0 BRA `(.L_x_867) ;  /* 0x0000000400308947 */ /* 0x000fea0003800000 */
[----:B------:R-:W-:Y:S01]  /*2850*/  ISETP.LE.OR P0, PT, R16, R14, !P4 ;  /* 0x0000000e1000720c */ /* 0x000fe20006703670 */
[----:B------:R-:W-:-:S12]  /*2860*/  BSSY B4, `(.L_x_872) ;  /* 0x0000023000047945 */ /* 0x000fd80003800000 */
[----:B------:R-:W-:Y:S05]  /*2870*/  @P0 BRA `(.L_x_873) ;  /* 0x0000000000840947 */ /* 0x000fea0003800000 */
[----:B------:R-:W2:Y:S01]  /*2880*/  LDG.E.64 R30, desc[UR8][R42.64+0x8] ;  /* 0x000008082a1e7981 */ /* 0x000ea2000c1e1b00 */
[----:B------:R-:W1:Y:S01]  /*2890*/  LDC R27, c[0x0][0x254] ;  /* 0x00009500ff1b7b82 */ /* 0x000e620000000800 */
[----:B------:R-:W-:Y:S01]  /*28a0*/  ULDC UR6, c[0x0][0x25c] ;  /* 0x0000970000067ab9 */ /* 0x000fe20000000800 */
[----:B------:R-:W-:Y:S01]  /*28b0*/  IMAD.MOV.U32 R32, RZ, RZ, 0x1 ;  /* 0x00000001ff207424 */ /* 0x000fe200078e00ff */
[----:B------:R-:W-:Y:S05]  /*28c0*/  BSSY B5, `(.L_x_874) ;  /* 0x000001b000057945 */ /* 0x000fea0003800000 */
[----:B------:R-:W3:Y:S01]  /*28d0*/  LDC R0, c[0x0][0x24c] ;  /* 0x00009300ff007b82 */ /* 0x000ee20000000800 */
[----:B-1----:R-:W-:-:S04]  /*28e0*/  IMAD R27, R6, R27, R27 ;  /* 0x0000001b061b7224 */ /* 0x002fc800078e021b */
[----:B------:R-:W-:-:S05]  /*28f0*/  VIADD R27, R27, -UR6 ;  /* 0x800000061b1b7c36 */ /* 0x000fca0008000000 */
        /* <DEDUP_REMOVED lines=23> */
.L_x_875:
[----:B------:R-:W-:Y:S05]  /*2a70*/  BSYNC B5 ;  /* 0x0000000000057941 */ /* 0x000fea0003800000 */
.L_x_874:
[----:B------:R-:W-:-:S11]  /*2a80*/  DADD R20, R20, R26 ;  /* 0x0000000014147229 */ /* 0x000fd6000000001a */
.L_x_873:
[----:B------:R-:W-:Y:S05]  /*2a90*/  BSYNC B4 ;  /* 0x0000000000047941 */ /* 0x000fea0003800000 */
.L_x_872:
[----:B------:R-:W-:Y:S01]  /*2aa0*/  ISETP.NE.AND P0, PT, R11, 0x2, PT ;  /* 0x000000020b00780c */ /* 0x000fe20003f05270 */
[----:B------:R-:W-:-:S12]  /*2ab0*/  VIADD R39, R6, 0x2 ;  /* 0x0000000206277836 */ /* 0x000fd80000000000 */
[----:B------:R-:W-:Y:S05]  /*2ac0*/  @!P0 BRA `(.L_x_867) ;  /* 0x0000000000908947 */ /* 0x000fea0003800000 */
[----:B------:R-:W-:Y:S01]  /*2ad0*/  ISETP.LE.OR P4, PT, R17, R15, !P4 ;  /* 0x0000000f1100720c */ /* 0x000fe20006783670 */
[----:B------:R-:W-:-:S12]  /*2ae0*/  VIADD R39, R6, 0x3 ;  /* 0x0000000306277836 */ /* 0x000fd80000000000 */
[----:B------:R-:W-:Y:S05]  /*2af0*/  @P4 BRA `(.L_x_867) ;  /* 0x0000000000844947 */ /* 0x000fea0003800000 */
[----:B------:R-:W2:Y:S01]  /*2b00*/  LDG.E.64 R42, desc[UR8][R42.64+0x10] ;  /* 0x000010082a2a7981 */ /* 0x000ea2000c1e1b00 */
[----:B------:R-:W1:Y:S01]  /*2b10*/  LDC R27, c[0x0][0x254] ;  /* 0x00009500ff1b7b82 */ /* 0x000e620000000800 */
[----:B------:R-:W-:Y:S01]  /*2b20*/  ULDC UR6, c[0x0][0x25c] ;  /* 0x0000970000067ab9 */ /* 0x000fe20000000800 */
[----:B------:R-:W-:Y:S01]  /*2b30*/  IMAD.MOV.U32 R30, RZ, RZ, 0x1 ;  /* 0x00000001ff1e7424 */ /* 0x000fe200078e00ff */
[----:B------:R-:W-:Y:S05]  /*2b40*/  BSSY B4, `(.L_x_876) ;  /* 0x000001b000047945 */ /* 0x000fea0003800000 */
[----:B------:R-:W3:Y:S01]  /*2b50*/  LDC R29, c[0x0][0x24c] ;  /* 0x00009300ff1d7b82 */ /* 0x000ee20000000800 */
[----:B-1----:R-:W-:-:S05]  /*2b60*/  IMAD R0, R6, R27, R27 ;  /* 0x0000001b06007224 */ /* 0x002fca00078e021b */
[----:B------:R-:W-:-:S04]  /*2b70*/  IADD3 R0, R0, -UR6, R27 ;  /* 0x8000000600007c10 */ /* 0x000fc8000fffe01b */
        /* <DEDUP_REMOVED lines=17> */
[----:B------:R-:W-:Y:S01]  /*2c90*/  MOV R27, R42 ;  /* 0x0000002a001b7202 */ /* 0x000fe20000000f00 */
[----:B------:R-:W-:Y:S01]  /*2ca0*/  IMAD.MOV.U32 R26, RZ, RZ, R43 ;  /* 0x000000ffff1a7224 */ /* 0x000fe200078e002b */
[----:B------:R-:W-:Y:S01]  /*2cb0*/  MOV R0, 0x2cf0 ;  /* 0x00002cf000007802 */ /* 0x000fe20000000f00 */
[----:B------:R-:W-:Y:S02]  /*2cc0*/  IMAD.MOV.U32 R30, RZ, RZ, R28 ;  /* 0x000000ffff1e7224 */ /* 0x000fe400078e001c */
[----:B------:R-:W-:-:S07]  /*2cd0*/  IMAD.MOV.U32 R31, RZ, RZ, R29 ;  /* 0x000000ffff1f7224 */ /* 0x000fce00078e001d */
[----:B0-----:R-:W-:Y:S05]  /*2ce0*/  CALL.REL.NOINC `($__internal_12_$__cuda_sm20_div_rn_f64_full) ;  /* 0x0000003000707944 */ /* 0x001fea0003c00000 */
.L_x_877:
[----:B------:R-:W-:Y:S05]  /*2cf0*/  BSYNC B4 ;  /* 0x0000000000047941 */ /* 0x000fea0003800000 */
.L_x_876:
[----:B------:R-:W-:-:S11]  /*2d00*/  DADD R20, R20, R26 ;  /* 0x0000000014147229 */ /* 0x000fd6000000001a */
.L_x_867:
[----:B------:R-:W-:Y:S05]  /*2d10*/  BSYNC B3 ;  /* 0x0000000000037941 */ /* 0x000fea0003800000 */
.L_x_866:
[----:B------:R-:W-:-:S13]  /*2d20*/  ISETP.GE.U32.AND P0, PT, R10, 0x3, PT ;  /* 0x000000030a00780c */ /* 0x000fda0003f06070 */
[----:B------:R-:W-:Y:S05]  /*2d30*/  @!P0 BRA `(.L_x_833) ;  /* 0x0000000800c48947 */ /* 0x000fea0003800000 */
.L_x_894:
[----:B------:R-:W1:Y:S01]  /*2d40*/  LDC R0, c[0x0][0x25c] ;  /* 0x00009700ff007b82 */ /* 0x000e620000000800 */
[----:B------:R-:W-:Y:S01]  /*2d50*/  ULDC UR6, c[0x0][0x254] ;  /* 0x0000950000067ab9 */ /* 0x000fe20000000800 */
[----:B------:R-:W-:Y:S01]  /*2d60*/  ULDC.64 UR10, c[0x0][0x240] ;  /* 0x00009000000a7ab9 */ /* 0x000fe20000000a00 */
[----:B------:R-:W-:Y:S01]  /*2d70*/  ISETP.GT.AND P4, PT, R19, R18, PT ;  /* 0x000000121300720c */ /* 0x000fe20003f84270 */
[----:B------:R-:W-:Y:S01]  /*2d80*/  IMAD R31, R37, UR10, RZ ;  /* 0x0000000a251f7c24 */ /* 0x000fe2000f8e02ff */
[--C-:B------:R-:W-:Y:S01]  /*2d90*/  SHF.R.S32.HI R27, RZ, 0x1f, R39.reuse ;  /* 0x0000001fff1b7819 */ /* 0x100fe20000011427 */
[----:B------:R-:W-:Y:S01]  /*2da0*/  IMAD.MOV.U32 R26, RZ, RZ, R39 ;  /* 0x000000ffff1a7224 */ /* 0x000fe200078e0027 */
[----:B------:R-:W-:Y:S01]  /*2db0*/  BSSY B3, `(.L_x_878) ;  /* 0x000002a000037945 */ /* 0x000fe20003800000 */
[----:B------:R-:W2:Y:S01]  /*2dc0*/  LDC R29, c[0x0][0x24c] ;  /* 0x00009300ff1d7b82 */ /* 0x000ea20000000800 */
[C---:B------:R-:W-:Y:S02]  /*2dd0*/  IMAD R33, R40.reuse, UR11, R31 ;  /* 0x0000000b28217c24 */ /* 0x040fe4000f8e021f */
[----:B------:R-:W-:-:S04]  /*2de0*/  IMAD.WIDE.U32 R26, R40, UR10, R26 ;  /* 0x0000000a281a7c25 */ /* 0x000fc8000f8e001a */
[----:B------:R-:W-:Y:S02]  /*2df0*/  IMAD.IADD R27, R33, 0x1, R27 ;  /* 0x00000001211b7824 */ /* 0x000fe400078e021b */
[----:B-1----:R-:W-:Y:S01]  /*2e00*/  IMAD R0, R39, UR6, -R0 ;  /* 0x0000000627007c24 */ /* 0x002fe2000f8e0a00 */
[----:B------:R-:W-:-:S04]  /*2e10*/  ULDC UR6, c[0x0][0x230] ;  /* 0x00008c0000067ab9 */ /* 0x000fc80000000800 */
[----:B------:R-:W-:Y:S02]  /*2e20*/  VIMNMX R28, RZ, R0, !PT ;  /* 0x00000000ff1c7248 */ /* 0x000fe40007fe0100 */
[----:B--2---:R-:W-:-:S04]  /*2e30*/  VIADDMNMX R29, R0, R29, UR5, PT ;  /* 0x00000005001d7e46 */ /* 0x004fc8000b80011d */
[----:B------:R-:W-:Y:S01]  /*2e40*/  VIMNMX R31, R29, UR6, PT ;  /* 0x000000061d1f7c48 */ /* 0x000fe2000bfe0100 */
[----:B------:R-:W-:Y:S02]  /*2e50*/  ULDC.64 UR6, c[0x0][0x218] ;  /* 0x0000860000067ab9 */ /* 0x000fe40000000a00 */
[C---:B------:R-:W-:Y:S02]  /*2e60*/  LEA R42, P1, R26.reuse, UR6, 0x3 ;  /* 0x000000061a2a7c11 */ /* 0x040fe4000f8218ff */
[----:B------:R-:W-:Y:S02]  /*2e70*/  ISETP.LE.OR P0, PT, R31, R28, !P4 ;  /* 0x0000001c1f00720c */ /* 0x000fe40006703670 */
[----:B------:R-:W-:-:S11]  /*2e80*/  LEA.HI.X R43, R26, UR7, R27, 0x3, P1 ;  /* 0x000000071a2b7c11 */ /* 0x000fd600088f1c1b */
[----:B------:R-:W-:Y:S05]  /*2e90*/  @P0 BRA `(.L_x_879) ;  /* 0x00000000006c0947 */ /* 0x000fea0003800000 */
[----:B------:R-:W2:Y:S01]  /*2ea0*/  LDG.E.64 R30, desc[UR8][R42.64] ;  /* 0x000000082a1e7981 */ /* 0x000ea2000c1e1b00 */
[----:B------:R-:W-:Y:S01]  /*2eb0*/  IMAD.IADD R29, R29, 0x1, -R0 ;  /* 0x000000011d1d7824 */ /* 0x000fe200078e0a00 */
[----:B------:R-:W-:Y:S01]  /*2ec0*/  MOV R32, 0x1 ;  /* 0x0000000100207802 */ /* 0x000fe20000000f00 */
[----:B------:R-:W-:Y:S02]  /*2ed0*/  BSSY B4, `(.L_x_880) ;  /* 0x0000016000047945 */ /* 0x000fe40003800000 */
        /* <DEDUP_REMOVED lines=20> */
[----:B0-----:R-:W-:Y:S05]  /*3020*/  CALL.REL.NOINC `($__internal_12_$__cuda_sm20_div_rn_f64_full) ;  /* 0x0000002c00a07944 */ /* 0x001fea0003c00000 */
.L_x_881:
[----:B------:R-:W-:Y:S05]  /*3030*/  BSYNC B4 ;  /* 0x0000000000047941 */ /* 0x000fea0003800000 */
.L_x_880:
[----:B------:R-:W-:-:S11]  /*3040*/  DADD R20, R20, R26 ;  /* 0x0000000014147229 */ /* 0x000fd6000000001a */
.L_x_879:
[----:B------:R-:W-:Y:S05]  /*3050*/  BSYNC B3 ;  /* 0x0000000000037941 */ /* 0x000fea0003800000 */
.L_x_878:
[----:B------:R-:W1:Y:S01]  /*3060*/  LDC R36, c[0x0][0x254] ;  /* 0x00009500ff247b82 */ /* 0x000e620000000800 */
[----:B------:R-:W-:Y:S01]  /*3070*/  ULDC UR6, c[0x0][0x230] ;  /* 0x00008c0000067ab9 */ /* 0x000fe20000000800 */
[----:B------:R-:W-:Y:S06]  /*3080*/  BSSY B3, `(.L_x_882) ;  /* 0x0000027000037945 */ /* 0x000fec0003800000 */
[----:B------:R-:W2:Y:S08]  /*3090*/  LDC R29, c[0x0][0x25c] ;  /* 0x00009700ff1d7b82 */ /* 0x000eb00000000800 */
[----:B------:R-:W3:Y:S01]  /*30a0*/  LDC R33, c[0x0][0x24c] ;  /* 0x00009300ff217b82 */ /* 0x000ee20000000800 */
[----:B-1----:R-:W-:-:S04]  /*30b0*/  IMAD R36, R39, R36, R36 ;  /* 0x0000002427247224 */ /* 0x002fc800078e0224 */
[----:B--2---:R-:W-:-:S05]  /*30c0*/  IMAD.IADD R0, R36, 0x1, -R29 ;  /* 0x0000000124007824 */ /* 0x004fca00078e0a1d */
[----:B---3--:R-:W-:Y:S02]  /*30d0*/  VIADDMNMX R26, R0, R33, UR5, PT ;  /* 0x00000005001a7e46 */ /* 0x008fe4000b800121 */
[----:B------:R-:W-:Y:S02]  /*30e0*/  VIMNMX R0, RZ, R0, !PT ;  /* 0x00000000ff007248 */ /* 0x000fe40007fe0100 */
[----:B------:R-:W-:-:S04]  /*30f0*/  VIMNMX R27, R26, UR6, PT ;  /* 0x000000061a1b7c48 */ /* 0x000fc8000bfe0100 */
[----:B------:R-:W-:-:S13]  /*3100*/  ISETP.LE.OR P0, PT, R27, R0, !P4 ;  /* 0x000000001b00720c */ /* 0x000fda0006703670 */
[----:B------:R-:W-:Y:S05]  /*3110*/  @P0 BRA `(.L_x_883) ;  /* 0x0000000000740947 */ /* 0x000fea0003800000 */
[----:B------:R-:W2:Y:S01]  /*3120*/  LDG.E.64 R30, desc[UR8][R42.64+0x8] ;  /* 0x000008082a1e7981 */ /* 0x000ea2000c1e1b00 */
[----:B------:R-:W-:Y:S01]  /*3130*/  IMAD.IADD R0, R36, 0x1, -R29 ;  /* 0x0000000124007824 */ /* 0x000fe200078e0a1d */
[----:B------:R-:W-:Y:S01]  /*3140*/  BSSY B4, `(.L_x_884) ;  /* 0x0000019000047945 */ /* 0x000fe20003800000 */
[----:B------:R-:W-:-:S03]  /*3150*/  IMAD.MOV.U32 R32, RZ, RZ, 0x1 ;  /* 0x00000001ff207424 */ /* 0x000fc600078e00ff */
[----:B------:R-:W-:-:S04]  /*3160*/  VIADDMNMX R27, R0, R33, UR5, PT ;  /* 0x00000005001b7e46 */ /* 0x000fc8000b800121 */
[----:B------:R-:W-:-:S05]  /*3170*/  IADD3 R27, -R0, R27, RZ ;  /* 0x0000001b001b7210 */ /* 0x000fca0007ffe1ff */
        /* <DEDUP_REMOVED lines=21> */
.L_x_885:
[----:B------:R-:W-:Y:S05]  /*32d0*/  BSYNC B4 ;  /* 0x0000000000047941 */ /* 0x000fea0003800000 */
.L_x_884:
[----:B------:R-:W-:-:S11]  /*32e0*/  DADD R20, R20, R26 ;  /* 0x0000000014147229 */ /* 0x000fd6000000001a */
.L_x_883:
[----:B------:R-:W-:Y:S05]  /*32f0*/  BSYNC B3 ;  /* 0x0000000000037941 */ /* 0x000fea0003800000 */
.L_x_882:
[----:B------:R-:W1:Y:S01]  /*3300*/  LDC R28, c[0x0][0x254] ;  /* 0x00009500ff1c7b82 */ /* 0x000e620000000800 */
[----:B------:R-:W-:Y:S01]  /*3310*/  ULDC UR6, c[0x0][0x230] ;  /* 0x00008c0000067ab9 */ /* 0x000fe20000000800 */
[----:B------:R-:W-:Y:S06]  /*3320*/  BSSY B3, `(.L_x_886) ;  /* 0x0000028000037945 */ /* 0x000fec0003800000 */
[----:B------:R-:W2:Y:S08]  /*3330*/  LDC R29, c[0x0][0x25c] ;  /* 0x00009700ff1d7b82 */ /* 0x000eb00000000800 */
[----:B------:R-:W3:Y:S01]  /*3340*/  LDC R33, c[0x0][0x24c] ;  /* 0x00009300ff217b82 */ /* 0x000ee20000000800 */
[----:B-1----:R-:W-:-:S05]  /*3350*/  IMAD.IADD R36, R36, 0x1, R28 ;  /* 0x0000000124247824 */ /* 0x002fca00078e021c */
[----:B--2---:R-:W-:-:S04]  /*3360*/  IADD3 R0, R36, -R29, RZ ;  /* 0x8000001d24007210 */ /* 0x004fc80007ffe0ff */
[----:B---3--:R-:W-:Y:S02]  /*3370*/  VIADDMNMX R26, R0, R33, UR5, PT ;  /* 0x00000005001a7e46 */ /* 0x008fe4000b800121 */
[----:B------:R-:W-:Y:S02]  /*3380*/  VIMNMX R0, RZ, R0, !PT ;  /* 0x00000000ff007248 */ /* 0x000fe40007fe0100 */
[----:B------:R-:W-:-:S04]  /*3390*/  VIMNMX R27, R26, UR6, PT ;  /* 0x000000061a1b7c48 */ /* 0x000fc8000bfe0100 */
[----:B------:R-:W-:-:S13]  /*33a0*/  ISETP.LE.OR P0, PT, R27, R0, !P4 ;  /* 0x000000001b00720c */ /* 0x000fda0006703670 */
[----:B------:R-:W-:Y:S05]  /*33b0*/  @P0 BRA `(.L_x_887) ;  /* 0x0000000000780947 */ /* 0x000fea0003800000 */
[----:B------:R-:W2:Y:S01]  /*33c0*/  LDG.E.64 R30, desc[UR8][R42.64+0x10] ;  /* 0x000010082a1e7981 */ /* 0x000ea2000c1e1b00 */
[----:B------:R-:W-:Y:S01]  /*33d0*/  IMAD R0, R39, R28, R28 ;  /* 0x0000001c27007224 */ /* 0x000fe200078e021c */
[----:B------:R-:W-:Y:S01]  /*33e0*/  BSSY B4, `(.L_x_888) ;  /* 0x000001a000047945 */ /* 0x000fe20003800000 */
[----:B------:R-:W-:-:S03]  /*33f0*/  IMAD.MOV.U32 R32, RZ, RZ, 0x1 ;  /* 0x00000001ff207424 */ /* 0x000fc600078e00ff */
[----:B------:R-:W-:-:S04]  /*3400*/  IADD3 R0, -R29, R28, R0 ;  /* 0x0000001c1d007210 */ /* 0x000fc80007ffe100 */
[----:B------:R-:W-:-:S05]  /*3410*/  VIADDMNMX R27, R0, R33, UR5, PT ;  /* 0x00000005001b7e46 */ /* 0x000fca000b800121 */
        /* <DEDUP_REMOVED lines=18> */
[----:B------:R-:W-:Y:S01]  /*3540*/  IMAD.MOV.U32 R26, RZ, RZ, R31 ;  /* 0x000000ffff1a7224 */ /* 0x000fe200078e001f */
[----:B------:R-:W-:Y:S01]  /*3550*/  MOV R31, R29 ;  /* 0x0000001d001f7202 */ /* 0x000fe20000000f00 */
[----:B------:R-:W-:-:S07]  /*3560*/  IMAD.MOV.U32 R30, RZ, RZ, R28 ;  /* 0x000000ffff1e7224 */ /* 0x000fce00078e001c */
[----:B0-----:R-:W-:Y:S05]  /*3570*/  CALL.REL.NOINC `($__internal_12_$__cuda_sm20_div_rn_f64_full) ;  /* 0x00000028004c7944 */ /* 0x001fea0003c00000 */
.L_x_889:
[----:B------:R-:W-:Y:S05]  /*3580*/  BSYNC B4 ;  /* 0x0000000000047941 */ /* 0x000fea0003800000 */
.L_x_888:
[----:B------:R-:W-:-:S11]  /*3590*/  DADD R20, R20, R26 ;  /* 0x0000000014147229 */ /* 0x000fd6000000001a */
.L_x_887:
[----:B------:R-:W-:Y:S05]  /*35a0*/  BSYNC B3 ;  /* 0x0000000000037941 */ /* 0x000fea0003800000 */
.L_x_886:
[----:B------:R-:W1:Y:S01]  /*35b0*/  LDC R27, c[0x0][0x25c] ;  /* 0x00009700ff1b7b82 */ /* 0x000e620000000800 */
[----:B------:R-:W-:Y:S01]  /*35c0*/  ULDC UR6, c[0x0][0x254] ;  /* 0x0000950000067ab9 */ /* 0x000fe20000000800 */
[----:B------:R-:W-:Y:S06]  /*35d0*/  BSSY B3, `(.L_x_890) ;  /* 0x0000024000037945 */ /* 0x000fec0003800000 */
[----:B------:R-:W2:Y:S01]  /*35e0*/  LDC R29, c[0x0][0x24c] ;  /* 0x00009300ff1d7b82 */ /* 0x000ea20000000800 */
[----:B-1----:R-:W-:Y:S01]  /*35f0*/  IADD3 R36, -R27, UR6, R36 ;  /* 0x000000061b247c10 */ /* 0x002fe2000fffe124 */
[----:B------:R-:W-:-:S03]  /*3600*/  ULDC UR6, c[0x0][0x230] ;  /* 0x00008c0000067ab9 */ /* 0x000fc60000000800 */
[----:B------:R-:W-:Y:S02]  /*3610*/  VIMNMX R0, RZ, R36, !PT ;  /* 0x00000024ff007248 */ /* 0x000fe40007fe0100 */
[----:B--2---:R-:W-:-:S04]  /*3620*/  VIADDMNMX R27, R36, R29, UR5, PT ;  /* 0x00000005241b7e46 */ /* 0x004fc8000b80011d */
[C---:B------:R-:W-:Y:S01]  /*3630*/  VIMNMX R29, R27.reuse, UR6, PT ;  /* 0x000000061b1d7c48 */ /* 0x040fe2000bfe0100 */
[----:B------:R-:W-:-:S03]  /*3640*/  IMAD.IADD R27, R27, 0x1, -R36 ;  /* 0x000000011b1b7824 */ /* 0x000fc600078e0a24 */
[----:B------:R-:W-:-:S13]  /*3650*/  ISETP.LE.OR P4, PT, R29, R0, !P4 ;  /* 0x000000001d00720c */ /* 0x000fda0006783670 */
[----:B------:R-:W-:Y:S05]  /*3660*/  @P4 BRA `(.L_x_891) ;  /* 0x0000000000684947 */ /* 0x000fea0003800000 */
[----:B------:R-:W2:Y:S01]  /*3670*/  LDG.E.64 R42, desc[UR8][R42.64+0x18] ;  /* 0x000018082a2a7981 */ /* 0x000ea2000c1e1b00 */
[----:B------:R-:W-:Y:S01]  /*3680*/  IMAD R28, R38, R27, RZ ;  /* 0x0000001b261c7224 */ /* 0x000fe200078e02ff */
[----:B------:R-:W-:Y:S01]  /*3690*/  BSSY B4, `(.L_x_892) ;  /* 0x0000016000047945 */ /* 0x000fe20003800000 */
[----:B------:R-:W-:-:S04]  /*36a0*/  IMAD.MOV.U32 R30, RZ, RZ, 0x1 ;  /* 0x00000001ff1e7424 */ /* 0x000fc800078e00ff */
        /* <DEDUP_REMOVED lines=20> */
.L_x_893:
[----:B------:R-:W-:Y:S05]  /*37f0*/  BSYNC B4 ;  /* 0x0000000000047941 */ /* 0x000fea0003800000 */
.L_x_892:
[----:B------:R-:W-:-:S11]  /*3800*/  DADD R20, R20, R26 ;  /* 0x0000000014147229 */ /* 0x000fd6000000001a */
.L_x_891:
[----:B------:R-:W-:Y:S05]  /*3810*/  BSYNC B3 ;  /* 0x0000000000037941 */ /* 0x000fea0003800000 */
.L_x_890:
[----:B------:R-:W-:-:S05]  /*3820*/  VIADD R39, R39, 0x4 ;  /* 0x0000000427277836 */ /* 0x000fca0000000000 */
[----:B------:R-:W-:-:S13]  /*3830*/  ISETP.GE.AND P0, PT, R39, R8, PT ;  /* 0x000000082700720c */ /* 0x000fda0003f06270 */
[----:B------:R-:W-:Y:S05]  /*3840*/  @!P0 BRA `(.L_x_894) ;  /* 0xfffffff4003c8947 */ /* 0x000fea000383ffff */
.L_x_833:
[----:B------:R-:W-:Y:S05]  /*3850*/  BSYNC B2 ;  /* 0x0000000000027941 */ /* 0x000fea0003800000 */
.L_x_832:
[----:B------:R-:W-:-:S05]  /*3860*/  VIADD R7, R7, 0x1 ;  /* 0x0000000107077836 */ /* 0x000fca0000000000 */
[----:B------:R-:W-:-:S13]  /*3870*/  ISETP.GE.AND P0, PT, R7, R5, PT ;  /* 0x000000050700720c */ /* 0x000fda0003f06270 */
[----:B------:R-:W-:Y:S05]  /*3880*/  @!P0 BRA `(.L_x_895) ;  /* 0xffffffd800a08947 */ /* 0x000fea000383ffff */
[----:B------:R-:W-:Y:S05]  /*3890*/  BRA `(.L_x_830) ;  /* 0x0000002400547947 */ /* 0x000fea0003800000 */
.L_x_831:
[--C-:B------:R-:W-:Y:S01]  /*38a0*/  IMAD R0, R6, R13, R13.reuse ;  /* 0x0000000d06007224 */ /* 0x100fe200078e020d */
[----:B------:R-:W-:Y:S01]  /*38b0*/  ULDC UR6, c[0x0][0x230] ;  /* 0x00008c0000067ab9 */ /* 0x000fe20000000800 */
[----:B------:R-:W-:Y:S02]  /*38c0*/  VIMNMX R17, RZ, R12, !PT ;  /* 0x0000000cff117248 */ /* 0x000fe40007fe0100 */
[----:B------:R-:W-:Y:S01]  /*38d0*/  CS2R R20, SRZ ;  /* 0x0000000000147805 */ /* 0x000fe2000001ff00 */
        /* <DEDUP_REMOVED lines=8> */
[----:B------:R-:W-:-:S03]  /*3960*/  VIMNMX R13, R13, UR6, PT ;  /* 0x000000060d0d7c48 */ /* 0x000fc6000bfe0100 */
[----:B------:R-:W-:Y:S02]  /*3970*/  IMAD.IADD R40, R14, 0x1, -R16 ;  /* 0x000000010e287824 */ /* 0x000fe400078e0a10 */
[----:B------:R-:W-:-:S07]  /*3980*/  IMAD.IADD R39, R13, 0x1, -R15 ;  /* 0x000000010d277824 */ /* 0x000fce00078e0a0f */
.L_x_959:
[----:B------:R-:W-:Y:S01]  /*3990*/  ISETP.GE.AND P0, PT, R6, R8, PT ;  /* 0x000000080600720c */ /* 0x000fe20003f06270 */
[----:B------:R-:W-:-:S12]  /*39a0*/  BSSY B2, `(.L_x_896) ;  /* 0x0000241000027945 */ /* 0x000fd80003800000 */
[----:B------:R-:W-:Y:S05]  /*39b0*/  @P0 BRA `(.L_x_897) ;  /* 0x0000002000fc0947 */ /* 0x000fea0003800000 */
[----:B------:R-:W1:Y:S01]  /*39c0*/  LDC R0, c[0x0][0x258] ;  /* 0x00009600ff007b82 */ /* 0x000e620000000800 */
[----:B------:R-:W-:Y:S01]  /*39d0*/  ULDC.64 UR6, c[0x0][0x238] ;  /* 0x00008e0000067ab9 */ /* 0x000fe20000000a00 */
[----:B------:R-:W-:Y:S01]  /*39e0*/  SHF.R.S32.HI R19, RZ, 0x1f, R7 ;  /* 0x0000001fff137819 */ /* 0x000fe20000011407 */
[----:B------:R-:W-:Y:S01]  /*39f0*/  IMAD R27, R9, UR6, RZ ;  /* 0x00000006091b7c24 */ /* 0x000fe2000f8e02ff */
[----:B------:R-:W-:Y:S01]  /*3a00*/  MOV R18, R7 ;  /* 0x0000000700127202 */ /* 0x000fe20000000f00 */
[----:B------:R-:W-:Y:S01]  /*3a10*/  ULDC.64 UR10, c[0x0][0x240] ;  /* 0x00009000000a7ab9 */ /* 0x000fe20000000a00 */
[----:B------:R-:W-:Y:S02]  /*3a20*/  IMAD.MOV.U32 R26, RZ, RZ, R6 ;  /* 0x000000ffff1a7224 */ /* 0x000fe400078e0006 */
[----:B------:R-:W2:Y:S01]  /*3a30*/  LDC R36, c[0x0][0x248] ;  /* 0x00009200ff247b82 */ /* 0x000ea20000000800 */
[----:B------:R-:W-:Y:S01]  /*3a40*/  IMAD.WIDE.U32 R42, R22, UR6, R18 ;  /* 0x00000006162a7c25 */ /* 0x000fe2000f8e0012 */
[----:B------:R-:W-:-:S03]  /*3a50*/  ULDC UR6, c[0x0][0x250] ;  /* 0x0000940000067ab9 */ /* 0x000fc60000000800 */
[----:B------:R-:W-:Y:S01]  /*3a60*/  IMAD R27, R22, UR7, R27 ;  /* 0x00000007161b7c24 */ /* 0x000fe2000f8e021b */
[----:B------:R-:W-:-:S03]  /*3a70*/  ULDC UR7, c[0x0][0x228] ;  /* 0x00008a0000077ab9 */ /* 0x000fc60000000800 */
[----:B------:R-:W-:Y:S01]  /*3a80*/  IMAD.IADD R18, R27, 0x1, R43 ;  /* 0x000000011b127824 */ /* 0x000fe200078e022b */
[----:B------:R-:W-:-:S03]  /*3a90*/  SHF.R.S32.HI R27, RZ, 0x1f, R6 ;  /* 0x0000001fff1b7819 */ /* 0x000fc60000011406 */
[----:B------:R-:W-:Y:S02]  /*3aa0*/  IMAD R19, R18, UR10, RZ ;  /* 0x0000000a12137c24 */ /* 0x000fe4000f8e02ff */
[----:B------:R-:W-:-:S04]  /*3ab0*/  IMAD.WIDE.U32 R26, R42, UR10, R26 ;  /* 0x0000000a2a1a7c25 */ /* 0x000fc8000f8e001a */
[----:B------:R-:W-:Y:S01]  /*3ac0*/  IMAD R29, R42, UR11, R19 ;  /* 0x0000000b2a1d7c24 */ /* 0x000fe2000f8e0213 */
[----:B------:R-:W-:Y:S01]  /*3ad0*/  ULDC.64 UR10, c[0x0][0x218] ;  /* 0x00008600000a7ab9 */ /* 0x000fe20000000a00 */
[----:B-1----:R-:W-:Y:S01]  /*3ae0*/  IMAD R19, R7, UR6, -R0 ;  /* 0x0000000607137c24 */ /* 0x002fe2000f8e0a00 */
[----:B------:R-:W-:Y:S01]  /*3af0*/  ULDC.S8 UR6, c[0x0][0x26d] ;  /* 0x00009b4000067ab9 */ /* 0x000fe20000000200 */
[----:B------:R-:W-:Y:S01]  /*3b00*/  IMAD.IADD R27, R27, 0x1, R29 ;  /* 0x000000011b1b7824 */ /* 0x000fe200078e021d */
[----:B------:R-:W-:Y:S02]  /*3b10*/  ISETP.NE.AND P1, PT, RZ, UR6, PT ;  /* 0x00000006ff007c0c */ /* 0x000fe4000bf25270 */
[----:B--2---:R-:W-:Y:S02]  /*3b20*/  VIADDMNMX R36, R19, R36, UR4, PT ;  /* 0x0000000413247e46 */ /* 0x004fe4000b800124 */
[----:B------:R-:W-:Y:S02]  /*3b30*/  LEA R50, P0, R26, UR10, 0x3 ;  /* 0x0000000a1a327c11 */ /* 0x000fe4000f8018ff */
        /* <DEDUP_REMOVED lines=15> */
[----:B------:R-:W-:Y:S01]  /*3c30*/  HFMA2.MMA R26, -RZ, RZ, 0, 5.9604644775390625e-08 ;  /* 0x00000001ff1a7435 */ /* 0x000fe200000001ff */
[----:B------:R-:W-:Y:S07]  /*3c40*/  BSSY B5, `(.L_x_903) ;  /* 0x0000013000057945 */ /* 0x000fee0003800000 */
        /* <DEDUP_REMOVED lines=18> */
.L_x_904:
[----:B------:R-:W-:Y:S05]  /*3d70*/  BSYNC B5 ;  /* 0x0000000000057941 */ /* 0x000fea0003800000 */
.L_x_903:
[----:B------:R-:W-:-:S11]  /*3d80*/  DADD R20, R20, R26 ;  /* 0x0000000014147229 */ /* 0x000fd6000000001a */
.L_x_902:
[----:B------:R-:W-:Y:S05]  /*3d90*/  BSYNC B4 ;  /* 0x0000000000047941 */ /* 0x000fea0003800000 */
.L_x_901:
        /* <DEDUP_REMOVED lines=28> */
.L_x_908:
[----:B------:R-:W-:Y:S05]  /*3f60*/  BSYNC B5 ;  /* 0x0000000000057941 */ /* 0x000fea0003800000 */
.L_x_907:
[----:B------:R-:W-:-:S11]  /*3f70*/  DADD R20, R20, R26 ;  /* 0x0000000014147229 */ /* 0x000fd6000000001a */
.L_x_906:
[----:B------:R-:W-:Y:S05]  /*3f80*/  BSYNC B4 ;  /* 0x0000000000047941 */ /* 0x000fea0003800000 */
.L_x_905:
[----:B------:R-:W-:Y:S01]  /*3f90*/  ISETP.NE.AND P0, PT, R11, 0x2, PT ;  /* 0x000000020b00780c */ /* 0x000fe20003f05270 */
[----:B------:R-:W-:-:S12]  /*3fa0*/  VIADD R38, R6, 0x2 ;  /* 0x0000000206267836 */ /* 0x000fd80000000000 */
[----:B------:R-:W-:Y:S05]  /*3fb0*/  @!P0 BRA `(.L_x_900) ;  /* 0x00000000006c8947 */ /* 0x000fea0003800000 */
[----:B------:R-:W-:Y:S02]  /*3fc0*/  ISETP.LE.OR P4, PT, R13, R15, !P4 ;  /* 0x0000000f0d00720c */ /* 0x000fe40006783670 */
[----:B------:R-:W-:-:S11]  /*3fd0*/  IADD3 R38, R6, 0x3, RZ ;  /* 0x0000000306267810 */ /* 0x000fd60007ffe0ff */
        /* <DEDUP_REMOVED lines=23> */
.L_x_910:
[----:B------:R-:W-:Y:S05]  /*4150*/  BSYNC B4 ;  /* 0x0000000000047941 */ /* 0x000fea0003800000 */
.L_x_909:
[----:B------:R-:W-:-:S11]  /*4160*/  DADD R20, R20, R26 ;  /* 0x0000000014147229 */ /* 0x000fd6000000001a */
.L_x_900:
[----:B------:R-:W-:Y:S05]  /*4170*/  BSYNC B3 ;  /* 0x0000000000037941 */ /* 0x000fea0003800000 */
.L_x_899:
[----:B------:R-:W-:Y:S01]  /*4180*/  ISETP.GE.U32.AND P0, PT, R10, 0x3, PT ;  /* 0x000000030a00780c */ /* 0x000fe20003f06070 */
[----:B------:R-:W-:-:S12]  /*4190*/  BSSY B3, `(.L_x_911) ;  /* 0x00000a3000037945 */ /* 0x000fd80003800000 */
[----:B------:R-:W-:Y:S05]  /*41a0*/  @!P0 BRA `(.L_x_912) ;  /* 0x0000000800848947 */ /* 0x000fea0003800000 */
.L_x_929:
[----:B------:R-:W1:Y:S01]  /*41b0*/  LDC R27, c[0x0][0x25c] ;  /* 0x00009700ff1b7b82 */ /* 0x000e620000000800 */
[----:B------:R-:W-:Y:S01]  /*41c0*/  ULDC UR6, c[0x0][0x254] ;  /* 0x0000950000067ab9 */ /* 0x000fe20000000800 */
[----:B------:R-:W-:Y:S01]  /*41d0*/  ISETP.GT.AND P4, PT, R36, R19, PT ;  /* 0x000000132400720c */ /* 0x000fe20003f84270 */
[----:B------:R-:W-:Y:S01]  /*41e0*/  ULDC.64 UR10, c[0x0][0x240] ;  /* 0x00009000000a7ab9 */ /* 0x000fe20000000a00 */
[----:B------:R-:W-:Y:S01]  /*41f0*/  IMAD.MOV.U32 R37, RZ, RZ, R38 ;  /* 0x000000ffff257224 */ /* 0x000fe200078e0026 */
[----:B------:R-:W-:Y:S01]  /*4200*/  BSSY B4, `(.L_x_913) ;  /* 0x000002c000047945 */ /* 0x000fe20003800000 */
[----:B------:R-:W-:Y:S02]  /*4210*/  IMAD R31, R18, UR10, RZ ;  /* 0x0000000a121f7c24 */ /* 0x000fe4000f8e02ff */
[----:B------:R-:W2:Y:S02]  /*4220*/  LDC R29, c[0x0][0x24c] ;  /* 0x00009300ff1d7b82 */ /* 0x000ea40000000800 */
[----:B------:R-:W-:-:S02]  /*4230*/  IMAD R31, R42, UR11, R31 ;  /* 0x0000000b2a1f7c24 */ /* 0x000fc4000f8e021f */
[----:B-1----:R-:W-:Y:S01]  /*4240*/  IMAD R0, R38, UR6, -R27 ;  /* 0x0000000626007c24 */ /* 0x002fe2000f8e0a1b */
[----:B------:R-:W-:Y:S01]  /*4250*/  ULDC UR6, c[0x0][0x230] ;  /* 0x00008c0000067ab9 */ /* 0x000fe20000000800 */
[----:B------:R-:W-:-:S03]  /*4260*/  SHF.R.S32.HI R27, RZ, 0x1f, R38 ;  /* 0x0000001fff1b7819 */ /* 0x000fc60000011426 */
[----:B--2---:R-:W-:Y:S02]  /*4270*/  VIADDMNMX R26, R0, R29, UR5, PT ;  /* 0x00000005001a7e46 */ /* 0x004fe4000b80011d */
[----:B------:R-:W-:Y:S02]  /*4280*/  VIMNMX R0, RZ, R0, !PT ;  /* 0x00000000ff007248 */ /* 0x000fe40007fe0100 */
[----:B------:R-:W-:Y:S01]  /*4290*/  VIMNMX R29, R26, UR6, PT ;  /* 0x000000061a1d7c48 */ /* 0x000fe2000bfe0100 */
[----:B------:R-:W-:Y:S01]  /*42a0*/  ULDC.64 UR6, c[0x0][0x218] ;  /* 0x0000860000067ab9 */ /* 0x000fe20000000a00 */
[----:B------:R-:W-:Y:S01]  /*42b0*/  MOV R26, R38 ;  /* 0x00000026001a7202 */ /* 0x000fe20000000f00 */
[----:B------:R-:W-:Y:S01]  /*42c0*/  VIADD R38, R38, 0x4 ;  /* 0x0000000426267836 */ /* 0x000fe20000000000 */
[----:B------:R-:W-:-:S03]  /*42d0*/  ISETP.LE.OR P0, PT, R29, R0, !P4 ;  /* 0x000000001d00720c */ /* 0x000fc60006703670 */
[----:B------:R-:W-:Y:S01]  /*42e0*/  IMAD.WIDE.U32 R26, R42, UR10, R26 ;  /* 0x0000000a2a1a7c25 */ /* 0x000fe2000f8e001a */
[----:B------:R-:W-:-:S03]  /*42f0*/  ISETP.GE.AND P5, PT, R38, R8, PT ;  /* 0x000000082600720c */ /* 0x000fc60003fa6270 */
[----:B------:R-:W-:Y:S01]  /*4300*/  IMAD.IADD R27, R31, 0x1, R27 ;  /* 0x000000011f1b7824 */ /* 0x000fe200078e021b */
[----:B------:R-:W-:-:S04]  /*4310*/  LEA R50, P1, R26, UR6, 0x3 ;  /* 0x000000061a327c11 */ /* 0x000fc8000f8218ff */
[----:B------:R-:W-:Y:S01]  /*4320*/  LEA.HI.X R51, R26, UR7, R27, 0x3, P1 ;  /* 0x000000071a337c11 */ /* 0x000fe200088f1c1b */
[----:B------:R-:W-:Y:S08]  /*4330*/  @P0 BRA `(.L_x_914) ;  /* 0x0000000000600947 */ /* 0x000ff00003800000 */
        /* <DEDUP_REMOVED lines=22> */
.L_x_916:
[----:B------:R-:W-:Y:S05]  /*44a0*/  BSYNC B5 ;  /* 0x0000000000057941 */ /* 0x000fea0003800000 */
.L_x_915:
[----:B------:R-:W-:-:S11]  /*44b0*/  DADD R20, R20, R26 ;  /* 0x0000000014147229 */ /* 0x000fd6000000001a */
.L_x_914:
[----:B------:R-:W-:Y:S05]  /*44c0*/  BSYNC B4 ;  /* 0x0000000000047941 */ /* 0x000fea0003800000 */
.L_x_913:
[----:B------:R-:W1:Y:S01]  /*44d0*/  LDC R0, c[0x0][0x254] ;  /* 0x00009500ff007b82 */ /* 0x000e620000000800 */
[----:B------:R-:W-:Y:S01]  /*44e0*/  ULDC UR6, c[0x0][0x25c] ;  /* 0x0000970000067ab9 */ /* 0x000fe20000000800 */
[----:B------:R-:W-:Y:S06]  /*44f0*/  BSSY B4, `(.L_x_917) ;  /* 0x0000022000047945 */ /* 0x000fec0003800000 */
[----:B------:R-:W2:Y:S01]  /*4500*/  LDC R27, c[0x0][0x24c] ;  /* 0x00009300ff1b7b82 */ /* 0x000ea20000000800 */
[----:B-1----:R-:W-:-:S04]  /*4510*/  IMAD R37, R37, R0, R0 ;  /* 0x0000000025257224 */ /* 0x002fc800078e0200 */
[----:B------:R-:W-:Y:S01]  /*4520*/  VIADD R0, R37, -UR6 ;  /* 0x8000000625007c36 */ /* 0x000fe20008000000 */
[----:B------:R-:W-:-:S04]  /*4530*/  ULDC UR6, c[0x0][0x230] ;  /* 0x00008c0000067ab9 */ /* 0x000fc80000000800 */
[----:B--2---:R-:W-:Y:S02]  /*4540*/  VIADDMNMX R26, R0, R27, UR5, PT ;  /* 0x00000005001a7e46 */ /* 0x004fe4000b80011b */
[----:B------:R-:W-:Y:S02]  /*4550*/  VIMNMX R0, RZ, R0, !PT ;  /* 0x00000000ff007248 */ /* 0x000fe40007fe0100 */
[----:B------:R-:W-:-:S04]  /*4560*/  VIMNMX R27, R26, UR6, PT ;  /* 0x000000061a1b7c48 */ /* 0x000fc8000bfe0100 */
        /* <DEDUP_REMOVED lines=24> */
.L_x_920:
[----:B------:R-:W-:Y:S05]  /*46f0*/  BSYNC B5 ;  /* 0x0000000000057941 */ /* 0x000fea0003800000 */
.L_x_919:
[----:B------:R-:W-:-:S11]  /*4700*/  DADD R20, R20, R26 ;  /* 0x0000000014147229 */ /* 0x000fd6000000001a */
.L_x_918:
[----:B------:R-:W-:Y:S05]  /*4710*/  BSYNC B4 ;  /* 0x0000000000047941 */ /* 0x000fea0003800000 */
.L_x_917:
[----:B------:R-:W1:Y:S01]  /*4720*/  LDC R27, c[0x0][0x24c] ;  /* 0x00009300ff1b7b82 */ /* 0x000e620000000800 */
[----:B------:R-:W-:Y:S01]  /*4730*/  ULDC UR6, c[0x0][0x254] ;  /* 0x0000950000067ab9 */ /* 0x000fe20000000800 */
[----:B------:R-:W-:Y:S01]  /*4740*/  BSSY B4, `(.L_x_921) ;  /* 0x0000022000047945 */ /* 0x000fe20003800000 */
[----:B------:R-:W-:Y:S01]  /*4750*/  VIADD R37, R37, UR6 ;  /* 0x0000000625257c36 */ /* 0x000fe20008000000 */
[----:B------:R-:W-:-:S03]  /*4760*/  ULDC UR6, c[0x0][0x25c] ;  /* 0x0000970000067ab9 */ /* 0x000fc60000000800 */
[----:B------:R-:W-:Y:S01]  /*4770*/  VIADD R0, R37, -UR6 ;  /* 0x8000000625007c36 */ /* 0x000fe20008000000 */
[----:B------:R-:W-:-:S04]  /*4780*/  ULDC UR6, c[0x0][0x230] ;  /* 0x00008c0000067ab9 */ /* 0x000fc80000000800 */
[----:B-1----:R-:W-:Y:S02]  /*4790*/  VIADDMNMX R26, R0, R27, UR5, PT ;  /* 0x00000005001a7e46 */ /* 0x002fe4000b80011b */
        /* <DEDUP_REMOVED lines=25> */
[----:B------:R-:W-:Y:S05]  /*4930*/  CALL.REL.NOINC `($__internal_12_$__cuda_sm20_div_rn_f64_full) ;  /* 0x00000014005c7944 */ /* 0x000fea0003c00000 */
.L_x_924:
[----:B------:R-:W-:Y:S05]  /*4940*/  BSYNC B5 ;  /* 0x0000000000057941 */ /* 0x000fea0003800000 */
.L_x_923:
[----:B------:R-:W-:-:S11]  /*4950*/  DADD R20, R20, R26 ;  /* 0x0000000014147229 */ /* 0x000fd6000000001a */
.L_x_922:
[----:B------:R-:W-:Y:S05]  /*4960*/  BSYNC B4 ;  /* 0x0000000000047941 */ /* 0x000fea0003800000 */
.L_x_921:
[----:B------:R-:W1:Y:S01]  /*4970*/  LDC R0, c[0x0][0x25c] ;  /* 0x00009700ff007b82 */ /* 0x000e620000000800 */
[----:B------:R-:W-:Y:S01]  /*4980*/  ULDC UR6, c[0x0][0x254] ;  /* 0x0000950000067ab9 */ /* 0x000fe20000000800 */
[----:B------:R-:W-:Y:S06]  /*4990*/  BSSY B4, `(.L_x_925) ;  /* 0x0000021000047945 */ /* 0x000fec0003800000 */
[----:B------:R-:W2:Y:S01]  /*49a0*/  LDC R26, c[0x0][0x24c] ;  /* 0x00009300ff1a7b82 */ /* 0x000ea20000000800 */
[----:B-1----:R-:W-:Y:S01]  /*49b0*/  IADD3 R37, -R0, UR6, R37 ;  /* 0x0000000600257c10 */ /* 0x002fe2000fffe125 */
[----:B------:R-:W-:-:S03]  /*49c0*/  ULDC UR6, c[0x0][0x230] ;  /* 0x00008c0000067ab9 */ /* 0x000fc60000000800 */
        /* <DEDUP_REMOVED lines=27> */
.L_x_928:
[----:B------:R-:W-:Y:S05]  /*4b80*/  BSYNC B5 ;  /* 0x0000000000057941 */ /* 0x000fea0003800000 */
.L_x_927:
[----:B------:R-:W-:-:S11]  /*4b90*/  DADD R20, R20, R26 ;  /* 0x0000000014147229 */ /* 0x000fd6000000001a */
.L_x_926:
[----:B------:R-:W-:Y:S05]  /*4ba0*/  BSYNC B4 ;  /* 0x0000000000047941 */ /* 0x000fea0003800000 */
.L_x_925:
[----:B------:R-:W-:Y:S05]  /*4bb0*/  @!P5 BRA `(.L_x_929) ;  /* 0xfffffff4007cd947 */ /* 0x000fea000383ffff */
.L_x_912:
[----:B------:R-:W-:Y:S05]  /*4bc0*/  BSYNC B3 ;  /* 0x0000000000037941 */ /* 0x000fea0003800000 */
.L_x_911:
[----:B------:R-:W-:Y:S05]  /*4bd0*/  BRA `(.L_x_897) ;  /* 0x0000001000747947 */ /* 0x000fea0003800000 */
.L_x_898:
        /* <DEDUP_REMOVED lines=14> */
[----:B-1----:R-:W-:Y:S01]  /*4cc0*/  IMAD R27, R6, UR6, -R27 ;  /* 0x00000006061b7c24 */ /* 0x002fe2000f8e0a1b */
[----:B------:R-:W-:-:S04]  /*4cd0*/  ULDC UR6, c[0x0][0x230] ;  /* 0x00008c0000067ab9 */ /* 0x000fc80000000800 */
[----:B---3--:R-:W-:Y:S02]  /*4ce0*/  VIADDMNMX R26, R27, R0, UR5, PT ;  /* 0x000000051b1a7e46 */ /* 0x008fe4000b800100 */
[----:B------:R-:W-:Y:S02]  /*4cf0*/  VIMNMX R0, RZ, R27, !PT ;  /* 0x0000001bff007248 */ /* 0x000fe40007fe0100 */
[----:B------:R-:W-:-:S05]  /*4d00*/  VIMNMX R27, R26, UR6, PT ;  /* 0x000000061a1b7c48 */ /* 0x000fca000bfe0100 */
[----:B------:R-:W-:-:S04]  /*4d10*/  IMAD.IADD R0, R27, 0x1, -R0 ;  /* 0x000000011b007824 */ /* 0x000fc800078e0a00 */
[----:B------:R-:W-:-:S04]  /*4d20*/  IMAD R0, R37, R0, RZ ;  /* 0x0000000025007224 */ /* 0x000fc800078e02ff */
        /* <DEDUP_REMOVED lines=20> */
.L_x_935:
[----:B------:R-:W-:Y:S05]  /*4e70*/  BSYNC B5 ;  /* 0x0000000000057941 */ /* 0x000fea0003800000 */
.L_x_934:
[----:B------:R-:W-:-:S11]  /*4e80*/  DADD R20, R20, R26 ;  /* 0x0000000014147229 */ /* 0x000fd6000000001a */
.L_x_933:
[----:B------:R-:W-:Y:S05]  /*4e90*/  BSYNC B4 ;  /* 0x0000000000047941 */ /* 0x000fea0003800000 */
.L_x_932:
[----:B------:R-:W-:Y:S01]  /*4ea0*/  ISETP.NE.AND P0, PT, R11, 0x1, PT ;  /* 0x000000010b00780c */ /* 0x000fe20003f05270 */
[----:B------:R-:W-:-:S12]  /*4eb0*/  VIADD R41, R6, 0x1 ;  /* 0x0000000106297836 */ /* 0x000fd80000000000 */
[----:B------:R-:W-:Y:S05]  /*4ec0*/  @!P0 BRA `(.L_x_931) ;  /* 0x0000000000f88947 */ /* 0x000fea0003800000 */
[----:B------:R-:W-:Y:S01]  /*4ed0*/  ISETP.LE.OR P0, PT, R14, R16, !P4 ;  /* 0x000000100e00720c */ /* 0x000fe20006703670 */
[----:B------:R-:W-:-:S12]  /*4ee0*/  BSSY B4, `(.L_x_936) ;  /* 0x000001c000047945 */ /* 0x000fd80003800000 */
        /* <DEDUP_REMOVED lines=25> */
.L_x_939:
[----:B------:R-:W-:Y:S05]  /*5080*/  BSYNC B5 ;  /* 0x0000000000057941 */ /* 0x000fea0003800000 */
.L_x_938:
[----:B------:R-:W-:-:S11]  /*5090*/  DADD R20, R20, R26 ;  /* 0x0000000014147229 */ /* 0x000fd6000000001a */
.L_x_937:
[----:B------:R-:W-:Y:S05]  /*50a0*/  BSYNC B4 ;  /* 0x0000000000047941 */ /* 0x000fea0003800000 */
.L_x_936:
[----:B------:R-:W-:Y:S01]  /*50b0*/  ISETP.NE.AND P0, PT, R11, 0x2, PT ;  /* 0x000000020b00780c */ /* 0x000fe20003f05270 */
[----:B------:R-:W-:-:S12]  /*50c0*/  VIADD R41, R6, 0x2 ;  /* 0x0000000206297836 */ /* 0x000fd80000000000 */
[----:B------:R-:W-:Y:S05]  /*50d0*/  @!P0 BRA `(.L_x_931) ;  /* 0x0000000000748947 */ /* 0x000fea0003800000 */
[----:B------:R-:W-:Y:S01]  /*50e0*/  ISETP.LE.OR P4, PT, R13, R15, !P4 ;  /* 0x0000000f0d00720c */ /* 0x000fe20006783670 */
[----:B------:R-:W-:-:S12]  /*50f0*/  VIADD R41, R6, 0x3 ;  /* 0x0000000306297836 */ /* 0x000fd80000000000 */
[----:B------:R-:W-:Y:S05]  /*5100*/  @P4 BRA `(.L_x_931) ;  /* 0x0000000000684947 */ /* 0x000fea0003800000 */
[----:B------:R-:W2:Y:S01]  /*5110*/  LDG.E.64 R50, desc[UR8][R50.64+0x10] ;  /* 0x0000100832327981 */ /* 0x000ea2000c1e1b00 */
[----:B------:R-:W-:Y:S01]  /*5120*/  IMAD R28, R39, R37, RZ ;  /* 0x00000025271c7224 */ /* 0x000fe200078e02ff */
[----:B------:R-:W-:Y:S01]  /*5130*/  MOV R30, 0x1 ;  /* 0x00000001001e7802 */ /* 0x000fe20000000f00 */
[----:B------:R-:W-:Y:S04]  /*5140*/  BSSY B4, `(.L_x_940) ;  /* 0x0000015000047945 */ /* 0x000fe80003800000 */
        /* <DEDUP_REMOVED lines=20> */
.L_x_941:
[----:B------:R-:W-:Y:S05]  /*5290*/  BSYNC B4 ;  /* 0x0000000000047941 */ /* 0x000fea0003800000 */
.L_x_940:
[----:B------:R-:W-:-:S11]  /*52a0*/  DADD R20, R20, R26 ;  /* 0x0000000014147229 */ /* 0x000fd6000000001a */
.L_x_931:
[----:B------:R-:W-:Y:S05]  /*52b0*/  BSYNC B3 ;  /* 0x0000000000037941 */ /* 0x000fea0003800000 */
.L_x_930:
[----:B------:R-:W-:-:S13]  /*52c0*/  ISETP.GE.U32.AND P0, PT, R10, 0x3, PT ;  /* 0x000000030a00780c */ /* 0x000fda0003f06070 */
[----:B------:R-:W-:Y:S05]  /*52d0*/  @!P0 BRA `(.L_x_897) ;  /* 0x0000000800b48947 */ /* 0x000fea0003800000 */
.L_x_958:
[----:B------:R-:W1:Y:S01]  /*52e0*/  LDC R0, c[0x0][0x25c] ;  /* 0x00009700ff007b82 */ /* 0x000e620000000800 */
[----:B------:R-:W-:Y:S01]  /*52f0*/  ULDC UR6, c[0x0][0x254] ;  /* 0x0000950000067ab9 */ /* 0x000fe20000000800 */
[----:B------:R-:W-:Y:S01]  /*5300*/  ISETP.GT.AND P4, PT, R36, R19, PT ;  /* 0x000000132400720c */ /* 0x000fe20003f84270 */
[----:B------:R-:W-:Y:S01]  /*5310*/  ULDC.64 UR10, c[0x0][0x240] ;  /* 0x00009000000a7ab9 */ /* 0x000fe20000000a00 */
[--C-:B------:R-:W-:Y:S01]  /*5320*/  SHF.R.S32.HI R27, RZ, 0x1f, R41.reuse ;  /* 0x0000001fff1b7819 */ /* 0x100fe20000011429 */
[----:B------:R-:W-:Y:S01]  /*5330*/  IMAD R31, R18, UR10, RZ ;  /* 0x0000000a121f7c24 */ /* 0x000fe2000f8e02ff */
[----:B------:R-:W-:Y:S01]  /*5340*/  MOV R38, R41 ;  /* 0x0000002900267202 */ /* 0x000fe20000000f00 */
[----:B------:R-:W-:Y:S01]  /*5350*/  IMAD.MOV.U32 R26, RZ, RZ, R41 ;  /* 0x000000ffff1a7224 */ /* 0x000fe200078e0029 */
[----:B------:R-:W2:Y:S01]  /*5360*/  LDC R29, c[0x0][0x24c] ;  /* 0x00009300ff1d7b82 */ /* 0x000ea20000000800 */
[C---:B------:R-:W-:Y:S01]  /*5370*/  IMAD R31, R42.reuse, UR11, R31 ;  /* 0x0000000b2a1f7c24 */ /* 0x040fe2000f8e021f */
[----:B------:R-:W-:Y:S01]  /*5380*/  BSSY B3, `(.L_x_942) ;  /* 0x000002a000037945 */ /* 0x000fe20003800000 */
[----:B------:R-:W-:Y:S01]  /*5390*/  IMAD.WIDE.U32 R26, R42, UR10, R26 ;  /* 0x0000000a2a1a7c25 */ /* 0x000fe2000f8e001a */
[----:B------:R-:W-:-:S03]  /*53a0*/  ULDC.64 UR10, c[0x0][0x218] ;  /* 0x00008600000a7ab9 */ /* 0x000fc60000000a00 */
[----:B------:R-:W-:Y:S01]  /*53b0*/  IMAD.IADD R27, R31, 0x1, R27 ;  /* 0x000000011f1b7824 */ /* 0x000fe200078e021b */
[----:B------:R-:W-:-:S04]  /*53c0*/  LEA R50, P1, R26, UR10, 0x3 ;  /* 0x0000000a1a327c11 */ /* 0x000fc8000f8218ff */
[----:B------:R-:W-:Y:S01]  /*53d0*/  LEA.HI.X R51, R26, UR11, R27, 0x3, P1 ;  /* 0x0000000b1a337c11 */ /* 0x000fe200088f1c1b */
[C---:B-1----:R-:W-:Y:S01]  /*53e0*/  IMAD R0, R41.reuse, UR6, -R0 ;  /* 0x0000000629007c24 */ /* 0x042fe2000f8e0a00 */
[----:B------:R-:W-:Y:S01]  /*53f0*/  ULDC UR6, c[0x0][0x230] ;  /* 0x00008c0000067ab9 */ /* 0x000fe20000000800 */
[----:B------:R-:W-:-:S05]  /*5400*/  VIADD R41, R41, 0x4 ;  /* 0x0000000429297836 */ /* 0x000fca0000000000 */
[----:B------:R-:W-:Y:S02]  /*5410*/  ISETP.GE.AND P5, PT, R41, R8, PT ;  /* 0x000000082900720c */ /* 0x000fe40003fa6270 */
[----:B--2---:R-:W-:Y:S02]  /*5420*/  VIADDMNMX R28, R0, R29, UR5, PT ;  /* 0x00000005001c7e46 */ /* 0x004fe4000b80011d */
[----:B------:R-:W-:Y:S02]  /*5430*/  VIMNMX R0, RZ, R0, !PT ;  /* 0x00000000ff007248 */ /* 0x000fe40007fe0100 */
[----:B------:R-:W-:-:S04]  /*5440*/  VIMNMX R29, R28, UR6, PT ;  /* 0x000000061c1d7c48 */ /* 0x000fc8000bfe0100 */
[----:B------:R-:W-:-:S13]  /*5450*/  ISETP.LE.OR P0, PT, R29, R0, !P4 ;  /* 0x000000001d00720c */ /* 0x000fda0006703670 */
[----:B------:R-:W-:Y:S05]  /*5460*/  @P0 BRA `(.L_x_943) ;  /* 0x00000000006c0947 */ /* 0x000fea0003800000 */
[----:B------:R-:W2:Y:S01]  /*5470*/  LDG.E.64 R30, desc[UR8][R50.64] ;  /* 0x00000008321e7981 */ /* 0x000ea2000c1e1b00 */
[----:B------:R-:W-:Y:S01]  /*5480*/  IMAD.IADD R0, R29, 0x1, -R0 ;  /* 0x000000011d007824 */ /* 0x000fe200078e0a00 */
[----:B------:R-:W-:Y:S01]  /*5490*/  BSSY B4, `(.L_x_944) ;  /* 0x0000017000047945 */ /* 0x000fe20003800000 */
[----:B------:R-:W-:Y:S02]  /*54a0*/  IMAD.MOV.U32 R32, RZ, RZ, 0x1 ;  /* 0x00000001ff207424 */ /* 0x000fe400078e00ff */
        /* <DEDUP_REMOVED lines=21> */
.L_x_945:
[----:B------:R-:W-:Y:S05]  /*5600*/  BSYNC B4 ;  /* 0x0000000000047941 */ /* 0x000fea0003800000 */
.L_x_944:
[----:B------:R-:W-:-:S11]  /*5610*/  DADD R20, R20, R26 ;  /* 0x0000000014147229 */ /* 0x000fd6000000001a */
.L_x_943:
[----:B------:R-:W-:Y:S05]  /*5620*/  BSYNC B3 ;  /* 0x0000000000037941 */ /* 0x000fea0003800000 */
.L_x_942:
        /* <DEDUP_REMOVED lines=37> */
.L_x_949:
[----:B------:R-:W-:Y:S05]  /*5880*/  BSYNC B4 ;  /* 0x0000000000047941 */ /* 0x000fea0003800000 */
.L_x_948:
[----:B------:R-:W-:-:S11]  /*5890*/  DADD R20, R20, R26 ;  /* 0x0000000014147229 */ /* 0x000fd6000000001a */
.L_x_947:
[----:B------:R-:W-:Y:S05]  /*58a0*/  BSYNC B3 ;  /* 0x0000000000037941 */ /* 0x000fea0003800000 */
.L_x_946:
        /* <DEDUP_REMOVED lines=13> */
[----:B------:R-:W-:Y:S01]  /*5980*/  IADD3 R0, -R0, R27, RZ ;  /* 0x0000001b00007210 */ /* 0x000fe20007ffe1ff */
[----:B------:R-:W-:Y:S01]  /*5990*/  IMAD.MOV.U32 R32, RZ, RZ, 0x1 ;  /* 0x00000001ff207424 */ /* 0x000fe200078e00ff */
[----:B------:R-:W-:Y:S03]  /*59a0*/  BSSY B4, `(.L_x_952) ;  /* 0x0000016000047945 */ /* 0x000fe60003800000 */
        /* <DEDUP_REMOVED lines=21> */
.L_x_953:
[----:B------:R-:W-:Y:S05]  /*5b00*/  BSYNC B4 ;  /* 0x0000000000047941 */ /* 0x000fea0003800000 */
.L_x_952:
[----:B------:R-:W-:-:S11]  /*5b10*/  DADD R20, R20, R26 ;  /* 0x0000000014147229 */ /* 0x000fd6000000001a */
.L_x_951:
[----:B------:R-:W-:Y:S05]  /*5b20*/  BSYNC B3 ;  /* 0x0000000000037941 */ /* 0x000fea0003800000 */
.L_x_950:
        /* <DEDUP_REMOVED lines=36> */
.L_x_957:
[----:B------:R-:W-:Y:S05]  /*5d70*/  BSYNC B4 ;  /* 0x0000000000047941 */ /* 0x000fea0003800000 */
.L_x_956:
[----:B------:R-:W-:-:S11]  /*5d80*/  DADD R20, R20, R26 ;  /* 0x0000000014147229 */ /* 0x000fd6000000001a */
.L_x_955:
[----:B------:R-:W-:Y:S05]  /*5d90*/  BSYNC B3 ;  /* 0x0000000000037941 */ /* 0x000fea0003800000 */
.L_x_954:
[----:B------:R-:W-:Y:S05]  /*5da0*/  @!P5 BRA `(.L_x_958) ;  /* 0xfffffff4004cd947 */ /* 0x000fea000383ffff */
.L_x_897:
[----:B------:R-:W-:Y:S05]  /*5db0*/  BSYNC B2 ;  /* 0x0000000000027941 */ /* 0x000fea0003800000 */
.L_x_896:
[----:B------:R-:W-:-:S04]  /*5dc0*/  IADD3 R7, R7, 0x1, RZ ;  /* 0x0000000107077810 */ /* 0x000fc80007ffe0ff */
[----:B------:R-:W-:-:S13]  /*5dd0*/  ISETP.GE.AND P0, PT, R7, R5, PT ;  /* 0x000000050700720c */ /* 0x000fda0003f06270 */
[----:B------:R-:W-:Y:S05]  /*5de0*/  @!P0 BRA `(.L_x_959) ;  /* 0xffffffd800e88947 */ /* 0x000fea000383ffff */
.L_x_830:
[----:B------:R-:W-:Y:S05]  /*5df0*/  BSYNC B0 ;  /* 0x0000000000007941 */ /* 0x000fea0003800000 */
.L_x_829:
[----:B------:R-:W-:Y:S02]  /*5e00*/  ULDC.64 UR6, c[0x0][0x260] ;  /* 0x0000980000067ab9 */ /* 0x000fe40000000a00 */
[----:B------:R-:W-:-:S04]  /*5e10*/  LEA R6, P0, R2, UR6, 0x3 ;  /* 0x0000000602067c11 */ /* 0x000fc8000f8018ff */
[----:B------:R-:W-:Y:S01]  /*5e20*/  LEA.HI.X R7, R2, UR7, R3, 0x3, P0 ;  /* 0x0000000702077c11 */ /* 0x000fe200080f1c03 */
[----:B------:R-:W-:Y:S01]  /*5e30*/  ULDC.64 UR6, c[0x0][0x210] ;  /* 0x0000840000067ab9 */ /* 0x000fe20000000a00 */
[----:B------:R-:W-:-:S03]  /*5e40*/  IADD3 R2, P0, R4, R2, RZ ;  /* 0x0000000204027210 */ /* 0x000fc60007f1e0ff */
[----:B------:R1:W-:Y:S02]  /*5e50*/  STG.E.64 desc[UR8][R6.64], R20 ;  /* 0x0000001406007986 */ /* 0x0003e4000c101b08 */
[----:B------:R-:W-:Y:S01]  /*5e60*/  IMAD.X R3, RZ, RZ, R3, P0 ;  /* 0x000000ffff037224 */ /* 0x000fe200000e0603 */
[----:B------:R-:W-:-:S04]  /*5e70*/  ISETP.GE.U32.AND P0, PT, R2, UR6, PT ;  /* 0x0000000602007c0c */ /* 0x000fc8000bf06070 */
[----:B------:R-:W-:-:S13]  /*5e80*/  ISETP.GE.AND.EX P0, PT, R3, UR7, PT, P0 ;  /* 0x0000000703007c0c */ /* 0x000fda000bf06300 */
[----:B-1----:R-:W-:Y:S05]  /*5e90*/  @!P0 BRA `(.L_x_960) ;  /* 0xffffffa000a88947 */ /* 0x002fea000383ffff */
[----:B------:R-:W-:Y:S05]  /*5ea0*/  EXIT ;  /* 0x000000000000794d */ /* 0x000fea0003800000 */
        .weak           $__internal_12_$__cuda_sm20_div_rn_f64_full
        .type           $__internal_12_$__cuda_sm20_div_rn_f64_full,@function
        .size           $__internal_12_$__cuda_sm20_div_rn_f64_full,($__internal_13_$__cuda_sm20_div_s64 - $__internal_12_$__cuda_sm20_div_rn_f64_full)
$__internal_12_$__cuda_sm20_div_rn_f64_full:
[-C--:B------:R-:W-:Y:S01]  /*5eb0*/  LOP3.LUT R27, R27, R26.reuse, RZ, 0x3c, !PT ;  /* 0x0000001a1b1b7212 */ /* 0x080fe200078e3cff */
[----:B------:R-:W-:Y:S01]  /*5ec0*/  IMAD.MOV.U32 R45, RZ, RZ, 0x1ca00000 ;  /* 0x1ca00000ff2d7424 */ /* 0x000fe200078e00ff */
[----:B------:R-:W-:Y:S01]  /*5ed0*/  FSETP.GEU.AND P1, PT, |R31|, 1.469367938527859385e-39, PT ;  /* 0x001000001f00780b */ /* 0x000fe20003f2e200 */
[----:B------:R-:W-:Y:S01]  /*5ee0*/  BSSY B1, `(.L_x_961) ;  /* 0x000005b000017945 */ /* 0x000fe20003800000 */
[----:B------:R-:W-:Y:S02]  /*5ef0*/  LOP3.LUT R26, R27, R26, RZ, 0x3c, !PT ;  /* 0x0000001a1b1a7212 */ /* 0x000fe400078e3cff */
[----:B------:R-:W-:Y:S02]  /*5f00*/  LOP3.LUT R28, R31, 0x800fffff, RZ, 0xc0, !PT ;  /* 0x800fffff1f1c7812 */ /* 0x000fe400078ec0ff */
[----:B------:R-:W-:Y:S02]  /*5f10*/  LOP3.LUT R27, R27, R26, RZ, 0x3c, !PT ;  /* 0x0000001a1b1b7212 */ /* 0x000fe400078e3cff */
[----:B------:R-:W-:Y:S01]  /*5f20*/  LOP3.LUT R29, R28, 0x3ff00000, RZ, 0xfc, !PT ;  /* 0x3ff000001c1d7812 */ /* 0x000fe200078efcff */
[----:B------:R-:W-:Y:S01]  /*5f30*/  IMAD.MOV.U32 R28, RZ, RZ, R30 ;  /* 0x000000ffff1c7224 */ /* 0x000fe200078e001e */
[----:B------:R-:W-:-:S02]  /*5f40*/  FSETP.GEU.AND P0, PT, |R27|, 1.469367938527859385e-39, PT ;  /* 0x001000001b00780b */ /* 0x000fc40003f0e200 */
[----:B------:R-:W-:Y:S01]  /*5f50*/  LOP3.LUT R46, R27, 0x7ff00000, RZ, 0xc0, !PT ;  /* 0x7ff000001b2e7812 */ /* 0x000fe200078ec0ff */
[----:B------:R-:W-:Y:S01]  /*5f60*/  @!P1 DMUL R28, R30, 8.98846567431157953865e+307 ;  /* 0x7fe000001e1c9828 */ /* 0x000fe20000000000 */
[----:B------:R-:W-:Y:S02]  /*5f70*/  LOP3.LUT R47, R31, 0x7ff00000, RZ, 0xc0, !PT ;  /* 0x7ff000001f2f7812 */ /* 0x000fe400078ec0ff */
[----:B------:R-:W-:Y:S02]  /*5f80*/  MOV R34, 0x1 ;  /* 0x0000000100227802 */ /* 0x000fe40000000f00 */
[----:B------:R-:W-:Y:S01]  /*5f90*/  ISETP.GE.U32.AND P3, PT, R46, R47, PT ;  /* 0x0000002f2e00720c */ /* 0x000fe20003f66070 */
[----:B------:R-:W0:Y:S03]  /*5fa0*/  MUFU.RCP64H R35, R29 ;  /* 0x0000001d00237308 */ /* 0x000e260000001800 */
[----:B------:R-:W-:Y:S01]  /*5fb0*/  SEL R33, R45, 0x63400000, !P3 ;  /* 0x634000002d217807 */ /* 0x000fe20005800000 */
[----:B------:R-:W-:Y:S01]  /*5fc0*/  @!P0 IMAD.MOV.U32 R48, RZ, RZ, RZ ;  /* 0x000000ffff308224 */ /* 0x000fe200078e00ff */
[----:B------:R-:W-:-:S02]  /*5fd0*/  @!P0 LOP3.LUT R32, R31, 0x7ff00000, RZ, 0xc0, !PT ;  /* 0x7ff000001f208812 */ /* 0x000fc400078ec0ff */
[----:B------:R-:W-:Y:S02]  /*5fe0*/  LOP3.LUT R33, R33, 0x800fffff, R27, 0xf8, !PT ;  /* 0x800fffff21217812 */ /* 0x000fe400078ef81b */
[----:B------:R-:W-:Y:S02]  /*5ff0*/  @!P0 ISETP.GE.U32.AND P2, PT, R46, R32, PT ;  /* 0x000000202e00820c */ /* 0x000fe40003f46070 */
[----:B------:R-:W-:Y:S02]  /*6000*/  @!P1 LOP3.LUT R47, R29, 0x7ff00000, RZ, 0xc0, !PT ;  /* 0x7ff000001d2f9812 */ /* 0x000fe400078ec0ff */
[----:B------:R-:W-:-:S04]  /*6010*/  @!P0 SEL R32, R45, 0x63400000, !P2 ;  /* 0x634000002d208807 */ /* 0x000fc80005000000 */
[----:B------:R-:W-:-:S04]  /*6020*/  @!P0 LOP3.LUT R32, R32, 0x80000000, R27, 0xf8, !PT ;  /* 0x8000000020208812 */ /* 0x000fc800078ef81b */
[----:B------:R-:W-:Y:S01]  /*6030*/  @!P0 LOP3.LUT R49, R32, 0x100000, RZ, 0xfc, !PT ;  /* 0x0010000020318812 */ /* 0x000fe200078efcff */
[----:B------:R-:W-:-:S06]  /*6040*/  IMAD.MOV.U32 R32, RZ, RZ, R26 ;  /* 0x000000ffff207224 */ /* 0x000fcc00078e001a */
[----:B------:R-:W-:Y:S02]  /*6050*/  @!P0 DFMA R32, R32, 2, -R48 ;  /* 0x400000002020882b */ /* 0x000fe40000000830 */
[----:B0-----:R-:W-:-:S08]  /*6060*/  DFMA R48, R34, -R28, 1 ;  /* 0x3ff000002230742b */ /* 0x001fd0000000081c */
[----:B------:R-:W-:Y:S01]  /*6070*/  DFMA R48, R48, R48, R48 ;  /* 0x000000303030722b */ /* 0x000fe20000000030 */
[----:B------:R-:W-:-:S07]  /*6080*/  @!P0 LOP3.LUT R46, R33, 0x7ff00000, RZ, 0xc0, !PT ;  /* 0x7ff00000212e8812 */ /* 0x000fce00078ec0ff */
[----:B------:R-:W-:-:S08]  /*6090*/  DFMA R34, R34, R48, R34 ;  /* 0x000000302222722b */ /* 0x000fd00000000022 */
[----:B------:R-:W-:-:S08]  /*60a0*/  DFMA R52, R34, -R28, 1 ;  /* 0x3ff000002234742b */ /* 0x000fd0000000081c */
[----:B------:R-:W-:-:S08]  /*60b0*/  DFMA R52, R34, R52, R34 ;  /* 0x000000342234722b */ /* 0x000fd00000000022 */
[----:B------:R-:W-:-:S08]  /*60c0*/  DMUL R48, R52, R32 ;  /* 0x0000002034307228 */ /* 0x000fd00000000000 */
[----:B------:R-:W-:-:S08]  /*60d0*/  DFMA R34, R48, -R28, R32 ;  /* 0x8000001c3022722b */ /* 0x000fd00000000020 */
[----:B------:R-:W-:Y:S01]  /*60e0*/  DFMA R34, R52, R34, R48 ;  /* 0x000000223422722b */ /* 0x000fe20000000030 */
[----:B------:R-:W-:-:S05]  /*60f0*/  VIADD R48, R46, 0xffffffff ;  /* 0xffffffff2e307836 */ /* 0x000fca0000000000 */
[----:B------:R-:W-:Y:S01]  /*6100*/  ISETP.GT.U32.AND P0, PT, R48, 0x7feffffe, PT ;  /* 0x7feffffe3000780c */ /* 0x000fe20003f04070 */
[----:B------:R-:W-:-:S05]  /*6110*/  VIADD R48, R47, 0xffffffff ;  /* 0xffffffff2f307836 */ /* 0x000fca0000000000 */
[----:B------:R-:W-:-:S13]  /*6120*/  ISETP.GT.U32.OR P0, PT, R48, 0x7feffffe, P0 ;  /* 0x7feffffe3000780c */ /* 0x000fda0000704470 */
[----:B------:R-:W-:Y:S05]  /*6130*/  @P0 BRA `(.L_x_962) ;  /* 0x0000000000740947 */ /* 0x000fea0003800000 */
[----:B------:R-:W-:Y:S01]  /*6140*/  LOP3.LUT R26, R27, 0x7ff00000, RZ, 0xc0, !PT ;  /* 0x7ff000001b1a7812 */ /* 0x000fe200078ec0ff */
[----:B------:R-:W-:Y:S01]  /*6150*/  IMAD.MOV.U32 R46, RZ, RZ, RZ ;  /* 0x000000ffff2e7224 */ /* 0x000fe200078e00ff */
[----:B------:R-:W-:-:S04]  /*6160*/  LOP3.LUT R27, R31, 0x7ff00000, RZ, 0xc0, !PT ;  /* 0x7ff000001f1b7812 */ /* 0x000fc800078ec0ff */
[CC--:B------:R-:W-:Y:S02]  /*6170*/  ISETP.GE.U32.AND P0, PT, R26.reuse, R27.reuse, PT ;  /* 0x0000001b1a00720c */ /* 0x0c0fe40003f06070 */
[----:B------:R-:W-:Y:S02]  /*6180*/  VIADDMNMX R26, R26, -R27, 0xb9600000, !PT ;  /* 0xb96000001a1a7446 */ /* 0x000fe4000780091b */
[----:B------:R-:W-:Y:S02]  /*6190*/  SEL R45, R45, 0x63400000, !P0 ;  /* 0x634000002d2d7807 */ /* 0x000fe40004000000 */
[----:B------:R-:W-:-:S05]  /*61a0*/  VIMNMX R26, R26, 0x46a00000, PT ;  /* 0x46a000001a1a7848 */ /* 0x000fca0003fe0100 */
[----:B------:R-:W-:-:S04]  /*61b0*/  IMAD.IADD R26, R26, 0x1, -R45 ;  /* 0x000000011a1a7824 */ /* 0x000fc800078e0a2d */
[----:B------:R-:W-:-:S06]  /*61c0*/  VIADD R47, R26, 0x7fe00000 ;  /* 0x7fe000001a2f7836 */ /* 0x000fcc0000000000 */
[----:B------:R-:W-:-:S10]  /*61d0*/  DMUL R48, R34, R46 ;  /* 0x0000002e22307228 */ /* 0x000fd40000000000 */
[----:B------:R-:W-:-:S13]  /*61e0*/  FSETP.GTU.AND P0, PT, |R49|, 1.469367938527859385e-39, PT ;  /* 0x001000003100780b */ /* 0x000fda0003f0c200 */
[----:B------:R-:W-:Y:S05]  /*61f0*/  @P0 BRA `(.L_x_963) ;  /* 0x0000000000a40947 */ /* 0x000fea0003800000 */
[----:B------:R-:W-:Y:S01]  /*6200*/  DFMA R28, R34, -R28, R32 ;  /* 0x8000001c221c722b */ /* 0x000fe20000000020 */
[----:B------:R-:W-:-:S09]  /*6210*/  MOV R46, RZ ;  /* 0x000000ff002e7202 */ /* 0x000fd20000000f00 */
[C---:B------:R-:W-:Y:S02]  /*6220*/  FSETP.NEU.AND P0, PT, R29.reuse, RZ, PT ;  /* 0x000000ff1d00720b */ /* 0x040fe40003f0d000 */
[----:B------:R-:W-:-:S04]  /*6230*/  LOP3.LUT R30, R29, 0x80000000, R31, 0x48, !PT ;  /* 0x800000001d1e7812 */ /* 0x000fc800078e481f */
[----:B------:R-:W-:-:S07]  /*6240*/  LOP3.LUT R47, R30, R47, RZ, 0xfc, !PT ;  /* 0x0000002f1e2f7212 */ /* 0x000fce00078efcff */
[----:B------:R-:W-:Y:S05]  /*6250*/  @!P0 BRA `(.L_x_963) ;  /* 0x00000000008c8947 */ /* 0x000fea0003800000 */
[----:B------:R-:W-:Y:S01]  /*6260*/  IMAD.MOV R29, RZ, RZ, -R26 ;  /* 0x000000ffff1d7224 */ /* 0x000fe200078e0a1a */
[----:B------:R-:W-:Y:S01]  /*6270*/  IADD3 R26, -R26, -0x43300000, RZ ;  /* 0xbcd000001a1a7810 */ /* 0x000fe20007ffe1ff */
[----:B------:R-:W-:-:S06]  /*6280*/  IMAD.MOV.U32 R28, RZ, RZ, RZ ;  /* 0x000000ffff1c7224 */ /* 0x000fcc00078e00ff */
[----:B------:R-:W-:Y:S02]  /*6290*/  DFMA R28, R48, -R28, R34 ;  /* 0x8000001c301c722b */ /* 0x000fe40000000022 */
[----:B------:R-:W-:-:S08]  /*62a0*/  DMUL.RP R34, R34, R46 ;  /* 0x0000002e22227228 */ /* 0x000fd00000008000 */
[----:B------:R-:W-:Y:S02]  /*62b0*/  FSETP.NEU.AND P0, PT, |R29|, R26, PT ;  /* 0x0000001a1d00720b */ /* 0x000fe40003f0d200 */
[----:B------:R-:W-:Y:S02]  /*62c0*/  LOP3.LUT R30, R35, R30, RZ, 0x3c, !PT ;  /* 0x0000001e231e7212 */ /* 0x000fe400078e3cff */
[----:B------:R-:W-:Y:S02]  /*62d0*/  FSEL R48, R34, R48, !P0 ;  /* 0x0000003022307208 */ /* 0x000fe40004000000 */
[----:B------:R-:W-:-:S05]  /*62e0*/  FSEL R30, R30, R49, !P0 ;  /* 0x000000311e1e7208 */ /* 0x000fca0004000000 */
[----:B------:R-:W-:Y:S01]  /*62f0*/  IMAD.MOV.U32 R49, RZ, RZ, R30 ;  /* 0x000000ffff317224 */ /* 0x000fe200078e001e */
[----:B------:R-:W-:Y:S06]  /*6300*/  BRA `(.L_x_963) ;  /* 0x0000000000607947 */ /* 0x000fec0003800000 */
.L_x_962:
[----:B------:R-:W-:-:S14]  /*6310*/  DSETP.NAN.AND P0, PT, R26, R26, PT ;  /* 0x0000001a1a00722a */ /* 0x000fdc0003f08000 */
[----:B------:R-:W-:Y:S05]  /*6320*/  @P0 BRA `(.L_x_964) ;  /* 0x00000000004c0947 */ /* 0x000fea0003800000 */
[----:B------:R-:W-:-:S14]  /*6330*/  DSETP.NAN.AND P0, PT, R30, R30, PT ;  /* 0x0000001e1e00722a */ /* 0x000fdc0003f08000 */
[----:B------:R-:W-:Y:S05]  /*6340*/  @P0 BRA `(.L_x_965) ;  /* 0x0000000000340947 */ /* 0x000fea0003800000 */
[----:B------:R-:W-:Y:S01]  /*6350*/  ISETP.NE.AND P0, PT, R46, R47, PT ;  /* 0x0000002f2e00720c */ /* 0x000fe20003f05270 */
[----:B------:R-:W-:Y:S02]  /*6360*/  IMAD.MOV.U32 R48, RZ, RZ, 0x0 ;  /* 0x00000000ff307424 */ /* 0x000fe400078e00ff */
[----:B------:R-:W-:-:S10]  /*6370*/  IMAD.MOV.U32 R49, RZ, RZ, -0x80000 ;  /* 0xfff80000ff317424 */ /* 0x000fd400078e00ff */
[----:B------:R-:W-:Y:S05]  /*6380*/  @!P0 BRA `(.L_x_963) ;  /* 0x0000000000408947 */ /* 0x000fea0003800000 */
[----:B------:R-:W-:Y:S02]  /*6390*/  ISETP.NE.AND P0, PT, R46, 0x7ff00000, PT ;  /* 0x7ff000002e00780c */ /* 0x000fe40003f05270 */
[----:B------:R-:W-:Y:S02]  /*63a0*/  LOP3.LUT R27, R27, 0x80000000, R31, 0x48, !PT ;  /* 0x800000001b1b7812 */ /* 0x000fe400078e481f */
[----:B------:R-:W-:-:S13]  /*63b0*/  ISETP.EQ.OR P0, PT, R47, RZ, !P0 ;  /* 0x000000ff2f00720c */ /* 0x000fda0004702670 */
[----:B------:R-:W-:Y:S01]  /*63c0*/  @P0 LOP3.LUT R26, R27, 0x7ff00000, RZ, 0xfc, !PT ;  /* 0x7ff000001b1a0812 */ /* 0x000fe200078efcff */
[----:B------:R-:W-:Y:S01]  /*63d0*/  @!P0 IMAD.MOV.U32 R49, RZ, RZ, R27 ;  /* 0x000000ffff318224 */ /* 0x000fe200078e001b */
[----:B------:R-:W-:Y:S01]  /*63e0*/  @!P0 MOV R48, RZ ;  /* 0x000000ff00308202 */ /* 0x000fe20000000f00 */
[----:B------:R-:W-:Y:S02]  /*63f0*/  @P0 IMAD.MOV.U32 R48, RZ, RZ, RZ ;  /* 0x000000ffff300224 */ /* 0x000fe400078e00ff */
[----:B------:R-:W-:Y:S01]  /*6400*/  @P0 IMAD.MOV.U32 R49, RZ, RZ, R26 ;  /* 0x000000ffff310224 */ /* 0x000fe200078e001a */
[----:B------:R-:W-:Y:S06]  /*6410*/  BRA `(.L_x_963) ;  /* 0x00000000001c7947 */ /* 0x000fec0003800000 */
.L_x_965:
[----:B------:R-:W-:-:S05]  /*6420*/  LOP3.LUT R48, R31, 0x80000, RZ, 0xfc, !PT ;  /* 0x000800001f307812 */ /* 0x000fca00078efcff */
[----:B------:R-:W-:Y:S02]  /*6430*/  IMAD.MOV.U32 R49, RZ, RZ, R48 ;  /* 0x000000ffff317224 */ /* 0x000fe400078e0030 */
[----:B------:R-:W-:Y:S01]  /*6440*/  IMAD.MOV.U32 R48, RZ, RZ, R30 ;  /* 0x000000ffff307224 */ /* 0x000fe200078e001e */
[----:B------:R-:W-:Y:S06]  /*6450*/  BRA `(.L_x_963) ;  /* 0x00000000000c7947 */ /* 0x000fec0003800000 */
.L_x_964:
[----:B------:R-:W-:-:S04]  /*6460*/  LOP3.LUT R48, R27, 0x80000, RZ, 0xfc, !PT ;  /* 0x000800001b307812 */ /* 0x000fc800078efcff */
[----:B------:R-:W-:Y:S01]  /*6470*/  MOV R49, R48 ;  /* 0x0000003000317202 */ /* 0x000fe20000000f00 */
[----:B------:R-:W-:-:S07]  /*6480*/  IMAD.MOV.U32 R48, RZ, RZ, R26 ;  /* 0x000000ffff307224 */ /* 0x000fce00078e001a */
.L_x_963:
[----:B------:R-:W-:Y:S05]  /*6490*/  BSYNC B1 ;  /* 0x0000000000017941 */ /* 0x000fea0003800000 */
.L_x_961:
[----:B------:R-:W-:Y:S02]  /*64a0*/  IMAD.MOV.U32 R28, RZ, RZ, R0 ;  /* 0x000000ffff1c7224 */ /* 0x000fe400078e0000 */
[----:B------:R-:W-:Y:S02]  /*64b0*/  IMAD.MOV.U32 R29, RZ, RZ, 0x0 ;  /* 0x00000000ff1d7424 */ /* 0x000fe400078e00ff */
[----:B------:R-:W-:Y:S02]  /*64c0*/  IMAD.MOV.U32 R26, RZ, RZ, R48 ;  /* 0x000000ffff1a7224 */ /* 0x000fe400078e0030 */
[----:B------:R-:W-:Y:S01]  /*64d0*/  IMAD.MOV.U32 R27, RZ, RZ, R49 ;  /* 0x000000ffff1b7224 */ /* 0x000fe200078e0031 */
[----:B------:R-:W-:Y:S06]  /*64e0*/  RET.REL.NODEC R28 `(_ZN2at6native49_GLOBAL__N__3489678a_16_AveragePool2d_cu_fb80407634avg_pool2d_backward_out_cuda_frameIddlEEvT1_PKT_llllliiiiiiPS4_ibb) ;  /* 0xffffff981cc47950 */ /* 0x000fec0003c3ffff */
        .weak           $__internal_13_$__cuda_sm20_div_s64
        .type           $__internal_13_$__cuda_sm20_div_s64,@function
        .size           $__internal_13_$__cuda_sm20_div_s64,(.L_x_1832 - $__internal_13_$__cuda_sm20_div_s64)
$__internal_13_$__cuda_sm20_div_s64:
[----:B------:R-:W-:Y:S02]  /*64f0*/  IADD3 R10, P1, RZ, -R9, RZ ;  /* 0x80000009ff0a7210 */ /* 0x000fe40007f3e0ff */
[----:B------:R-:W-:Y:S02]  /*6500*/  ISETP.GE.AND P0, PT, R5, RZ, PT ;  /* 0x000000ff0500720c */ /* 0x000fe40003f06270 */
[----:B------:R-:W-:Y:S02]  /*6510*/  IADD3.X R16, RZ, ~R5, RZ, P1, !PT ;  /* 0x80000005ff107210 */ /* 0x000fe40000ffe4ff */
        /* <DEDUP_REMOVED lines=8> */
[C---:B------:R-:W-:Y:S01]  /*65a0*/  IMAD R15, R16.reuse, R11, R19 ;  /* 0x0000000b100f7224 */ /* 0x040fe200078e0213 */
[----:B------:R-:W-:Y:S01]  /*65b0*/  IADD3 R21, P0, RZ, -R18, RZ ;  /* 0x80000012ff157210 */ /* 0x000fe20007f1e0ff */
[----:B------:R-:W-:Y:S02]  /*65c0*/  IMAD.MOV.U32 R19, RZ, RZ, R16 ;  /* 0x000000ffff137224 */ /* 0x000fe400078e0010 */
[----:B------:R-:W-:Y:S02]  /*65d0*/  IMAD R15, R17, R10, R15 ;  /* 0x0000000a110f7224 */ /* 0x000fe400078e020f */
[----:B------:R-:W-:-:S04]  /*65e0*/  IMAD.HI.U32 R18, R16, R21, RZ ;  /* 0x0000001510127227 */ /* 0x000fc800078e00ff */
[----:B------:R-:W-:-:S04]  /*65f0*/  IMAD.X R15, RZ, RZ, ~R15, P0 ;  /* 0x000000ffff0f7224 */ /* 0x000fc800000e0e0f */
[----:B------:R-:W-:-:S04]  /*6600*/  IMAD.WIDE.U32 R18, P0, R16, R15, R18 ;  /* 0x0000000f10127225 */ /* 0x000fc80007800012 */
[C---:B------:R-:W-:Y:S02]  /*6610*/  IMAD R23, R17.reuse, R15, RZ ;  /* 0x0000000f11177224 */ /* 0x040fe400078e02ff */
[----:B------:R-:W-:Y:S01]  /*6620*/  IMAD.HI.U32 R18, P1, R17, R21, R18 ;  /* 0x0000001511127227 */ /* 0x000fe20007820012 */
[----:B------:R-:W-:-:S03]  /*6630*/  IADD3 R21, P4, RZ, -R20, RZ ;  /* 0x80000014ff157210 */ /* 0x000fc60007f9e0ff */
[----:B------:R-:W-:Y:S01]  /*6640*/  IMAD.HI.U32 R13, R17, R15, RZ ;  /* 0x0000000f110d7227 */ /* 0x000fe200078e00ff */
[----:B------:R-:W-:Y:S02]  /*6650*/  IADD3 R19, P2, R23, R18, RZ ;  /* 0x0000001217137210 */ /* 0x000fe40007f5e0ff */
[----:B------:R-:W-:Y:S01]  /*6660*/  SEL R21, R21, R20, !P3 ;  /* 0x0000001415157207 */ /* 0x000fe20005800000 */
[----:B------:R-:W-:Y:S02]  /*6670*/  IMAD.X R13, R13, 0x1, R17, P0 ;  /* 0x000000010d0d7824 */ /* 0x000fe400000e0611 */
[----:B------:R-:W-:-:S03]  /*6680*/  IMAD.WIDE.U32 R16, R19, R10, RZ ;  /* 0x0000000a13107225 */ /* 0x000fc600078e00ff */
[----:B------:R-:W-:Y:S01]  /*6690*/  IADD3.X R13, RZ, RZ, R13, P2, P1 ;  /* 0x000000ffff0d7210 */ /* 0x000fe200017e240d */
[----:B------:R-:W-:Y:S01]  /*66a0*/  IMAD R15, R19, R11, R17 ;  /* 0x0000000b130f7224 */ /* 0x000fe200078e0211 */
[----:B------:R-:W-:-:S03]  /*66b0*/  IADD3 R17, P0, RZ, -R16, RZ ;  /* 0x80000010ff117210 */ /* 0x000fc60007f1e0ff */
[----:B------:R-:W-:Y:S02]  /*66c0*/  IMAD R15, R13, R10, R15 ;  /* 0x0000000a0d0f7224 */ /* 0x000fe400078e020f */
[----:B------:R-:W-:-:S04]  /*66d0*/  IMAD.HI.U32 R18, R19, R17, RZ ;  /* 0x0000001113127227 */ /* 0x000fc800078e00ff */
[----:B------:R-:W-:-:S04]  /*66e0*/  IMAD.X R16, RZ, RZ, ~R15, P0 ;  /* 0x000000ffff107224 */ /* 0x000fc800000e0e0f */
[----:B------:R-:W-:-:S04]  /*66f0*/  IMAD.WIDE.U32 R18, P0, R19, R16, R18 ;  /* 0x0000001013127225 */ /* 0x000fc80007800012 */
[----:B------:R-:W-:Y:S01]  /*6700*/  IMAD.HI.U32 R15, P1, R13, R17, R18 ;  /* 0x000000110d0f7227 */ /* 0x000fe20007820012 */
[----:B------:R-:W-:-:S03]  /*6710*/  IADD3.X R17, RZ, ~R14, RZ, P4, !PT ;  /* 0x8000000eff117210 */ /* 0x000fc600027fe4ff */
[CC--:B------:R-:W-:Y:S02]  /*6720*/  IMAD R18, R13.reuse, R16.reuse, RZ ;  /* 0x000000100d127224 */ /* 0x0c0fe400078e02ff */
[----:B------:R-:W-:-:S03]  /*6730*/  IMAD.HI.U32 R16, R13, R16, RZ ;  /* 0x000000100d107227 */ /* 0x000fc600078e00ff */
[----:B------:R-:W-:Y:S01]  /*6740*/  IADD3 R15, P2, R18, R15, RZ ;  /* 0x0000000f120f7210 */ /* 0x000fe20007f5e0ff */
[----:B------:R-:W-:Y:S01]  /*6750*/  IMAD.X R13, R16, 0x1, R13, P0 ;  /* 0x00000001100d7824 */ /* 0x000fe200000e060d */
[-C--:B------:R-:W-:Y:S01]  /*6760*/  SEL R18, R17, R14.reuse, !P3 ;  /* 0x0000000e11127207 */ /* 0x080fe20005800000 */
[----:B------:R-:W-:Y:S01]  /*6770*/  IMAD.MOV.U32 R17, RZ, RZ, RZ ;  /* 0x000000ffff117224 */ /* 0x000fe200078e00ff */
[----:B------:R-:W-:Y:S01]  /*6780*/  LOP3.LUT R14, R5, R14, RZ, 0x3c, !PT ;  /* 0x0000000e050e7212 */ /* 0x000fe200078e3cff */
        /* <DEDUP_REMOVED lines=27> */
[----:B------:R-:W-:Y:S01]  /*6940*/  ISETP.GE.AND P1, PT, R14, RZ, PT ;  /* 0x000000ff0e00720c */ /* 0x000fe20003f26270 */
[----:B------:R-:W-:Y:S01]  /*6950*/  IMAD.X R11, RZ, RZ, R16, P2 ;  /* 0x000000ffff0b7224 */ /* 0x000fe200010e0610 */
[----:B------:R-:W-:-:S04]  /*6960*/  SEL R10, R10, R15, P0 ;  /* 0x0000000f0a0a7207 */ /* 0x000fc80000000000 */
[----:B------:R-:W-:Y:S02]  /*6970*/  SEL R11, R11, R16, P0 ;  /* 0x000000100b0b7207 */ /* 0x000fe40000000000 */
[-C--:B------:R-:W-:Y:S02]  /*6980*/  IADD3 R13, P2, RZ, -R10.reuse, RZ ;  /* 0x8000000aff0d7210 */ /* 0x080fe40007f5e0ff */
[----:B------:R-:W-:Y:S02]  /*6990*/  ISETP.NE.U32.AND P0, PT, R9, RZ, PT ;  /* 0x000000ff0900720c */ /* 0x000fe40003f05070 */
[----:B------:R-:W-:Y:S01]  /*69a0*/  SEL R10, R13, R10, !P1 ;  /* 0x0000000a0d0a7207 */ /* 0x000fe20004800000 */
[----:B------:R-:W-:Y:S01]  /*69b0*/  IMAD.X R14, RZ, RZ, ~R11, P2 ;  /* 0x000000ffff0e7224 */ /* 0x000fe200010e0e0b */
[----:B------:R-:W-:Y:S01]  /*69c0*/  ISETP.NE.AND.EX P0, PT, R5, RZ, PT, P0 ;  /* 0x000000ff0500720c */ /* 0x000fe20003f05300 */
[----:B------:R-:W-:-:S03]  /*69d0*/  IMAD.MOV.U32 R13, RZ, RZ, 0x0 ;  /* 0x00000000ff0d7424 */ /* 0x000fc600078e00ff */
[----:B------:R-:W-:Y:S02]  /*69e0*/  SEL R11, R14, R11, !P1 ;  /* 0x0000000b0e0b7207 */ /* 0x000fe40004800000 */
[----:B------:R-:W-:Y:S02]  /*69f0*/  SEL R10, R10, 0xffffffff, P0 ;  /* 0xffffffff0a0a7807 */ /* 0x000fe40000000000 */
[----:B------:R-:W-:Y:S01]  /*6a00*/  SEL R11, R11, 0xffffffff, P0 ;  /* 0xffffffff0b0b7807 */ /* 0x000fe20000000000 */
[----:B------:R-:W-:Y:S06]  /*6a10*/  RET.REL.NODEC R12 `(_ZN2at6native49_GLOBAL__N__3489678a_16_AveragePool2d_cu_fb80407634avg_pool2d_backward_out_cuda_frameIddlEEvT1_PKT_llllliiiiiiPS4_ibb) ;  /* 0xffffff940c787950 */ /* 0x000fec0003c3ffff */
.L_x_966:
        /* <DEDUP_REMOVED lines=14> */
.L_x_1832:


//--------------------- .text._ZN2at6native49_GLOBAL__N__3489678a_16_AveragePool2d_cu_fb80407639avg_pool2d_backward_out_cuda_frame_nhwcIddlEEvT1_PKT_llliiiiiiiiPS4_ibb --------------------------
	.section	.text._ZN2at6native49_GLOBAL__N__3489678a_16_AveragePool2d_cu_fb80407639avg_pool2d_backward_out_cuda_frame_nhwcIddlEEvT1_PKT_llliiiiiiiiPS4_ibb,"ax",@progbits
	.align	128
.text._ZN2at6native49_GLOBAL__N__3489678a_16_AveragePool2d_cu_fb80407639avg_pool2d_backward_out_cuda_frame_nhwcIddlEEvT1_PKT_llliiiiiiiiPS4_ibb:
        .type           _ZN2at6native49_GLOBAL__N__3489678a_16_AveragePool2d_cu_fb80407639avg_pool2d_backward_out_cuda_frame_nhwcIddlEEvT1_PKT_llliiiiiiiiPS4_ibb,@function
        .size           _ZN2at6native49_GLOBAL__N__3489678a_16_AveragePool2d_cu_fb80407639avg_pool2d_backward_out_cuda_frame_nhwcIddlEEvT1_PKT_llliiiiiiiiPS4_ibb,(.L_x_1835 - _ZN2at6native49_GLOBAL__N__3489678a_16_AveragePool2d_cu_fb80407639avg_pool2d_backward_out_cuda_frame_nhwcIddlEEvT1_PKT_llliiiiiiiiPS4_ibb)
        .other          _ZN2at6native49_GLOBAL__N__3489678a_16_AveragePool2d_cu_fb80407639avg_pool2d_backward_out_cuda_frame_nhwcIddlEEvT1_PKT_llliiiiiiiiPS4_ibb,@"STO_CUDA_ENTRY STV_DEFAULT"
_ZN2at6native49_GLOBAL__N__3489678a_16_AveragePool2d_cu_fb80407639avg_pool2d_backward_out_cuda_frame_nhwcIddlEEvT1_PKT_llliiiiiiiiPS4_ibb:
        /* <DEDUP_REMOVED lines=12> */
[----:B------:R-:W0:Y:S01]  /*00c0*/  I2F.F64 R24, UR7 ;  /* 0x0000000700187d12 */ /* 0x000e220008201c00 */
[----:B------:R-:W-:Y:S01]  /*00d0*/  ULDC UR7, c[0x0][0x254] ;  /* 0x0000950000077ab9 */ /* 0x000fe20000000800 */
[----:B------:R-:W-:Y:S01]  /*00e0*/  IMAD.MOV.U32 R6, RZ, RZ, R2 ;  /* 0x000000ffff067224 */ /* 0x000fe200078e0002 */
[----:B------:R-:W-:Y:S01]  /*00f0*/  UIADD3 UR6, UR6, UR7, URZ ;  /* 0x0000000706067290 */ /* 0x000fe2000fffe03f */
[----:B------:R-:W-:Y:S02]  /*0100*/  ULDC.64 UR4, c[0x0][0x238] ;  /* 0x00008e0000047ab9 */ /* 0x000fe40000000a00 */
[----:B------:R-:W-:Y:S01]  /*0110*/  ULDC UR7, c[0x0][0xc] ;  /* 0x0000030000077ab9 */ /* 0x000fe20000000800 */
[----:B------:R-:W-:Y:S01]  /*0120*/  UIMAD.WIDE UR4, UR5, UR4, URZ ;  /* 0x00000004050472a5 */ /* 0x000fe2000f8e023f */
[----:B------:R-:W-:Y:S01]  /*0130*/  IMAD R5, R5, UR7, RZ ;  /* 0x0000000705057c24 */ /* 0x000fe2000f8e02ff */
[----:B------:R-:W-:-:S10]  /*0140*/  ULDC.64 UR8, c[0x0][0x208] ;  /* 0x0000820000087ab9 */ /* 0x000fd40000000a00 */
.L_x_1110:
        /* <DEDUP_REMOVED lines=11> */
[----:B0-----:R-:W-:Y:S05]  /*0200*/  CALL.REL.NOINC `($__internal_15_$__cuda_sm20_div_s64) ;  /* 0x0000006800e87944 */ /* 0x001fea0003c00000 */
[----:B------:R-:W-:Y:S01]  /*0210*/  IADD3 R7, -R20, RZ, RZ ;  /* 0x000000ff14077210 */ /* 0x000fe20007ffe1ff */
[----:B------:R-:W-:Y:S01]  /*0220*/  ULDC UR7, c[0x0][0x220] ;  /* 0x0000880000077ab9 */ /* 0x000fe20000000800 */
[----:B------:R-:W-:Y:S02]  /*0230*/  IMAD.MOV.U32 R10, RZ, RZ, R20 ;  /* 0x000000ffff0a7224 */ /* 0x000fe400078e0014 */
[----:B------:R-:W-:Y:S02]  /*0240*/  IMAD.MOV.U32 R11, RZ, RZ, R21 ;  /* 0x000000ffff0b7224 */ /* 0x000fe400078e0015 */
[----:B------:R-:W-:Y:S01]  /*0250*/  IMAD R8, R7, UR7, R6 ;  /* 0x0000000707087c24 */ /* 0x000fe2000f8e0206 */
[----:B------:R-:W-:Y:S06]  /*0260*/  BRA `(.L_x_969) ;  /* 0x0000000000587947 */ /* 0x000fec0003800000 */
.L_x_968:
[----:B------:R-:W-:Y:S01]  /*0270*/  ULDC UR7, c[0x0][0x220] ;  /* 0x0000880000077ab9 */ /* 0x000fe20000000800 */
[----:B------:R-:W-:Y:S01]  /*0280*/  IMAD.MOV.U32 R11, RZ, RZ, RZ ;  /* 0x000000ffff0b7224 */ /* 0x000fe200078e00ff */
        /* <DEDUP_REMOVED lines=17> */
[----:B------:R-:W-:-:S05]  /*03a0*/  @!P2 LOP3.LUT R10, RZ, UR7, RZ, 0x33, !PT ;  /* 0x00000007ff0aac12 */ /* 0x000fca000f8e33ff */
[----:B------:R-:W-:-:S04]  /*03b0*/  IMAD.MOV R7, RZ, RZ, -R10 ;  /* 0x000000ffff077224 */ /* 0x000fc800078e0a0a */
[----:B------:R-:W-:-:S07]  /*03c0*/  IMAD R8, R7, UR7, R6 ;  /* 0x0000000707087c24 */ /* 0x000fce000f8e0206 */
.L_x_969:
[----:B------:R-:W-:Y:S05]  /*03d0*/  BSYNC B0 ;  /* 0x0000000000007941 */ /* 0x000fea0003800000 */
.L_x_967:
        /* <DEDUP_REMOVED lines=11> */
[----:B0-----:R-:W-:Y:S05]  /*0490*/  CALL.REL.NOINC `($__internal_15_$__cuda_sm20_div_s64) ;  /* 0x0000006800447944 */ /* 0x001fea0003c00000 */
[----:B------:R-:W-:Y:S01]  /*04a0*/  IMAD.MOV R7, RZ, RZ, -R20 ;  /* 0x000000ffff077224 */ /* 0x000fe200078e0a14 */
[----:B------:R-:W-:Y:S01]  /*04b0*/  ULDC UR7, c[0x0][0x230] ;  /* 0x00008c0000077ab9 */ /* 0x000fe20000000800 */
[----:B------:R-:W-:Y:S02]  /*04c0*/  MOV R11, R21 ;  /* 0x00000015000b7202 */ /* 0x000fe40000000f00 */
[----:B------:R-:W-:Y:S02]  /*04d0*/  IMAD R0, R7, UR7, R10 ;  /* 0x0000000707007c24 */ /* 0x000fe4000f8e020a */
[----:B------:R-:W-:Y:S01]  /*04e0*/  IMAD.MOV.U32 R10, RZ, RZ, R20 ;  /* 0x000000ffff0a7224 */ /* 0x000fe200078e0014 */
[----:B------:R-:W-:Y:S06]  /*04f0*/  BRA `(.L_x_972) ;  /* 0x00000000005c7947 */ /* 0x000fec0003800000 */
.L_x_971:
        /* <DEDUP_REMOVED lines=22> */
[----:B------:R-:W-:-:S07]  /*0660*/  IMAD.MOV.U32 R10, RZ, RZ, R13 ;  /* 0x000000ffff0a7224 */ /* 0x000fce00078e000d */
.L_x_972:
[----:B------:R-:W-:Y:S05]  /*0670*/  BSYNC B0 ;  /* 0x0000000000007941 */ /* 0x000fea0003800000 */
.L_x_970:
        /* <DEDUP_REMOVED lines=11> */
[----:B0-----:R-:W-:Y:S05]  /*0730*/  CALL.REL.NOINC `($__internal_15_$__cuda_sm20_div_s64) ;  /* 0x00000064009c7944 */ /* 0x001fea0003c00000 */
[----:B------:R-:W-:Y:S01]  /*0740*/  IMAD.MOV R7, RZ, RZ, -R20 ;  /* 0x000000ffff077224 */ /* 0x000fe200078e0a14 */
[----:B------:R-:W-:-:S03]  /*0750*/  ULDC UR7, c[0x0][0x228] ;  /* 0x00008a0000077ab9 */ /* 0x000fc60000000800 */
[----:B------:R-:W-:Y:S01]  /*0760*/  IMAD R4, R7, UR7, R10 ;  /* 0x0000000707047c24 */ /* 0x000fe2000f8e020a */
[----:B------:R-:W-:Y:S06]  /*0770*/  BRA `(.L_x_975) ;  /* 0x0000000000547947 */ /* 0x000fec0003800000 */
.L_x_974:
        /* <DEDUP_REMOVED lines=21> */
.L_x_975:
[----:B------:R-:W-:Y:S05]  /*08d0*/  BSYNC B0 ;  /* 0x0000000000007941 */ /* 0x000fea0003800000 */
.L_x_973:
[----:B------:R-:W1:Y:S01]  /*08e0*/  LDC R19, c[0x0][0x248] ;  /* 0x00009200ff137b82 */ /* 0x000e620000000800 */
[----:B------:R-:W-:Y:S07]  /*08f0*/  BSSY B0, `(.L_x_976) ;  /* 0x0000054000007945 */ /* 0x000fee0003800000 */
[----:B------:R-:W2:Y:S08]  /*0900*/  LDC R2, c[0x0][0x24c] ;  /* 0x00009300ff027b82 */ /* 0x000eb00000000800 */
[----:B------:R-:W3:Y:S01]  /*0910*/  LDC R17, c[0x0][0x244] ;  /* 0x00009100ff117b82 */ /* 0x000ee20000000800 */
[----:B-1----:R-:W-:-:S04]  /*0920*/  IABS R14, R19 ;  /* 0x00000013000e7213 */ /* 0x002fc80000000000 */
[----:B------:R-:W1:Y:S01]  /*0930*/  I2F.RP R7, R14 ;  /* 0x0000000e00077306 */ /* 0x000e620000209400 */
[----:B--2---:R-:W-:-:S07]  /*0940*/  IABS R21, R2 ;  /* 0x0000000200157213 */ /* 0x004fce0000000000 */
[----:B------:R-:W2:Y:S08]  /*0950*/  I2F.RP R15, R21 ;  /* 0x00000015000f7306 */ /* 0x000eb00000209400 */
[----:B-1----:R-:W1:Y:S08]  /*0960*/  MUFU.RCP R7, R7 ;  /* 0x0000000700077308 */ /* 0x002e700000001000 */
[----:B--2---:R-:W2:Y:S01]  /*0970*/  MUFU.RCP R15, R15 ;  /* 0x0000000f000f7308 */ /* 0x004ea20000001000 */
[----:B-1----:R-:W-:-:S02]  /*0980*/  IADD3 R10, R7, 0xffffffe, RZ ;  /* 0x0ffffffe070a7810 */ /* 0x002fc40007ffe0ff */
[----:B------:R-:W-:-:S05]  /*0990*/  IABS R7, R4 ;  /* 0x0000000400077213 */ /* 0x000fca0000000000 */
[----:B------:R1:W4:Y:S01]  /*09a0*/  F2I.FTZ.U32.TRUNC.NTZ R11, R10 ;  /* 0x0000000a000b7305 */ /* 0x000322000021f000 */
[----:B--2---:R-:W-:Y:S01]  /*09b0*/  VIADD R13, R15, 0xffffffe ;  /* 0x0ffffffe0f0d7836 */ /* 0x004fe20000000000 */
[----:B------:R-:W-:Y:S01]  /*09c0*/  IABS R15, R0 ;  /* 0x00000000000f7213 */ /* 0x000fe20000000000 */
[----:B-1----:R-:W-:-:S05]  /*09d0*/  IMAD.MOV.U32 R10, RZ, RZ, RZ ;  /* 0x000000ffff0a7224 */ /* 0x002fca00078e00ff */
[----:B------:R-:W1:Y:S01]  /*09e0*/  F2I.FTZ.U32.TRUNC.NTZ R13, R13 ;  /* 0x0000000d000d7305 */ /* 0x000e62000021f000 */
[----:B----4-:R-:W-:-:S04]  /*09f0*/  IMAD.MOV R9, RZ, RZ, -R11 ;  /* 0x000000ffff097224 */ /* 0x010fc800078e0a0b */
[----:B------:R-:W-:-:S04]  /*0a00*/  IMAD R9, R9, R14, RZ ;  /* 0x0000000e09097224 */ /* 0x000fc800078e02ff */
[----:B------:R-:W-:-:S04]  /*0a10*/  IMAD.HI.U32 R12, R11, R9, R10 ;  /* 0x000000090b0c7227 */ /* 0x000fc800078e000a */
[----:B------:R-:W-:Y:S02]  /*0a20*/  IMAD.MOV.U32 R9, RZ, RZ, R7 ;  /* 0x000000ffff097224 */ /* 0x000fe400078e0007 */
[----:B-1----:R-:W-:Y:S02]  /*0a30*/  IMAD.MOV R11, RZ, RZ, -R13 ;  /* 0x000000ffff0b7224 */ /* 0x002fe400078e0a0d */
[----:B------:R-:W-:-:S03]  /*0a40*/  IMAD.HI.U32 R7, R12, R9, RZ ;  /* 0x000000090c077227 */ /* 0x000fc600078e00ff */
[----:B------:R-:W-:Y:S01]  /*0a50*/  MOV R12, R11 ;  /* 0x0000000b000c7202 */ /* 0x000fe20000000f00 */
[----:B------:R-:W-:-:S04]  /*0a60*/  IMAD.MOV R10, RZ, RZ, -R7 ;  /* 0x000000ffff0a7224 */ /* 0x000fc800078e0a07 */
[----:B------:R-:W-:Y:S02]  /*0a70*/  IMAD R11, R12, R21, RZ ;  /* 0x000000150c0b7224 */ /* 0x000fe400078e02ff */
[----:B------:R-:W-:Y:S02]  /*0a80*/  IMAD.MOV.U32 R12, RZ, RZ, RZ ;  /* 0x000000ffff0c7224 */ /* 0x000fe400078e00ff */
[C---:B------:R-:W-:Y:S02]  /*0a90*/  IMAD R9, R14.reuse, R10, R9 ;  /* 0x0000000a0e097224 */ /* 0x040fe400078e0209 */
[----:B------:R-:W-:Y:S02]  /*0aa0*/  IMAD.HI.U32 R11, R13, R11, R12 ;  /* 0x0000000b0d0b7227 */ /* 0x000fe400078e000c */
[----:B------:R-:W1:Y:S01]  /*0ab0*/  LDC R12, c[0x0][0x238] ;  /* 0x00008e00ff0c7b82 */ /* 0x000e620000000800 */
[----:B------:R-:W-:Y:S01]  /*0ac0*/  ISETP.GT.U32.AND P1, PT, R14, R9, PT ;  /* 0x000000090e00720c */ /* 0x000fe20003f24070 */
[----:B------:R-:W-:-:S04]  /*0ad0*/  IMAD.MOV.U32 R10, RZ, RZ, R15 ;  /* 0x000000ffff0a7224 */ /* 0x000fc800078e000f */
[----:B------:R-:W-:Y:S02]  /*0ae0*/  IMAD.HI.U32 R11, R11, R10, RZ ;  /* 0x0000000a0b0b7227 */ /* 0x000fe400078e00ff */
[----:B------:R-:W2:Y:S02]  /*0af0*/  LDC R15, c[0x0][0x240] ;  /* 0x00009000ff0f7b82 */ /* 0x000ea40000000800 */
[----:B------:R-:W-:-:S04]  /*0b00*/  IMAD.MOV R13, RZ, RZ, -R11 ;  /* 0x000000ffff0d7224 */ /* 0x000fc800078e0a0b */
[----:B------:R-:W-:Y:S01]  /*0b10*/  IMAD R10, R21, R13, R10 ;  /* 0x0000000d150a7224 */ /* 0x000fe200078e020a */
[----:B------:R-:W-:Y:S01]  /*0b20*/  @!P1 IADD3 R7, R7, 0x1, RZ ;  /* 0x0000000107079810 */ /* 0x000fe20007ffe0ff */
[----:B------:R-:W-:Y:S01]  /*0b30*/  @!P1 IMAD.IADD R9, R9, 0x1, -R14 ;  /* 0x0000000109099824 */ /* 0x000fe200078e0a0e */
[----:B------:R-:W-:Y:S02]  /*0b40*/  ISETP.NE.AND P1, PT, R19, RZ, PT ;  /* 0x000000ff1300720c */ /* 0x000fe40003f25270 */
[----:B------:R-:W-:Y:S02]  /*0b50*/  ISETP.GT.U32.AND P3, PT, R21, R10, PT ;  /* 0x0000000a1500720c */ /* 0x000fe40003f64070 */
[----:B------:R-:W-:Y:S02]  /*0b60*/  ISETP.GE.U32.AND P0, PT, R9, R14, PT ;  /* 0x0000000e0900720c */ /* 0x000fe40003f06070 */
[----:B------:R-:W-:-:S04]  /*0b70*/  LOP3.LUT R9, R4, R19, RZ, 0x3c, !PT ;  /* 0x0000001304097212 */ /* 0x000fc800078e3cff */
[----:B------:R-:W-:Y:S02]  /*0b80*/  ISETP.GE.AND P2, PT, R9, RZ, PT ;  /* 0x000000ff0900720c */ /* 0x000fe40003f46270 */
[----:B------:R-:W-:-:S03]  /*0b90*/  LOP3.LUT R9, R0, R2, RZ, 0x3c, !PT ;  /* 0x0000000200097212 */ /* 0x000fc600078e3cff */
[----:B------:R-:W-:Y:S01]  /*0ba0*/  @!P3 IMAD.IADD R10, R10, 0x1, -R21 ;  /* 0x000000010a0ab824 */ /* 0x000fe200078e0a15 */
[----:B--2---:R-:W-:Y:S01]  /*0bb0*/  ISETP.GE.AND P5, PT, R4, R15, PT ;  /* 0x0000000f0400720c */ /* 0x004fe20003fa6270 */
[----:B------:R-:W-:Y:S01]  /*0bc0*/  @P0 VIADD R7, R7, 0x1 ;  /* 0x0000000107070836 */ /* 0x000fe20000000000 */
[----:B------:R-:W-:Y:S01]  /*0bd0*/  ISETP.GE.AND P0, PT, R9, RZ, PT ;  /* 0x000000ff0900720c */ /* 0x000fe20003f06270 */
[----:B------:R-:W-:Y:S01]  /*0be0*/  @!P3 VIADD R11, R11, 0x1 ;  /* 0x000000010b0bb836 */ /* 0x000fe20000000000 */
[----:B------:R-:W-:Y:S01]  /*0bf0*/  ISETP.GE.U32.AND P4, PT, R10, R21, PT ;  /* 0x000000150a00720c */ /* 0x000fe20003f86070 */
[----:B------:R-:W-:Y:S02]  /*0c00*/  IMAD.MOV.U32 R9, RZ, RZ, RZ ;  /* 0x000000ffff097224 */ /* 0x000fe400078e00ff */
[----:B------:R-:W-:Y:S01]  /*0c10*/  @!P2 IMAD.MOV R7, RZ, RZ, -R7 ;  /* 0x000000ffff07a224 */ /* 0x000fe200078e0a07 */
[----:B------:R-:W-:Y:S01]  /*0c20*/  @!P1 LOP3.LUT R7, RZ, R19, RZ, 0x33, !PT ;  /* 0x00000013ff079212 */ /* 0x000fe200078e33ff */
[----:B------:R-:W-:Y:S01]  /*0c30*/  IMAD.MOV.U32 R10, RZ, RZ, RZ ;  /* 0x000000ffff0a7224 */ /* 0x000fe200078e00ff */
[----:B---3--:R-:W-:-:S02]  /*0c40*/  ISETP.GE.AND P2, PT, R0, R17, PT ;  /* 0x000000110000720c */ /* 0x008fc40003f46270 */
[----:B------:R-:W-:Y:S02]  /*0c50*/  ISETP.NE.AND P1, PT, R2, RZ, PT ;  /* 0x000000ff0200720c */ /* 0x000fe40003f25270 */
[----:B-1----:R-:W-:-:S03]  /*0c60*/  VIADDMNMX R7, R7, 0x1, R12, PT ;  /* 0x0000000107077846 */ /* 0x002fc6000380010c */
[----:B------:R-:W-:Y:S01]  /*0c70*/  @P4 IADD3 R11, R11, 0x1, RZ ;  /* 0x000000010b0b4810 */ /* 0x000fe20007ffe0ff */
[----:B------:R-:W-:Y:S07]  /*0c80*/  @!P5 BRA `(.L_x_977) ;  /* 0x000000000068d947 */ /* 0x000fee0003800000 */
        /* <DEDUP_REMOVED lines=26> */
.L_x_977:
[----:B------:R-:W-:Y:S05]  /*0e30*/  BSYNC B0 ;  /* 0x0000000000007941 */ /* 0x000fea0003800000 */
.L_x_976:
[----:B------:R-:W-:Y:S04]  /*0e40*/  BSSY B0, `(.L_x_978) ;  /* 0x000001c000007945 */ /* 0x000fe80003800000 */
[----:B------:R-:W-:Y:S05]  /*0e50*/  @!P2 BRA `(.L_x_979) ;  /* 0x000000000068a947 */ /* 0x000fea0003800000 */
[----:B------:R-:W1:Y:S01]  /*0e60*/  LDC R15, c[0x0][0x24c] ;  /* 0x00009300ff0f7b82 */ /* 0x000e620000000800 */
[----:B------:R-:W-:Y:S01]  /*0e70*/  IMAD.IADD R0, R0, 0x1, -R17 ;  /* 0x0000000100007824 */ /* 0x000fe200078e0a11 */
[----:B-1----:R-:W-:-:S04]  /*0e80*/  IABS R9, R15 ;  /* 0x0000000f00097213 */ /* 0x002fc80000000000 */
[----:B------:R-:W1:Y:S08]  /*0e90*/  I2F.RP R4, R9 ;  /* 0x0000000900047306 */ /* 0x000e700000209400 */
[----:B-1----:R-:W1:Y:S02]  /*0ea0*/  MUFU.RCP R4, R4 ;  /* 0x0000000400047308 */ /* 0x002e640000001000 */
[----:B-1----:R-:W-:-:S06]  /*0eb0*/  IADD3 R12, R4, 0xffffffe, RZ ;  /* 0x0ffffffe040c7810 */ /* 0x002fcc0007ffe0ff */
        /* <DEDUP_REMOVED lines=20> */
.L_x_979:
[----:B------:R-:W-:Y:S05]  /*1000*/  BSYNC B0 ;  /* 0x0000000000007941 */ /* 0x000fea0003800000 */
.L_x_978:
[----:B------:R-:W-:Y:S01]  /*1010*/  ISETP.GE.AND P2, PT, R10, R7, PT ;  /* 0x000000070a00720c */ /* 0x000fe20003f46270 */
[----:B------:R-:W-:Y:S01]  /*1020*/  IMAD R13, R20, UR5, RZ ;  /* 0x00000005140d7c24 */ /* 0x000fe2000f8e02ff */
[----:B------:R-:W-:Y:S01]  /*1030*/  SHF.R.S32.HI R0, RZ, 0x1f, R20 ;  /* 0x0000001fff007819 */ /* 0x000fe20000011414 */
[----:B------:R-:W-:Y:S01]  /*1040*/  BSSY B1, `(.L_x_980) ;  /* 0x000056e000017945 */ /* 0x000fe20003800000 */
[----:B------:R-:W-:Y:S01]  /*1050*/  @!P0 IMAD.MOV R11, RZ, RZ, -R11 ;  /* 0x000000ffff0b8224 */ /* 0x000fe200078e0a0b */
[----:B------:R-:W-:Y:S02]  /*1060*/  CS2R R22, SRZ ;  /* 0x0000000000167805 */ /* 0x000fe4000001ff00 */
[----:B------:R-:W-:Y:S01]  /*1070*/  @!P1 LOP3.LUT R11, RZ, R2, RZ, 0x33, !PT ;  /* 0x00000002ff0b9212 */ /* 0x000fe200078e33ff */
[----:B------:R-:W-:-:S05]  /*1080*/  IMAD R19, R0, UR4, R13 ;  /* 0x0000000400137c24 */ /* 0x000fca000f8e020d */
[----:B------:R-:W-:Y:S05]  /*1090*/  @P2 BRA `(.L_x_981) ;  /* 0x0000005400a02947 */ /* 0x000fea0003800000 */
[----:B------:R-:W-:Y:S01]  /*10a0*/  ULDC UR7, c[0x0][0x23c] ;  /* 0x00008f0000077ab9 */ /* 0x000fe20000000800 */
[----:B------:R-:W-:Y:S01]  /*10b0*/  IMAD.MOV R13, RZ, RZ, -R11 ;  /* 0x000000ffff0d7224 */ /* 0x000fe200078e0a0b */
[----:B------:R-:W-:Y:S01]  /*10c0*/  LOP3.LUT R0, RZ, UR7, RZ, 0x33, !PT ;  /* 0x00000007ff007c12 */ /* 0x000fe2000f8e33ff */
[-C--:B------:R-:W-:Y:S01]  /*10d0*/  IMAD R15, R9, R2.reuse, R2 ;  /* 0x00000002090f7224 */ /* 0x080fe200078e0202 */
[----:B------:R-:W-:Y:S01]  /*10e0*/  ULDC UR7, c[0x0][0x254] ;  /* 0x0000950000077ab9 */ /* 0x000fe20000000800 */
[----:B------:R-:W-:Y:S01]  /*10f0*/  IMAD.WIDE.U32 R20, R20, UR4, RZ ;  /* 0x0000000414147c25 */ /* 0x000fe2000f8e00ff */
[----:B------:R-:W-:Y:S01]  /*1100*/  VIADDMNMX R4, R13, 0xfffffffe, R0, !PT ;  /* 0xfffffffe0d047846 */ /* 0x000fe20007800100 */
[----:B------:R-:W-:Y:S01]  /*1110*/  ULDC UR10, c[0x0][0x230] ;  /* 0x00008c00000a7ab9 */ /* 0x000fe20000000800 */
[----:B------:R-:W-:Y:S01]  /*1120*/  LOP3.LUT R0, RZ, R9, RZ, 0x33, !PT ;  /* 0x00000009ff007212 */ /* 0x000fe200078e33ff */
[----:B------:R-:W-:Y:S01]  /*1130*/  IMAD R14, R9, R2, -UR7 ;  /* 0x80000007090e7e24 */ /* 0x000fe2000f8e0202 */
[----:B------:R-:W-:Y:S01]  /*1140*/  IADD3 R16, R15, -UR7, R2 ;  /* 0x800000070f107c10 */ /* 0x000fe2000fffe002 */
[----:B------:R-:W-:Y:S01]  /*1150*/  IMAD.IADD R12, R21, 0x1, R19 ;  /* 0x00000001150c7824 */ /* 0x000fe200078e0213 */
[----:B------:R-:W-:Y:S01]  /*1160*/  IADD3 R2, R15, -UR7, RZ ;  /* 0x800000070f027c10 */ /* 0x000fe2000fffe0ff */
[----:B------:R-:W-:Y:S01]  /*1170*/  IMAD.IADD R0, R0, 0x1, -R4 ;  /* 0x0000000100007824 */ /* 0x000fe200078e0a04 */
[----:B------:R-:W-:-:S02]  /*1180*/  VIADDMNMX R19, R14, R17, UR6, PT ;  /* 0x000000060e137e46 */ /* 0x000fc4000b800111 */
[----:B------:R-:W-:Y:S02]  /*1190*/  CS2R R22, SRZ ;  /* 0x0000000000167805 */ /* 0x000fe4000001ff00 */
[-C--:B------:R-:W-:Y:S02]  /*11a0*/  VIADDMNMX R18, R2, R17.reuse, UR6, PT ;  /* 0x0000000602127e46 */ /* 0x080fe4000b800111 */
[----:B------:R-:W-:Y:S02]  /*11b0*/  VIADDMNMX R43, R16, R17, UR6, PT ;  /* 0x00000006102b7e46 */ /* 0x000fe4000b800111 */
[----:B------:R-:W-:Y:S02]  /*11c0*/  SHF.R.S32.HI R13, RZ, 0x1f, R8 ;  /* 0x0000001fff0d7819 */ /* 0x000fe40000011408 */
[----:B------:R-:W-:Y:S02]  /*11d0*/  VIMNMX R14, RZ, R14, !PT ;  /* 0x0000000eff0e7248 */ /* 0x000fe40007fe0100 */
[----:B------:R-:W-:-:S02]  /*11e0*/  VIMNMX R15, RZ, R2, !PT ;  /* 0x00000002ff0f7248 */ /* 0x000fc40007fe0100 */
[----:B------:R-:W-:Y:S02]  /*11f0*/  VIMNMX R16, RZ, R16, !PT ;  /* 0x00000010ff107248 */ /* 0x000fe40007fe0100 */
[----:B------:R-:W-:Y:S02]  /*1200*/  IADD3 R17, -R4, -0x2, -R9 ;  /* 0xfffffffe04117810 */ /* 0x000fe40007ffe909 */
[----:B------:R-:W-:Y:S02]  /*1210*/  VIMNMX R19, R19, UR10, PT ;  /* 0x0000000a13137c48 */ /* 0x000fe4000bfe0100 */
[----:B------:R-:W-:Y:S02]  /*1220*/  VIMNMX R18, R18, UR10, PT ;  /* 0x0000000a12127c48 */ /* 0x000fe4000bfe0100 */
[----:B------:R-:W-:Y:S02]  /*1230*/  VIMNMX R43, R43, UR10, PT ;  /* 0x0000000a2b2b7c48 */ /* 0x000fe4000bfe0100 */
[----:B------:R-:W-:-:S07]  /*1240*/  LOP3.LUT R42, R0, 0x3, RZ, 0xc0, !PT ;  /* 0x00000003002a7812 */ /* 0x000fce00078ec0ff */
.L_x_1109:
[----:B------:R-:W1:Y:S01]  /*1250*/  LDC R2, c[0x0][0x23c] ;  /* 0x00008f00ff027b82 */ /* 0x000e620000000800 */
[----:B------:R-:W-:Y:S01]  /*1260*/  BSSY B0, `(.L_x_982) ;  /* 0x0000548000007945 */ /* 0x000fe20003800000 */
[----:B-1----:R-:W-:-:S04]  /*1270*/  VIADDMNMX R0, R11, 0x1, R2, PT ;  /* 0x000000010b007846 */ /* 0x002fc80003800102 */
[----:B------:R-:W-:-:S13]  /*1280*/  ISETP.GE.AND P0, PT, R9, R0, PT ;  /* 0x000000000900720c */ /* 0x000fda0003f06270 */
[----:B------:R-:W-:Y:S05]  /*1290*/  @P0 BRA `(.L_x_983) ;  /* 0x0000005400100947 */ /* 0x000fea0003800000 */
[C---:B------:R-:W-:Y:S01]  /*12a0*/  IMAD R31, R10.reuse, R2, R9 ;  /* 0x000000020a1f7224 */ /* 0x040fe200078e0209 */
[----:B------:R-:W1:Y:S01]  /*12b0*/  LDC R41, c[0x0][0x248] ;  /* 0x00009200ff297b82 */ /* 0x000e620000000800 */
[C---:B------:R-:W-:Y:S01]  /*12c0*/  VIADD R29, R9.reuse, 0x1 ;  /* 0x00000001091d7836 */ /* 0x040fe20000000000 */
[----:B------:R-:W-:Y:S01]  /*12d0*/  ULDC.64 UR16, c[0x0][0x220] ;  /* 0x0000880000107ab9 */ /* 0x000fe20000000a00 */
[----:B------:R-:W-:Y:S01]  /*12e0*/  VIADD R27, R9, 0x2 ;  /* 0x00000002091b7836 */ /* 0x000fe20000000000 */
[C---:B------:R-:W-:Y:S01]  /*12f0*/  IADD3 R35, P0, R31.reuse, R20, RZ ;  /* 0x000000141f237210 */ /* 0x040fe20007f1e0ff */
[CC--:B------:R-:W-:Y:S01]  /*1300*/  IMAD R29, R10.reuse, R2.reuse, R29 ;  /* 0x000000020a1d7224 */ /* 0x0c0fe200078e021d */
[----:B------:R-:W-:Y:S01]  /*1310*/  ULDC.U8 UR7, c[0x0][0x264] ;  /* 0x0000990000077ab9 */ /* 0x000fe20000000000 */
[----:B------:R-:W-:Y:S01]  /*1320*/  IMAD R33, R10, R2, R27 ;  /* 0x000000020a217224 */ /* 0x000fe200078e021b */
[----:B------:R-:W-:Y:S01]  /*1330*/  LEA.HI.X.SX32 R0, R31, R12, 0x1, P0 ;  /* 0x0000000c1f007211 */ /* 0x000fe200000f0eff */
[----:B------:R-:W2:Y:S01]  /*1340*/  LDC R45, c[0x0][0x240] ;  /* 0x00009000ff2d7b82 */ /* 0x000ea20000000800 */
[C---:B------:R-:W-:Y:S01]  /*1350*/  IADD3 R31, P0, R29.reuse, R20, RZ ;  /* 0x000000141d1f7210 */ /* 0x040fe20007f1e0ff */
[----:B------:R-:W-:Y:S01]  /*1360*/  IMAD.MOV.U32 R26, RZ, RZ, R8 ;  /* 0x000000ffff1a7224 */ /* 0x000fe200078e0008 */
[----:B------:R-:W-:Y:S01]  /*1370*/  MOV R27, R13 ;  /* 0x0000000d001b7202 */ /* 0x000fe20000000f00 */
[----:B------:R-:W-:Y:S01]  /*1380*/  IMAD R0, R0, UR16, RZ ;  /* 0x0000001000007c24 */ /* 0x000fe2000f8e02ff */
[----:B------:R-:W-:Y:S01]  /*1390*/  LEA.HI.X.SX32 R29, R29, R12, 0x1, P0 ;  /* 0x0000000c1d1d7211 */ /* 0x000fe200000f0eff */
[----:B------:R-:W-:Y:S01]  /*13a0*/  ULDC.64 UR12, c[0x0][0x218] ;  /* 0x00008600000c7ab9 */ /* 0x000fe20000000a00 */
[----:B------:R-:W-:Y:S01]  /*13b0*/  IADD3 R37, P1, R33, R20, RZ ;  /* 0x0000001421257210 */ /* 0x000fe20007f3e0ff */
[C---:B------:R-:W-:Y:S01]  /*13c0*/  IMAD R39, R35.reuse, UR17, R0 ;  /* 0x0000001123277c24 */ /* 0x040fe2000f8e0200 */
[----:B------:R-:W-:Y:S01]  /*13d0*/  UPRMT UR7, UR7, 0x8880, URZ ;  /* 0x0000888007077896 */ /* 0x000fe2000800003f */
[----:B------:R-:W-:Y:S01]  /*13e0*/  IMAD.WIDE.U32 R34, R35, UR16, R26 ;  /* 0x0000001023227c25 */ /* 0x000fe2000f8e001a */
[----:B------:R-:W-:Y:S01]  /*13f0*/  LEA.HI.X.SX32 R33, R33, R12, 0x1, P1 ;  /* 0x0000000c21217211 */ /* 0x000fe200008f0eff */
[----:B------:R-:W-:Y:S01]  /*1400*/  ULDC UR14, c[0x0][0x228] ;  /* 0x00008a00000e7ab9 */ /* 0x000fe20000000800 */
[----:B------:R-:W-:Y:S01]  /*1410*/  ULDC UR11, c[0x0][0x250] ;  /* 0x00009400000b7ab9 */ /* 0x000fe20000000800 */
[----:B------:R-:W-:Y:S01]  /*1420*/  IMAD R0, R29, UR16, RZ ;  /* 0x000000101d007c24 */ /* 0x000fe2000f8e02ff */
[----:B------:R-:W-:Y:S01]  /*1430*/  LEA R28, P0, R34, UR12, 0x3 ;  /* 0x0000000c221c7c11 */ /* 0x000fe2000f8018ff */
[----:B------:R-:W-:Y:S01]  /*1440*/  IMAD.IADD R29, R35, 0x1, R39 ;  /* 0x00000001231d7824 */ /* 0x000fe200078e0227 */
[----:B------:R-:W-:Y:S01]  /*1450*/  UIADD3 UR10, UR14, UR11, URZ ;  /* 0x0000000b0e0a7290 */ /* 0x000fe2000fffe03f */
[----:B------:R-:W-:-:S02]  /*1460*/  IMAD R2, R33, UR16, RZ ;  /* 0x0000001021027c24 */ /* 0x000fc4000f8e02ff */
[----:B-1----:R-:W-:Y:S01]  /*1470*/  IMAD R46, R10, R41, -UR11 ;  /* 0x8000000b0a2e7e24 */ /* 0x002fe2000f8e0229 */
[----:B------:R-:W-:Y:S01]  /*1480*/  LEA.HI.X R29, R34, UR13, R29, 0x3, P0 ;  /* 0x0000000d221d7c11 */ /* 0x000fe200080f1c1d */
[C---:B------:R-:W-:Y:S01]  /*1490*/  IMAD R39, R31.reuse, UR17, R0 ;  /* 0x000000111f277c24 */ /* 0x040fe2000f8e0200 */
[----:B------:R-:W-:Y:S01]  /*14a0*/  ISETP.NE.AND P0, PT, RZ, UR7, PT ;  /* 0x00000007ff007c0c */ /* 0x000fe2000bf05270 */
[--C-:B------:R-:W-:Y:S01]  /*14b0*/  IMAD.WIDE.U32 R30, R31, UR16, R26.reuse ;  /* 0x000000101f1e7c25 */ /* 0x100fe2000f8e001a */
[----:B--2---:R-:W-:Y:S02]  /*14c0*/  VIADDMNMX R35, R46, R45, UR10, PT ;  /* 0x0000000a2e237e46 */ /* 0x004fe4000b80012d */
[----:B------:R-:W-:Y:S01]  /*14d0*/  VIMNMX R44, RZ, R46, !PT ;  /* 0x0000002eff2c7248 */ /* 0x000fe20007fe0100 */
[----:B------:R-:W-:Y:S01]  /*14e0*/  IMAD.WIDE.U32 R32, R37, UR16, R26 ;  /* 0x0000001025207c25 */ /* 0x000fe2000f8e001a */
[----:B------:R-:W-:Y:S02]  /*14f0*/  LEA R52, P1, R30, UR12, 0x3 ;  /* 0x0000000c1e347c11 */ /* 0x000fe4000f8218ff */
[----:B------:R-:W-:Y:S01]  /*1500*/  VIMNMX R45, R35, UR14, PT ;  /* 0x0000000e232d7c48 */ /* 0x000fe2000bfe0100 */
[----:B------:R-:W-:Y:S01]  /*1510*/  IMAD R27, R37, UR17, R2 ;  /* 0x00000011251b7c24 */ /* 0x000fe2000f8e0202 */
[----:B------:R-:W-:Y:S01]  /*1520*/  LEA R26, P2, R32, UR12, 0x3 ;  /* 0x0000000c201a7c11 */ /* 0x000fe2000f8418ff */
[----:B------:R-:W-:-:S02]  /*1530*/  IMAD.IADD R31, R31, 0x1, R39 ;  /* 0x000000011f1f7824 */ /* 0x000fc400078e0227 */
[----:B------:R-:W-:Y:S02]  /*1540*/  IMAD.IADD R27, R33, 0x1, R27 ;  /* 0x00000001211b7824 */ /* 0x000fe400078e021b */
[----:B------:R-:W-:Y:S01]  /*1550*/  IMAD.IADD R46, R35, 0x1, -R46 ;  /* 0x00000001232e7824 */ /* 0x000fe200078e0a2e */
[----:B------:R-:W-:Y:S01]  /*1560*/  LEA.HI.X R53, R30, UR13, R31, 0x3, P1 ;  /* 0x0000000d1e357c11 */ /* 0x000fe200088f1c1f */
[----:B------:R-:W-:Y:S01]  /*1570*/  IMAD.IADD R47, R45, 0x1, -R44 ;  /* 0x000000012d2f7824 */ /* 0x000fe200078e0a2c */
[----:B------:R-:W-:Y:S01]  /*1580*/  LEA.HI.X R27, R32, UR13, R27, 0x3, P2 ;  /* 0x0000000d201b7c11 */ /* 0x000fe200090f1c1b */
[----:B------:R-:W-:Y:S06]  /*1590*/  @!P0 BRA `(.L_x_984) ;  /* 0x00000028001c8947 */ /* 0x000fec0003800000 */
[----:B------:R-:W-:Y:S02]  /*15a0*/  ULDC.S8 UR7, c[0x0][0x265] ;  /* 0x0000994000077ab9 */ /* 0x000fe40000000200 */
[----:B------:R-:W-:-:S13]  /*15b0*/  ISETP.NE.AND P0, PT, RZ, UR7, PT ;  /* 0x00000007ff007c0c */ /* 0x000fda000bf05270 */
[----:B------:R-:W-:Y:S05]  /*15c0*/  @!P0 BRA `(.L_x_985) ;  /* 0x0000001000c08947 */ /* 0x000fea0003800000 */
[----:B------:R-:W-:Y:S01]  /*15d0*/  ISETP.NE.AND P0, PT, R42, RZ, PT ;  /* 0x000000ff2a00720c */ /* 0x000fe20003f05270 */
[----:B------:R-:W-:Y:S01]  /*15e0*/  BSSY B3, `(.L_x_986) ;  /* 0x000005b000037945 */ /* 0x000fe20003800000 */
[----:B------:R-:W-:-:S11]  /*15f0*/  MOV R47, R9 ;  /* 0x00000009002f7202 */ /* 0x000fd60000000f00 */
        /* <DEDUP_REMOVED lines=23> */
[----:B------:R-:W-:-:S07]  /*1770*/  IMAD.MOV.U32 R31, RZ, RZ, R25 ;  /* 0x000000ffff1f7224 */ /* 0x000fce00078e0019 */
[----:B------:R-:W-:Y:S05]  /*1780*/  CALL.REL.NOINC `($__internal_14_$__cuda_sm20_div_rn_f64_full) ;  /* 0x0000005000147944 */ /* 0x000fea0003c00000 */
.L_x_991:
[----:B------:R-:W-:Y:S05]  /*1790*/  BSYNC B5 ;  /* 0x0000000000057941 */ /* 0x000fea0003800000 */
.L_x_990:
[----:B------:R-:W-:-:S11]  /*17a0*/  DADD R22, R22, R30 ;  /* 0x0000000016167229 */ /* 0x000fd6000000001e */
.L_x_989:
[----:B------:R-:W-:Y:S05]  /*17b0*/  BSYNC B4 ;  /* 0x0000000000047941 */ /* 0x000fea0003800000 */
.L_x_988:
        /* <DEDUP_REMOVED lines=24> */
[----:B------:R-:W-:-:S07]  /*1940*/  MOV R4, 0x1960 ;  /* 0x0000196000047802 */ /* 0x000fce0000000f00 */
[----:B------:R-:W-:Y:S05]  /*1950*/  CALL.REL.NOINC `($__internal_14_$__cuda_sm20_div_rn_f64_full) ;  /* 0x0000004c00a07944 */ /* 0x000fea0003c00000 */
[----:B------:R-:W-:Y:S02]  /*1960*/  IMAD.MOV.U32 R28, RZ, RZ, R30 ;  /* 0x000000ffff1c7224 */ /* 0x000fe400078e001e */
[----:B------:R-:W-:-:S07]  /*1970*/  IMAD.MOV.U32 R29, RZ, RZ, R31 ;  /* 0x000000ffff1d7224 */ /* 0x000fce00078e001f */
.L_x_995:
[----:B------:R-:W-:Y:S05]  /*1980*/  BSYNC B5 ;  /* 0x0000000000057941 */ /* 0x000fea0003800000 */
.L_x_994:
[----:B------:R-:W-:-:S11]  /*1990*/  DADD R22, R22, R28 ;  /* 0x0000000016167229 */ /* 0x000fd6000000001c */
.L_x_993:
[----:B------:R-:W-:Y:S05]  /*19a0*/  BSYNC B4 ;  /* 0x0000000000047941 */ /* 0x000fea0003800000 */
.L_x_992:
        /* <DEDUP_REMOVED lines=26> */
[----:B------:R-:W-:Y:S02]  /*1b50*/  IMAD.MOV.U32 R28, RZ, RZ, R30 ;  /* 0x000000ffff1c7224 */ /* 0x000fe400078e001e */
[----:B------:R-:W-:-:S07]  /*1b60*/  IMAD.MOV.U32 R29, RZ, RZ, R31 ;  /* 0x000000ffff1d7224 */ /* 0x000fce00078e001f */
.L_x_997:
[----:B------:R-:W-:Y:S05]  /*1b70*/  BSYNC B4 ;  /* 0x0000000000047941 */ /* 0x000fea0003800000 */
.L_x_996:
[----:B------:R-:W-:-:S11]  /*1b80*/  DADD R22, R22, R28 ;  /* 0x0000000016167229 */ /* 0x000fd6000000001c */
.L_x_987:
[----:B------:R-:W-:Y:S05]  /*1b90*/  BSYNC B3 ;  /* 0x0000000000037941 */ /* 0x000fea0003800000 */
.L_x_986:
[----:B------:R-:W-:Y:S01]  /*1ba0*/  ISETP.GE.U32.AND P0, PT, R17, 0x3, PT ;  /* 0x000000031100780c */ /* 0x000fe20003f06070 */
[----:B------:R-:W-:-:S12]  /*1bb0*/  BSSY B3, `(.L_x_998) ;  /* 0x00000d0000037945 */ /* 0x000fd80003800000 */
[----:B------:R-:W-:Y:S05]  /*1bc0*/  @!P0 BRA `(.L_x_999) ;  /* 0x0000000c00388947 */ /* 0x000fea0003800000 */
[----:B------:R-:W1:Y:S01]  /*1bd0*/  LDC R54, c[0x0][0x24c] ;  /* 0x00009300ff367b82 */ /* 0x000e620000000800 */
[----:B------:R-:W-:Y:S01]  /*1be0*/  ULDC UR11, c[0x0][0x23c] ;  /* 0x00008f00000b7ab9 */ /* 0x000fe20000000800 */
[----:B------:R-:W-:Y:S01]  /*1bf0*/  ULDC UR7, c[0x0][0x244] ;  /* 0x0000910000077ab9 */ /* 0x000fe20000000800 */
[----:B------:R-:W-:Y:S01]  /*1c00*/  ULDC UR10, c[0x0][0x254] ;  /* 0x00009500000a7ab9 */ /* 0x000fe20000000800 */
[----:B------:R-:W-:Y:S01]  /*1c10*/  IMAD R55, R10, UR11, R47 ;  /* 0x0000000b0a377c24 */ /* 0x000fe2000f8e022f */
[C---:B------:R-:W-:Y:S01]  /*1c20*/  IADD3 R52, R47.reuse, 0x2, RZ ;  /* 0x000000022f347810 */ /* 0x040fe20007ffe0ff */
[----:B------:R-:W-:Y:S01]  /*1c30*/  UIADD3 UR7, -UR10, UR7, URZ ;  /* 0x000000070a077290 */ /* 0x000fe2000fffe13f */
[C---:B------:R-:W-:Y:S02]  /*1c40*/  VIADD R51, R47.reuse, 0x1 ;  /* 0x000000012f337836 */ /* 0x040fe40000000000 */
[----:B------:R-:W-:Y:S01]  /*1c50*/  VIADD R53, R47, 0x3 ;  /* 0x000000032f357836 */ /* 0x000fe20000000000 */
[----:B------:R-:W-:-:S04]  /*1c60*/  IADD3 R48, P0, R55, R20, RZ ;  /* 0x0000001437307210 */ /* 0x000fc80007f1e0ff */
[----:B------:R-:W-:Y:S01]  /*1c70*/  LEA.HI.X.SX32 R55, R55, R12, 0x1, P0 ;  /* 0x0000000c37377211 */ /* 0x000fe200000f0eff */
[-C--:B-1----:R-:W-:Y:S02]  /*1c80*/  IMAD R26, R51, R54.reuse, -UR10 ;  /* 0x8000000a331a7e24 */ /* 0x082fe4000f8e0236 */
[CC--:B------:R-:W-:Y:S02]  /*1c90*/  IMAD R27, R52.reuse, R54.reuse, -UR10 ;  /* 0x8000000a341b7e24 */ /* 0x0c0fe4000f8e0236 */
[-C--:B------:R-:W-:Y:S02]  /*1ca0*/  IMAD R46, R53, R54.reuse, -UR10 ;  /* 0x8000000a352e7e24 */ /* 0x080fe4000f8e0236 */
[-C--:B------:R-:W-:Y:S02]  /*1cb0*/  IMAD R50, R47, R54.reuse, -UR10 ;  /* 0x8000000a2f327e24 */ /* 0x080fe4000f8e0236 */
[-C--:B------:R-:W-:Y:S02]  /*1cc0*/  IMAD R51, R51, R54.reuse, UR7 ;  /* 0x0000000733337e24 */ /* 0x080fe4000f8e0236 */
[----:B------:R-:W-:-:S02]  /*1cd0*/  IMAD R52, R52, R54, UR7 ;  /* 0x0000000734347e24 */ /* 0x000fc4000f8e0236 */
[-C--:B------:R-:W-:Y:S02]  /*1ce0*/  IMAD R53, R53, R54.reuse, UR7 ;  /* 0x0000000735357e24 */ /* 0x080fe4000f8e0236 */
[----:B------:R-:W-:-:S07]  /*1cf0*/  IMAD R54, R47, R54, UR7 ;  /* 0x000000072f367e24 */ /* 0x000fce000f8e0236 */
.L_x_1016:
[----:B------:R-:W1:Y:S01]  /*1d00*/  LDC R29, c[0x0][0x230] ;  /* 0x00008c00ff1d7b82 */ /* 0x000e620000000800 */
[----:B------:R-:W-:Y:S01]  /*1d10*/  ISETP.GT.AND P4, PT, R45, R44, PT ;  /* 0x0000002c2d00720c */ /* 0x000fe20003f84270 */
[----:B------:R-:W-:Y:S01]  /*1d20*/  BSSY B4, `(.L_x_1000) ;  /* 0x0000027000047945 */ /* 0x000fe20003800000 */
[----:B------:R-:W-:Y:S02]  /*1d30*/  VIMNMX R0, RZ, R50, !PT ;  /* 0x00000032ff007248 */ /* 0x000fe40007fe0100 */
[----:B-1----:R-:W-:-:S04]  /*1d40*/  VIMNMX3 R29, R54, UR6, R29, PT ;  /* 0x00000006361d7c0f */ /* 0x002fc8000b80011d */
[----:B------:R-:W-:-:S13]  /*1d50*/  ISETP.LE.OR P0, PT, R29, R0, !P4 ;  /* 0x000000001d00720c */ /* 0x000fda0006703670 */
[----:B------:R-:W-:Y:S05]  /*1d60*/  @P0 BRA `(.L_x_1001) ;  /* 0x0000000000880947 */ /* 0x000fea0003800000 */
[----:B------:R-:W-:Y:S01]  /*1d70*/  ULDC.64 UR10, c[0x0][0x220] ;  /* 0x00008800000a7ab9 */ /* 0x000fe20000000a00 */
[----:B------:R-:W-:Y:S02]  /*1d80*/  IMAD.MOV.U32 R28, RZ, RZ, R8 ;  /* 0x000000ffff1c7224 */ /* 0x000fe400078e0008 */
[----:B------:R-:W-:Y:S02]  /*1d90*/  IMAD R31, R55, UR10, RZ ;  /* 0x0000000a371f7c24 */ /* 0x000fe4000f8e02ff */
[----:B------:R-:W-:Y:S02]  /*1da0*/  IMAD.MOV.U32 R29, RZ, RZ, R13 ;  /* 0x000000ffff1d7224 */ /* 0x000fe400078e000d */
[C---:B------:R-:W-:Y:S02]  /*1db0*/  IMAD R31, R48.reuse, UR11, R31 ;  /* 0x0000000b301f7c24 */ /* 0x040fe4000f8e021f */
[----:B------:R-:W-:Y:S01]  /*1dc0*/  IMAD.WIDE.U32 R28, R48, UR10, R28 ;  /* 0x0000000a301c7c25 */ /* 0x000fe2000f8e001c */
[----:B------:R-:W-:-:S03]  /*1dd0*/  ULDC.64 UR10, c[0x0][0x218] ;  /* 0x00008600000a7ab9 */ /* 0x000fc60000000a00 */
[----:B------:R-:W-:Y:S01]  /*1de0*/  IMAD.IADD R29, R29, 0x1, R31 ;  /* 0x000000011d1d7824 */ /* 0x000fe200078e021f */
[----:B------:R-:W-:-:S04]  /*1df0*/  LEA R32, P0, R28, UR10, 0x3 ;  /* 0x0000000a1c207c11 */ /* 0x000fc8000f8018ff */
[----:B------:R-:W-:-:S06]  /*1e00*/  LEA.HI.X R33, R28, UR11, R29, 0x3, P0 ;  /* 0x0000000b1c217c11 */ /* 0x000fcc00080f1c1d */
        /* <DEDUP_REMOVED lines=22> */
.L_x_1003:
[----:B------:R-:W-:Y:S05]  /*1f70*/  BSYNC B5 ;  /* 0x0000000000057941 */ /* 0x000fea0003800000 */
.L_x_1002:
[----:B------:R-:W-:-:S11]  /*1f80*/  DADD R22, R22, R28 ;  /* 0x0000000016167229 */ /* 0x000fd6000000001c */
.L_x_1001:
[----:B------:R-:W-:Y:S05]  /*1f90*/  BSYNC B4 ;  /* 0x0000000000047941 */ /* 0x000fea0003800000 */
.L_x_1000:
[----:B------:R-:W1:Y:S01]  /*1fa0*/  LDC R2, c[0x0][0x230] ;  /* 0x00008c00ff027b82 */ /* 0x000e620000000800 */
[----:B------:R-:W-:Y:S01]  /*1fb0*/  VIMNMX R0, RZ, R26, !PT ;  /* 0x0000001aff007248 */ /* 0x000fe20007fe0100 */
[----:B------:R-:W-:Y:S01]  /*1fc0*/  BSSY B4, `(.L_x_1004) ;  /* 0x0000028000047945 */ /* 0x000fe20003800000 */
[----:B-1----:R-:W-:-:S04]  /*1fd0*/  VIMNMX3 R29, R51, UR6, R2, PT ;  /* 0x00000006331d7c0f */ /* 0x002fc8000b800102 */
[----:B------:R-:W-:-:S13]  /*1fe0*/  ISETP.LE.OR P0, PT, R29, R0, !P4 ;  /* 0x000000001d00720c */ /* 0x000fda0006703670 */
[----:B------:R-:W-:Y:S05]  /*1ff0*/  @P0 BRA `(.L_x_1005) ;  /* 0x0000000000900947 */ /* 0x000fea0003800000 */
[----:B------:R-:W-:Y:S01]  /*2000*/  IADD3 R31, P0, R48, 0x1, RZ ;  /* 0x00000001301f7810 */ /* 0x000fe20007f1e0ff */
[----:B------:R-:W-:Y:S01]  /*2010*/  ULDC.64 UR10, c[0x0][0x220] ;  /* 0x00008800000a7ab9 */ /* 0x000fe20000000a00 */
[----:B------:R-:W-:Y:S01]  /*2020*/  MOV R29, R13 ;  /* 0x0000000d001d7202 */ /* 0x000fe20000000f00 */
[----:B------:R-:W-:Y:S02]  /*2030*/  IMAD.MOV.U32 R28, RZ, RZ, R8 ;  /* 0x000000ffff1c7224 */ /* 0x000fe400078e0008 */
[----:B------:R-:W-:Y:S02]  /*2040*/  IMAD.X R0, RZ, RZ, R55, P0 ;  /* 0x000000ffff007224 */ /* 0x000fe400000e0637 */
[----:B------:R-:W-:-:S04]  /*2050*/  IMAD.WIDE.U32 R28, R31, UR10, R28 ;  /* 0x0000000a1f1c7c25 */ /* 0x000fc8000f8e001c */
[----:B------:R-:W-:-:S04]  /*2060*/  IMAD R0, R0, UR10, RZ ;  /* 0x0000000a00007c24 */ /* 0x000fc8000f8e02ff */
[----:B------:R-:W-:Y:S01]  /*2070*/  IMAD R31, R31, UR11, R0 ;  /* 0x0000000b1f1f7c24 */ /* 0x000fe2000f8e0200 */
[----:B------:R-:W-:Y:S02]  /*2080*/  ULDC.64 UR10, c[0x0][0x218] ;  /* 0x00008600000a7ab9 */ /* 0x000fe40000000a00 */
[----:B------:R-:W-:Y:S01]  /*2090*/  LEA R32, P0, R28, UR10, 0x3 ;  /* 0x0000000a1c207c11 */ /* 0x000fe2000f8018ff */
[----:B------:R-:W-:-:S05]  /*20a0*/  IMAD.IADD R29, R29, 0x1, R31 ;  /* 0x000000011d1d7824 */ /* 0x000fca00078e021f */
        /* <DEDUP_REMOVED lines=21> */
[----:B------:R-:W-:Y:S01]  /*2200*/  IMAD.MOV.U32 R28, RZ, RZ, R30 ;  /* 0x000000ffff1c7224 */ /* 0x000fe200078e001e */
[----:B------:R-:W-:-:S07]  /*2210*/  MOV R29, R31 ;  /* 0x0000001f001d7202 */ /* 0x000fce0000000f00 */
.L_x_1007:
[----:B------:R-:W-:Y:S05]  /*2220*/  BSYNC B5 ;  /* 0x0000000000057941 */ /* 0x000fea0003800000 */
.L_x_1006:
[----:B------:R-:W-:-:S11]  /*2230*/  DADD R22, R22, R28 ;  /* 0x0000000016167229 */ /* 0x000fd6000000001c */
.L_x_1005:
[----:B------:R-:W-:Y:S05]  /*2240*/  BSYNC B4 ;  /* 0x0000000000047941 */ /* 0x000fea0003800000 */
.L_x_1004:
        /* <DEDUP_REMOVED lines=8> */
[----:B------:R-:W-:Y:S02]  /*22d0*/  IMAD.MOV.U32 R28, RZ, RZ, R8 ;  /* 0x000000ffff1c7224 */ /* 0x000fe400078e0008 */
        /* <DEDUP_REMOVED lines=31> */
.L_x_1011:
[----:B------:R-:W-:Y:S05]  /*24d0*/  BSYNC B5 ;  /* 0x0000000000057941 */ /* 0x000fea0003800000 */
.L_x_1010:
[----:B------:R-:W-:-:S11]  /*24e0*/  DADD R22, R22, R28 ;  /* 0x0000000016167229 */ /* 0x000fd6000000001c */
.L_x_1009:
[----:B------:R-:W-:Y:S05]  /*24f0*/  BSYNC B4 ;  /* 0x0000000000047941 */ /* 0x000fea0003800000 */
.L_x_1008:
        /* <DEDUP_REMOVED lines=40> */
.L_x_1015:
[----:B------:R-:W-:Y:S05]  /*2780*/  BSYNC B5 ;  /* 0x0000000000057941 */ /* 0x000fea0003800000 */
.L_x_1014:
[----:B------:R-:W-:-:S11]  /*2790*/  DADD R22, R22, R28 ;  /* 0x0000000016167229 */ /* 0x000fd6000000001c */
.L_x_1013:
[----:B------:R-:W-:Y:S05]  /*27a0*/  BSYNC B4 ;  /* 0x0000000000047941 */ /* 0x000fea0003800000 */
.L_x_1012:
[----:B------:R-:W1:Y:S01]  /*27b0*/  LDC R0, c[0x0][0x23c] ;  /* 0x00008f00ff007b82 */ /* 0x000e620000000800 */
[----:B------:R-:W-:Y:S01]  /*27c0*/  VIADD R47, R47, 0x4 ;  /* 0x000000042f2f7836 */ /* 0x000fe20000000000 */
[----:B------:R-:W-:-:S05]  /*27d0*/  IADD3 R48, P1, R48, 0x4, RZ ;  /* 0x0000000430307810 */ /* 0x000fca0007f3e0ff */
[----:B------:R-:W-:Y:S01]  /*27e0*/  IMAD.X R55, RZ, RZ, R55, P1 ;  /* 0x000000ffff377224 */ /* 0x000fe200008e0637 */
[----:B------:R-:W2:Y:S01]  /*27f0*/  LDC R29, c[0x0][0x24c] ;  /* 0x00009300ff1d7b82 */ /* 0x000ea20000000800 */
[----:B-1----:R-:W-:-:S04]  /*2800*/  VIADDMNMX R0, R11, 0x1, R0, PT ;  /* 0x000000010b007846 */ /* 0x002fc80003800100 */
[----:B------:R-:W-:Y:S01]  /*2810*/  ISETP.GE.AND P0, PT, R47, R0, PT ;  /* 0x000000002f00720c */ /* 0x000fe20003f06270 */
[C---:B--2---:R-:W-:Y:S01]  /*2820*/  IMAD R26, R29.reuse, 0x4, R26 ;  /* 0x000000041d1a7824 */ /* 0x044fe200078e021a */
[C---:B------:R-:W-:Y:S01]  /*2830*/  LEA R46, R29.reuse, R46, 0x2 ;  /* 0x0000002e1d2e7211 */ /* 0x040fe200078e10ff */
[C---:B------:R-:W-:Y:S02]  /*2840*/  IMAD R51, R29.reuse, 0x4, R51 ;  /* 0x000000041d337824 */ /* 0x040fe400078e0233 */
[C---:B------:R-:W-:Y:S02]  /*2850*/  IMAD R27, R29.reuse, 0x4, R27 ;  /* 0x000000041d1b7824 */ /* 0x040fe400078e021b */
[C---:B------:R-:W-:Y:S02]  /*2860*/  IMAD R52, R29.reuse, 0x4, R52 ;  /* 0x000000041d347824 */ /* 0x040fe400078e0234 */
[C---:B------:R-:W-:Y:S02]  /*2870*/  IMAD R53, R29.reuse, 0x4, R53 ;  /* 0x000000041d357824 */ /* 0x040fe400078e0235 */
[----:B------:R-:W-:-:S02]  /*2880*/  IMAD R54, R29, 0x4, R54 ;  /* 0x000000041d367824 */ /* 0x000fc400078e0236 */
[----:B------:R-:W-:Y:S01]  /*2890*/  IMAD R50, R29, 0x4, R50 ;  /* 0x000000041d327824 */ /* 0x000fe200078e0232 */
[----:B------:R-:W-:Y:S06]  /*28a0*/  @!P0 BRA `(.L_x_1016) ;  /* 0xfffffff400148947 */ /* 0x000fec000383ffff */
.L_x_999:
[----:B------:R-:W-:Y:S05]  /*28b0*/  BSYNC B3 ;  /* 0x0000000000037941 */ /* 0x000fea0003800000 */
.L_x_998:
[----:B------:R-:W-:Y:S05]  /*28c0*/  BRA `(.L_x_983) ;  /* 0x0000003c00847947 */ /* 0x000fea0003800000 */
.L_x_985:
        /* <DEDUP_REMOVED lines=8> */
[----:B------:R1:W2:Y:S01]  /*2950*/  LDG.E.64 R32, desc[UR8][R28.64] ;  /* 0x000000081c207981 */ /* 0x0002a2000c1e1b00 */
[----:B------:R-:W3:Y:S01]  /*2960*/  LDC R0, c[0x0][0x254] ;  /* 0x00009500ff007b82 */ /* 0x000ee20000000800 */
[----:B------:R-:W-:Y:S01]  /*2970*/  ULDC UR7, c[0x0][0x24c] ;  /* 0x0000930000077ab9 */ /* 0x000fe20000000800 */
[----:B------:R-:W-:Y:S01]  /*2980*/  IMAD.MOV.U32 R34, RZ, RZ, 0x1 ;  /* 0x00000001ff227424 */ /* 0x000fe200078e00ff */
[----:B------:R-:W-:Y:S05]  /*2990*/  BSSY B5, `(.L_x_1021) ;  /* 0x0000018000057945 */ /* 0x000fea0003800000 */
[----:B------:R-:W4:Y:S01]  /*29a0*/  LDC R31, c[0x0][0x244] ;  /* 0x00009100ff1f7b82 */ /* 0x000f220000000800 */
[----:B---3--:R-:W-:-:S05]  /*29b0*/  IMAD R0, R9, UR7, -R0 ;  /* 0x0000000709007c24 */ /* 0x008fca000f8e0a00 */
[----:B----4-:R-:W-:-:S04]  /*29c0*/  VIADDMNMX R31, R0, R31, UR6, PT ;  /* 0x00000006001f7e46 */ /* 0x010fc8000b80011f */
[----:B------:R-:W-:-:S05]  /*29d0*/  IADD3 R31, -R0, R31, RZ ;  /* 0x0000001f001f7210 */ /* 0x000fca0007ffe1ff */
[----:B------:R-:W-:-:S06]  /*29e0*/  IMAD R31, R46, R31, RZ ;  /* 0x0000001f2e1f7224 */ /* 0x000fcc00078e02ff */
[----:B------:R-:W3:Y:S08]  /*29f0*/  I2F.F64 R30, R31 ;  /* 0x0000001f001e7312 */ /* 0x000ef00000201c00 */
[----:B---3--:R-:W1:Y:S02]  /*2a00*/  MUFU.RCP64H R35, R31 ;  /* 0x0000001f00237308 */ /* 0x008e640000001800 */
        /* <DEDUP_REMOVED lines=12> */
[----:B------:R-:W-:-:S07]  /*2ad0*/  MOV R4, 0x2af0 ;  /* 0x00002af000047802 */ /* 0x000fce0000000f00 */
[----:B0-----:R-:W-:Y:S05]  /*2ae0*/  CALL.REL.NOINC `($__internal_14_$__cuda_sm20_div_rn_f64_full) ;  /* 0x0000003c003c7944 */ /* 0x001fea0003c00000 */
[----:B------:R-:W-:Y:S02]  /*2af0*/  IMAD.MOV.U32 R28, RZ, RZ, R30 ;  /* 0x000000ffff1c7224 */ /* 0x000fe400078e001e */
[----:B------:R-:W-:-:S07]  /*2b00*/  IMAD.MOV.U32 R29, RZ, RZ, R31 ;  /* 0x000000ffff1d7224 */ /* 0x000fce00078e001f */
.L_x_1022:
[----:B------:R-:W-:Y:S05]  /*2b10*/  BSYNC B5 ;  /* 0x0000000000057941 */ /* 0x000fea0003800000 */
.L_x_1021:
[----:B------:R-:W-:-:S11]  /*2b20*/  DADD R22, R22, R28 ;  /* 0x0000000016167229 */ /* 0x000fd6000000001c */
.L_x_1020:
[----:B------:R-:W-:Y:S05]  /*2b30*/  BSYNC B4 ;  /* 0x0000000000047941 */ /* 0x000fea0003800000 */
.L_x_1019:
        /* <DEDUP_REMOVED lines=14> */
[----:B---3--:R-:W-:-:S04]  /*2c20*/  VIADDMNMX R29, R0, R29, UR6, PT ;  /* 0x00000006001d7e46 */ /* 0x008fc8000b80011d */
        /* <DEDUP_REMOVED lines=20> */
.L_x_1026:
[----:B------:R-:W-:Y:S05]  /*2d70*/  BSYNC B5 ;  /* 0x0000000000057941 */ /* 0x000fea0003800000 */
.L_x_1025:
[----:B------:R-:W-:-:S11]  /*2d80*/  DADD R22, R22, R28 ;  /* 0x0000000016167229 */ /* 0x000fd6000000001c */
.L_x_1024:
[----:B------:R-:W-:Y:S05]  /*2d90*/  BSYNC B4 ;  /* 0x0000000000047941 */ /* 0x000fea0003800000 */
.L_x_1023:
[----:B------:R-:W-:Y:S01]  /*2da0*/  ISETP.NE.AND P0, PT, R42, 0x2, PT ;  /* 0x000000022a00780c */ /* 0x000fe20003f05270 */
[----:B------:R-:W-:-:S12]  /*2db0*/  VIADD R47, R9, 0x2 ;  /* 0x00000002092f7836 */ /* 0x000fd80000000000 */
[----:B------:R-:W-:Y:S05]  /*2dc0*/  @!P0 BRA `(.L_x_1018) ;  /* 0x0000000000888947 */ /* 0x000fea0003800000 */
[----:B------:R-:W-:Y:S01]  /*2dd0*/  ISETP.LE.OR P4, PT, R43, R16, !P4 ;  /* 0x000000102b00720c */ /* 0x000fe20006783670 */
[----:B------:R-:W-:-:S12]  /*2de0*/  VIADD R47, R9, 0x3 ;  /* 0x00000003092f7836 */ /* 0x000fd80000000000 */
[----:B------:R-:W-:Y:S05]  /*2df0*/  @P4 BRA `(.L_x_1018) ;  /* 0x00000000007c4947 */ /* 0x000fea0003800000 */
[----:B------:R1:W2:Y:S01]  /*2e00*/  LDG.E.64 R32, desc[UR8][R26.64] ;  /* 0x000000081a207981 */ /* 0x0002a2000c1e1b00 */
[----:B------:R-:W3:Y:S01]  /*2e10*/  LDC R0, c[0x0][0x24c] ;  /* 0x00009300ff007b82 */ /* 0x000ee20000000800 */
[----:B------:R-:W-:Y:S01]  /*2e20*/  ULDC UR7, c[0x0][0x254] ;  /* 0x0000950000077ab9 */ /* 0x000fe20000000800 */
[----:B------:R-:W-:Y:S01]  /*2e30*/  IMAD.MOV.U32 R28, RZ, RZ, 0x1 ;  /* 0x00000001ff1c7424 */ /* 0x000fe200078e00ff */
[----:B------:R-:W-:Y:S05]  /*2e40*/  BSSY B4, `(.L_x_1027) ;  /* 0x0000019000047945 */ /* 0x000fea0003800000 */
[----:B------:R-:W4:Y:S01]  /*2e50*/  LDC R2, c[0x0][0x244] ;  /* 0x00009100ff027b82 */ /* 0x000f220000000800 */
[----:B---3--:R-:W-:-:S05]  /*2e60*/  IMAD R29, R9, R0, R0 ;  /* 0x00000000091d7224 */ /* 0x008fca00078e0200 */
[----:B------:R-:W-:-:S04]  /*2e70*/  IADD3 R29, R29, -UR7, R0 ;  /* 0x800000071d1d7c10 */ /* 0x000fc8000fffe000 */
        /* <DEDUP_REMOVED lines=21> */
.L_x_1028:
[----:B------:R-:W-:Y:S05]  /*2fd0*/  BSYNC B4 ;  /* 0x0000000000047941 */ /* 0x000fea0003800000 */
.L_x_1027:
[----:B------:R-:W-:-:S11]  /*2fe0*/  DADD R22, R22, R26 ;  /* 0x0000000016167229 */ /* 0x000fd6000000001a */
.L_x_1018:
[----:B------:R-:W-:Y:S05]  /*2ff0*/  BSYNC B3 ;  /* 0x0000000000037941 */ /* 0x000fea0003800000 */
.L_x_1017:
[----:B------:R-:W-:Y:S01]  /*3000*/  ISETP.GE.U32.AND P0, PT, R17, 0x3, PT ;  /* 0x000000031100780c */ /* 0x000fe20003f06070 */
[----:B------:R-:W-:-:S12]  /*3010*/  BSSY B3, `(.L_x_1029) ;  /* 0x00000de000037945 */ /* 0x000fd80003800000 */
[----:B------:R-:W-:Y:S05]  /*3020*/  @!P0 BRA `(.L_x_1030) ;  /* 0x0000000c00708947 */ /* 0x000fea0003800000 */
.L_x_1047:
[----:B------:R-:W1:Y:S01]  /*3030*/  LDC R0, c[0x0][0x254] ;  /* 0x00009500ff007b82 */ /* 0x000e620000000800 */
[----:B------:R-:W-:Y:S01]  /*3040*/  ULDC UR7, c[0x0][0x24c] ;  /* 0x0000930000077ab9 */ /* 0x000fe20000000800 */
[----:B------:R-:W-:Y:S01]  /*3050*/  ISETP.GT.AND P4, PT, R45, R44, PT ;  /* 0x0000002c2d00720c */ /* 0x000fe20003f84270 */
[----:B------:R-:W-:Y:S05]  /*3060*/  BSSY B4, `(.L_x_1031) ;  /* 0x0000030000047945 */ /* 0x000fea0003800000 */
[----:B------:R-:W2:Y:S01]  /*3070*/  LDC R29, c[0x0][0x244] ;  /* 0x00009100ff1d7b82 */ /* 0x000ea20000000800 */
[----:B-1----:R-:W-:Y:S01]  /*3080*/  IMAD R0, R47, UR7, -R0 ;  /* 0x000000072f007c24 */ /* 0x002fe2000f8e0a00 */
[----:B------:R-:W-:-:S04]  /*3090*/  ULDC UR7, c[0x0][0x230] ;  /* 0x00008c0000077ab9 */ /* 0x000fc80000000800 */
[----:B------:R-:W-:Y:S02]  /*30a0*/  VIMNMX R2, RZ, R0, !PT ;  /* 0x00000000ff027248 */ /* 0x000fe40007fe0100 */
[----:B--2---:R-:W-:-:S04]  /*30b0*/  VIADDMNMX R29, R0, R29, UR6, PT ;  /* 0x00000006001d7e46 */ /* 0x004fc8000b80011d */
[----:B------:R-:W-:-:S04]  /*30c0*/  VIMNMX R27, R29, UR7, PT ;  /* 0x000000071d1b7c48 */ /* 0x000fc8000bfe0100 */
[----:B------:R-:W-:-:S13]  /*30d0*/  ISETP.LE.OR P0, PT, R27, R2, !P4 ;  /* 0x000000021b00720c */ /* 0x000fda0006703670 */
[----:B------:R-:W-:Y:S05]  /*30e0*/  @P0 BRA `(.L_x_1032) ;  /* 0x00000000009c0947 */ /* 0x000fea0003800000 */
[----:B------:R-:W-:Y:S01]  /*30f0*/  ULDC UR7, c[0x0][0x23c] ;  /* 0x00008f0000077ab9 */ /* 0x000fe20000000800 */
[----:B------:R-:W-:Y:S01]  /*3100*/  ULDC.64 UR10, c[0x0][0x220] ;  /* 0x00008800000a7ab9 */ /* 0x000fe20000000a00 */
[----:B------:R-:W-:Y:S02]  /*3110*/  IMAD R27, R10, UR7, R47 ;  /* 0x000000070a1b7c24 */ /* 0x000fe4000f8e022f */
[----:B------:R-:W-:-:S03]  /*3120*/  IMAD.MOV.U32 R26, RZ, RZ, R8 ;  /* 0x000000ffff1a7224 */ /* 0x000fc600078e0008 */
        /* <DEDUP_REMOVED lines=10> */
[----:B------:R-:W2:Y:S01]  /*31d0*/  LDG.E.64 R32, desc[UR8][R32.64] ;  /* 0x0000000820207981 */ /* 0x000ea2000c1e1b00 */
[----:B------:R-:W-:Y:S01]  /*31e0*/  IMAD.IADD R29, R29, 0x1, -R0 ;  /* 0x000000011d1d7824 */ /* 0x000fe200078e0a00 */
[----:B------:R-:W-:Y:S01]  /*31f0*/  BSSY B5, `(.L_x_1033) ;  /* 0x0000015000057945 */ /* 0x000fe20003800000 */
[----:B------:R-:W-:Y:S02]  /*3200*/  IMAD.MOV.U32 R26, RZ, RZ, 0x1 ;  /* 0x00000001ff1a7424 */ /* 0x000fe400078e00ff */
        /* <DEDUP_REMOVED lines=19> */
.L_x_1034:
[----:B------:R-:W-:Y:S05]  /*3340*/  BSYNC B5 ;  /* 0x0000000000057941 */ /* 0x000fea0003800000 */
.L_x_1033:
[----:B------:R-:W-:-:S11]  /*3350*/  DADD R22, R22, R26 ;  /* 0x0000000016167229 */ /* 0x000fd6000000001a */
.L_x_1032:
[----:B------:R-:W-:Y:S05]  /*3360*/  BSYNC B4 ;  /* 0x0000000000047941 */ /* 0x000fea0003800000 */
.L_x_1031:
        /* <DEDUP_REMOVED lines=12> */
[----:B------:R-:W-:Y:S01]  /*3430*/  ULDC UR7, c[0x0][0x23c] ;  /* 0x00008f0000077ab9 */ /* 0x000fe20000000800 */
[----:B------:R-:W-:Y:S01]  /*3440*/  ULDC.64 UR10, c[0x0][0x220] ;  /* 0x00008800000a7ab9 */ /* 0x000fe20000000a00 */
[----:B------:R-:W-:Y:S02]  /*3450*/  IMAD R27, R10, UR7, R47 ;  /* 0x000000070a1b7c24 */ /* 0x000fe4000f8e022f */
[----:B------:R-:W-:Y:S02]  /*3460*/  IMAD.MOV.U32 R28, RZ, RZ, R8 ;  /* 0x000000ffff1c7224 */ /* 0x000fe400078e0008 */
[----:B------:R-:W-:Y:S01]  /*3470*/  IMAD.MOV.U32 R29, RZ, RZ, R13 ;  /* 0x000000ffff1d7224 */ /* 0x000fe200078e000d */
[----:B------:R-:W-:-:S04]  /*3480*/  IADD3 R27, R27, 0x1, RZ ;  /* 0x000000011b1b7810 */ /* 0x000fc80007ffe0ff */
        /* <DEDUP_REMOVED lines=10> */
[----:B------:R-:W-:Y:S01]  /*3530*/  IMAD.IADD R0, R26, 0x1, -R35 ;  /* 0x000000011a007824 */ /* 0x000fe200078e0a23 */
[----:B------:R-:W-:Y:S01]  /*3540*/  MOV R28, 0x1 ;  /* 0x00000001001c7802 */ /* 0x000fe20000000f00 */
[----:B------:R-:W-:Y:S03]  /*3550*/  BSSY B5, `(.L_x_1037) ;  /* 0x0000016000057945 */ /* 0x000fe60003800000 */
[----:B------:R-:W-:-:S05]  /*3560*/  VIADDMNMX R27, R0, R37, UR6, PT ;  /* 0x00000006001b7e46 */ /* 0x000fca000b800125 */
        /* <DEDUP_REMOVED lines=20> */
.L_x_1038:
[----:B------:R-:W-:Y:S05]  /*36b0*/  BSYNC B5 ;  /* 0x0000000000057941 */ /* 0x000fea0003800000 */
.L_x_1037:
[----:B------:R-:W-:-:S11]  /*36c0*/  DADD R22, R22, R28 ;  /* 0x0000000016167229 */ /* 0x000fd6000000001c */
.L_x_1036:
[----:B------:R-:W-:Y:S05]  /*36d0*/  BSYNC B4 ;  /* 0x0000000000047941 */ /* 0x000fea0003800000 */
.L_x_1035:
[----:B------:R-:W1:Y:S01]  /*36e0*/  LDC R4, c[0x0][0x24c] ;  /* 0x00009300ff047b82 */ /* 0x000e620000000800 */
[----:B------:R-:W-:Y:S01]  /*36f0*/  ULDC UR7, c[0x0][0x230] ;  /* 0x00008c0000077ab9 */ /* 0x000fe20000000800 */
[----:B------:R-:W-:Y:S06]  /*3700*/  BSSY B4, `(.L_x_1039) ;  /* 0x0000035000047945 */ /* 0x000fec0003800000 */
[----:B------:R-:W2:Y:S08]  /*3710*/  LDC R35, c[0x0][0x254] ;  /* 0x00009500ff237b82 */ /* 0x000eb00000000800 */
[----:B------:R-:W3:Y:S01]  /*3720*/  LDC R37, c[0x0][0x244] ;  /* 0x00009100ff257b82 */ /* 0x000ee20000000800 */
[----:B-1----:R-:W-:-:S04]  /*3730*/  IMAD.IADD R26, R26, 0x1, R4 ;  /* 0x000000011a1a7824 */ /* 0x002fc800078e0204 */
        /* <DEDUP_REMOVED lines=8> */
[----:B------:R-:W-:Y:S01]  /*37c0*/  IMAD R27, R10, UR7, R47 ;  /* 0x000000070a1b7c24 */ /* 0x000fe2000f8e022f */
[----:B------:R-:W-:Y:S01]  /*37d0*/  MOV R28, R8 ;  /* 0x00000008001c7202 */ /* 0x000fe20000000f00 */
        /* <DEDUP_REMOVED lines=12> */
[----:B------:R-:W-:Y:S01]  /*38a0*/  IMAD R0, R47, R4, R4 ;  /* 0x000000042f007224 */ /* 0x000fe200078e0204 */
[----:B------:R-:W-:Y:S01]  /*38b0*/  BSSY B5, `(.L_x_1041) ;  /* 0x0000018000057945 */ /* 0x000fe20003800000 */
[----:B------:R-:W-:-:S03]  /*38c0*/  IMAD.MOV.U32 R28, RZ, RZ, 0x1 ;  /* 0x00000001ff1c7424 */ /* 0x000fc600078e00ff */
[----:B------:R-:W-:-:S04]  /*38d0*/  IADD3 R0, -R35, R4, R0 ;  /* 0x0000000423007210 */ /* 0x000fc80007ffe100 */
        /* <DEDUP_REMOVED lines=19> */
[----:B------:R-:W-:Y:S01]  /*3a10*/  IMAD.MOV.U32 R28, RZ, RZ, R30 ;  /* 0x000000ffff1c7224 */ /* 0x000fe200078e001e */
[----:B------:R-:W-:-:S07]  /*3a20*/  MOV R29, R31 ;  /* 0x0000001f001d7202 */ /* 0x000fce0000000f00 */
.L_x_1042:
[----:B------:R-:W-:Y:S05]  /*3a30*/  BSYNC B5 ;  /* 0x0000000000057941 */ /* 0x000fea0003800000 */
.L_x_1041:
[----:B------:R-:W-:-:S11]  /*3a40*/  DADD R22, R22, R28 ;  /* 0x0000000016167229 */ /* 0x000fd6000000001c */
.L_x_1040:
[----:B------:R-:W-:Y:S05]  /*3a50*/  BSYNC B4 ;  /* 0x0000000000047941 */ /* 0x000fea0003800000 */
.L_x_1039:
        /* <DEDUP_REMOVED lines=12> */
[----:B------:R-:W-:Y:S01]  /*3b20*/  ULDC UR7, c[0x0][0x23c] ;  /* 0x00008f0000077ab9 */ /* 0x000fe20000000800 */
[----:B------:R-:W-:Y:S01]  /*3b30*/  ULDC.64 UR10, c[0x0][0x220] ;  /* 0x00008800000a7ab9 */ /* 0x000fe20000000a00 */
[----:B------:R-:W-:Y:S02]  /*3b40*/  IMAD R27, R10, UR7, R47 ;  /* 0x000000070a1b7c24 */ /* 0x000fe4000f8e022f */
[----:B------:R-:W-:Y:S02]  /*3b50*/  IMAD.MOV.U32 R26, RZ, RZ, R8 ;  /* 0x000000ffff1a7224 */ /* 0x000fe400078e0008 */
        /* <DEDUP_REMOVED lines=33> */
.L_x_1046:
[----:B------:R-:W-:Y:S05]  /*3d70*/  BSYNC B5 ;  /* 0x0000000000057941 */ /* 0x000fea0003800000 */
.L_x_1045:
[----:B------:R-:W-:-:S11]  /*3d80*/  DADD R22, R22, R26 ;  /* 0x0000000016167229 */ /* 0x000fd6000000001a */
.L_x_1044:
[----:B------:R-:W-:Y:S05]  /*3d90*/  BSYNC B4 ;  /* 0x0000000000047941 */ /* 0x000fea0003800000 */
.L_x_1043:
[----:B------:R-:W1:Y:S01]  /*3da0*/  LDC R0, c[0x0][0x23c] ;  /* 0x00008f00ff007b82 */ /* 0x000e620000000800 */
[----:B------:R-:W-:Y:S01]  /*3db0*/  VIADD R47, R47, 0x4 ;  /* 0x000000042f2f7836 */ /* 0x000fe20000000000 */
[----:B-1----:R-:W-:-:S04]  /*3dc0*/  VIADDMNMX R0, R11, 0x1, R0, PT ;  /* 0x000000010b007846 */ /* 0x002fc80003800100 */
[----:B------:R-:W-:-:S13]  /*3dd0*/  ISETP.GE.AND P0, PT, R47, R0, PT ;  /* 0x000000002f00720c */ /* 0x000fda0003f06270 */
[----:B------:R-:W-:Y:S05]  /*3de0*/  @!P0 BRA `(.L_x_1047) ;  /* 0xfffffff000908947 */ /* 0x000fea000383ffff */
.L_x_1030:
[----:B------:R-:W-:Y:S05]  /*3df0*/  BSYNC B3 ;  /* 0x0000000000037941 */ /* 0x000fea0003800000 */
.L_x_1029:
[----:B------:R-:W-:Y:S05]  /*3e00*/  BRA `(.L_x_983) ;  /* 0x0000002800347947 */ /* 0x000fea0003800000 */
.L_x_984:
[----:B------:R-:W-:Y:S02]  /*3e10*/  ULDC.S8 UR7, c[0x0][0x265] ;  /* 0x0000994000077ab9 */ /* 0x000fe40000000200 */
[----:B------:R-:W-:-:S13]  /*3e20*/  ISETP.NE.AND P0, PT, RZ, UR7, PT ;  /* 0x00000007ff007c0c */ /* 0x000fda000bf05270 */
[----:B------:R-:W-:Y:S05]  /*3e30*/  @!P0 BRA `(.L_x_1048) ;  /* 0x0000001000d48947 */ /* 0x000fea0003800000 */
        /* <DEDUP_REMOVED lines=28> */
.L_x_1054:
[----:B------:R-:W-:Y:S05]  /*4000*/  BSYNC B5 ;  /* 0x0000000000057941 */ /* 0x000fea0003800000 */
.L_x_1053:
[----:B------:R-:W-:-:S11]  /*4010*/  DADD R22, R22, R30 ;  /* 0x0000000016167229 */ /* 0x000fd6000000001e */
.L_x_1052:
[----:B------:R-:W-:Y:S05]  /*4020*/  BSYNC B4 ;  /* 0x0000000000047941 */ /* 0x000fea0003800000 */
.L_x_1051:
        /* <DEDUP_REMOVED lines=26> */
[----:B------:R-:W-:Y:S01]  /*41d0*/  MOV R28, R30 ;  /* 0x0000001e001c7202 */ /* 0x000fe20000000f00 */
[----:B------:R-:W-:-:S07]  /*41e0*/  IMAD.MOV.U32 R29, RZ, RZ, R31 ;  /* 0x000000ffff1d7224 */ /* 0x000fce00078e001f */
.L_x_1058:
[----:B------:R-:W-:Y:S05]  /*41f0*/  BSYNC B5 ;  /* 0x0000000000057941 */ /* 0x000fea0003800000 */
.L_x_1057:
[----:B------:R-:W-:-:S11]  /*4200*/  DADD R22, R22, R28 ;  /* 0x0000000016167229 */ /* 0x000fd6000000001c */
.L_x_1056:
[----:B------:R-:W-:Y:S05]  /*4210*/  BSYNC B4 ;  /* 0x0000000000047941 */ /* 0x000fea0003800000 */
.L_x_1055:
        /* <DEDUP_REMOVED lines=23> */
[----:B------:R-:W-:Y:S02]  /*4390*/  MOV R31, R25 ;  /* 0x00000019001f7202 */ /* 0x000fe40000000f00 */
[----:B------:R-:W-:-:S07]  /*43a0*/  MOV R4, 0x43c0 ;  /* 0x000043c000047802 */ /* 0x000fce0000000f00 */
[----:B------:R-:W-:Y:S05]  /*43b0*/  CALL.REL.NOINC `($__internal_14_$__cuda_sm20_div_rn_f64_full) ;  /* 0x0000002400087944 */ /* 0x000fea0003c00000 */
[----:B------:R-:W-:Y:S02]  /*43c0*/  IMAD.MOV.U32 R28, RZ, RZ, R30 ;  /* 0x000000ffff1c7224 */ /* 0x000fe400078e001e */
[----:B------:R-:W-:-:S07]  /*43d0*/  IMAD.MOV.U32 R29, RZ, RZ, R31 ;  /* 0x000000ffff1d7224 */ /* 0x000fce00078e001f */
.L_x_1060:
[----:B------:R-:W-:Y:S05]  /*43e0*/  BSYNC B4 ;  /* 0x0000000000047941 */ /* 0x000fea0003800000 */
.L_x_1059:
[----:B------:R-:W-:-:S11]  /*43f0*/  DADD R22, R22, R28 ;  /* 0x0000000016167229 */ /* 0x000fd6000000001c */
.L_x_1050:
[----:B------:R-:W-:Y:S05]  /*4400*/  BSYNC B3 ;  /* 0x0000000000037941 */ /* 0x000fea0003800000 */
.L_x_1049:
[----:B------:R-:W-:Y:S01]  /*4410*/  ISETP.GE.U32.AND P0, PT, R17, 0x3, PT ;  /* 0x000000031100780c */ /* 0x000fe20003f06070 */
[----:B------:R-:W-:-:S12]  /*4420*/  BSSY B3, `(.L_x_1061) ;  /* 0x00000d5000037945 */ /* 0x000fd80003800000 */
[----:B------:R-:W-:Y:S05]  /*4430*/  @!P0 BRA `(.L_x_1062) ;  /* 0x0000000c004c8947 */ /* 0x000fea0003800000 */
.L_x_1079:
[----:B------:R-:W1:Y:S01]  /*4440*/  LDC R0, c[0x0][0x254] ;  /* 0x00009500ff007b82 */ /* 0x000e620000000800 */
[----:B------:R-:W-:Y:S01]  /*4450*/  ULDC UR7, c[0x0][0x24c] ;  /* 0x0000930000077ab9 */ /* 0x000fe20000000800 */
[----:B------:R-:W-:Y:S01]  /*4460*/  ISETP.GT.AND P4, PT, R45, R44, PT ;  /* 0x0000002c2d00720c */ /* 0x000fe20003f84270 */
[----:B------:R-:W-:Y:S05]  /*4470*/  BSSY B4, `(.L_x_1063) ;  /* 0x000002f000047945 */ /* 0x000fea0003800000 */
[----:B------:R-:W2:Y:S01]  /*4480*/  LDC R27, c[0x0][0x244] ;  /* 0x00009100ff1b7b82 */ /* 0x000ea20000000800 */
[----:B-1----:R-:W-:Y:S01]  /*4490*/  IMAD R0, R47, UR7, -R0 ;  /* 0x000000072f007c24 */ /* 0x002fe2000f8e0a00 */
[----:B------:R-:W-:-:S04]  /*44a0*/  ULDC UR7, c[0x0][0x230] ;  /* 0x00008c0000077ab9 */ /* 0x000fc80000000800 */
[----:B--2---:R-:W-:Y:S02]  /*44b0*/  VIADDMNMX R2, R0, R27, UR6, PT ;  /* 0x0000000600027e46 */ /* 0x004fe4000b80011b */
[----:B------:R-:W-:Y:S02]  /*44c0*/  VIMNMX R0, RZ, R0, !PT ;  /* 0x00000000ff007248 */ /* 0x000fe40007fe0100 */
        /* <DEDUP_REMOVED lines=39> */
.L_x_1066:
[----:B------:R-:W-:Y:S05]  /*4740*/  BSYNC B5 ;  /* 0x0000000000057941 */ /* 0x000fea0003800000 */
.L_x_1065:
[----:B------:R-:W-:-:S11]  /*4750*/  DADD R22, R22, R26 ;  /* 0x0000000016167229 */ /* 0x000fd6000000001a */
.L_x_1064:
[----:B------:R-:W-:Y:S05]  /*4760*/  BSYNC B4 ;  /* 0x0000000000047941 */ /* 0x000fea0003800000 */
.L_x_1063:
        /* <DEDUP_REMOVED lines=49> */
.L_x_1070:
[----:B------:R-:W-:Y:S05]  /*4a80*/  BSYNC B5 ;  /* 0x0000000000057941 */ /* 0x000fea0003800000 */
.L_x_1069:
[----:B------:R-:W-:-:S11]  /*4a90*/  DADD R22, R22, R28 ;  /* 0x0000000016167229 */ /* 0x000fd6000000001c */
.L_x_1068:
[----:B------:R-:W-:Y:S05]  /*4aa0*/  BSYNC B4 ;  /* 0x0000000000047941 */ /* 0x000fea0003800000 */
.L_x_1067:
        /* <DEDUP_REMOVED lines=49> */
.L_x_1074:
[----:B------:R-:W-:Y:S05]  /*4dc0*/  BSYNC B5 ;  /* 0x0000000000057941 */ /* 0x000fea0003800000 */
.L_x_1073:
[----:B------:R-:W-:-:S11]  /*4dd0*/  DADD R22, R22, R28 ;  /* 0x0000000016167229 */ /* 0x000fd6000000001c */
.L_x_1072:
[----:B------:R-:W-:Y:S05]  /*4de0*/  BSYNC B4 ;  /* 0x0000000000047941 */ /* 0x000fea0003800000 */
.L_x_1071:
        /* <DEDUP_REMOVED lines=48> */
.L_x_1078:
[----:B------:R-:W-:Y:S05]  /*50f0*/  BSYNC B5 ;  /* 0x0000000000057941 */ /* 0x000fea0003800000 */
.L_x_1077:
[----:B------:R-:W-:-:S11]  /*5100*/  DADD R22, R22, R26 ;  /* 0x0000000016167229 */ /* 0x000fd6000000001a */
.L_x_1076:
[----:B------:R-:W-:Y:S05]  /*5110*/  BSYNC B4 ;  /* 0x0000000000047941 */ /* 0x000fea0003800000 */
.L_x_1075:
[----:B------:R-:W1:Y:S01]  /*5120*/  LDC R0, c[0x0][0x23c] ;  /* 0x00008f00ff007b82 */ /* 0x000e620000000800 */
[----:B------:R-:W-:Y:S01]  /*5130*/  VIADD R47, R47, 0x4 ;  /* 0x000000042f2f7836 */ /* 0x000fe20000000000 */
[----:B-1----:R-:W-:-:S04]  /*5140*/  VIADDMNMX R0, R11, 0x1, R0, PT ;  /* 0x000000010b007846 */ /* 0x002fc80003800100 */
[----:B------:R-:W-:-:S13]  /*5150*/  ISETP.GE.AND P0, PT, R47, R0, PT ;  /* 0x000000002f00720c */ /* 0x000fda0003f06270 */
[----:B------:R-:W-:Y:S05]  /*5160*/  @!P0 BRA `(.L_x_1079) ;  /* 0xfffffff000b48947 */ /* 0x000fea000383ffff */
.L_x_1062:
[----:B------:R-:W-:Y:S05]  /*5170*/  BSYNC B3 ;  /* 0x0000000000037941 */ /* 0x000fea0003800000 */
.L_x_1061:
[----:B------:R-:W-:Y:S05]  /*5180*/  BRA `(.L_x_983) ;  /* 0x0000001400547947 */ /* 0x000fea0003800000 */
.L_x_1048:
        /* <DEDUP_REMOVED lines=11> */
[----:B------:R-:W-:Y:S06]  /*5240*/  BSSY B5, `(.L_x_1084) ;  /* 0x000001c000057945 */ /* 0x000fec0003800000 */
[----:B------:R-:W4:Y:S01]  /*5250*/  LDC R31, c[0x0][0x244] ;  /* 0x00009100ff1f7b82 */ /* 0x000f220000000800 */
[----:B-1----:R-:W-:-:S02]  /*5260*/  IMAD.MOV.U32 R28, RZ, RZ, 0x1 ;  /* 0x00000001ff1c7424 */ /* 0x002fc400078e00ff */
[----:B---3--:R-:W-:Y:S01]  /*5270*/  IMAD R0, R9, UR7, -R0 ;  /* 0x0000000709007c24 */ /* 0x008fe2000f8e0a00 */
[----:B------:R-:W-:-:S04]  /*5280*/  ULDC UR7, c[0x0][0x230] ;  /* 0x00008c0000077ab9 */ /* 0x000fc80000000800 */
[----:B----4-:R-:W-:Y:S02]  /*5290*/  VIADDMNMX R31, R0, R31, UR6, PT ;  /* 0x00000006001f7e46 */ /* 0x010fe4000b80011f */
        /* <DEDUP_REMOVED lines=22> */
.L_x_1085:
[----:B------:R-:W-:Y:S05]  /*5400*/  BSYNC B5 ;  /* 0x0000000000057941 */ /* 0x000fea0003800000 */
.L_x_1084:
[----:B------:R-:W-:-:S11]  /*5410*/  DADD R22, R22, R28 ;  /* 0x0000000016167229 */ /* 0x000fd6000000001c */
.L_x_1083:
[----:B------:R-:W-:Y:S05]  /*5420*/  BSYNC B4 ;  /* 0x0000000000047941 */ /* 0x000fea0003800000 */
.L_x_1082:
        /* <DEDUP_REMOVED lines=13> */
[----:B------:R-:W-:Y:S01]  /*5500*/  IADD3 R0, R0, -UR7, RZ ;  /* 0x8000000700007c10 */ /* 0x000fe2000fffe0ff */
[----:B------:R-:W-:-:S03]  /*5510*/  ULDC UR7, c[0x0][0x230] ;  /* 0x00008c0000077ab9 */ /* 0x000fc60000000800 */
        /* <DEDUP_REMOVED lines=23> */
.L_x_1089:
[----:B------:R-:W-:Y:S05]  /*5690*/  BSYNC B5 ;  /* 0x0000000000057941 */ /* 0x000fea0003800000 */
.L_x_1088:
[----:B------:R-:W-:-:S11]  /*56a0*/  DADD R22, R22, R28 ;  /* 0x0000000016167229 */ /* 0x000fd6000000001c */
.L_x_1087:
[----:B------:R-:W-:Y:S05]  /*56b0*/  BSYNC B4 ;  /* 0x0000000000047941 */ /* 0x000fea0003800000 */
.L_x_1086:
[----:B------:R-:W-:Y:S01]  /*56c0*/  ISETP.NE.AND P0, PT, R42, 0x2, PT ;  /* 0x000000022a00780c */ /* 0x000fe20003f05270 */
[----:B------:R-:W-:-:S12]  /*56d0*/  VIADD R51, R9, 0x2 ;  /* 0x0000000209337836 */ /* 0x000fd80000000000 */
[----:B------:R-:W-:Y:S05]  /*56e0*/  @!P0 BRA `(.L_x_1081) ;  /* 0x0000000000948947 */ /* 0x000fea0003800000 */
[----:B------:R-:W-:Y:S02]  /*56f0*/  ISETP.LE.OR P4, PT, R43, R16, !P4 ;  /* 0x000000102b00720c */ /* 0x000fe40006783670 */
[----:B------:R-:W-:-:S11]  /*5700*/  IADD3 R51, R9, 0x3, RZ ;  /* 0x0000000309337810 */ /* 0x000fd60007ffe0ff */
[----:B------:R-:W-:Y:S05]  /*5710*/  @P4 BRA `(.L_x_1081) ;  /* 0x0000000000884947 */ /* 0x000fea0003800000 */
[----:B------:R1:W2:Y:S01]  /*5720*/  LDG.E.64 R32, desc[UR8][R26.64] ;  /* 0x000000081a207981 */ /* 0x0002a2000c1e1b00 */
[----:B------:R-:W3:Y:S01]  /*5730*/  LDC R0, c[0x0][0x24c] ;  /* 0x00009300ff007b82 */ /* 0x000ee20000000800 */
[----:B------:R-:W-:Y:S01]  /*5740*/  ULDC UR7, c[0x0][0x254] ;  /* 0x0000950000077ab9 */ /* 0x000fe20000000800 */
[----:B------:R-:W-:Y:S06]  /*5750*/  BSSY B4, `(.L_x_1090) ;  /* 0x000001d000047945 */ /* 0x000fec0003800000 */
[----:B------:R-:W4:Y:S01]  /*5760*/  LDC R2, c[0x0][0x244] ;  /* 0x00009100ff027b82 */ /* 0x000f220000000800 */
[----:B-1----:R-:W-:-:S02]  /*5770*/  IMAD.MOV.U32 R26, RZ, RZ, 0x1 ;  /* 0x00000001ff1a7424 */ /* 0x002fc400078e00ff */
[----:B---3--:R-:W-:-:S05]  /*5780*/  IMAD R29, R9, R0, R0 ;  /* 0x00000000091d7224 */ /* 0x008fca00078e0200 */
[----:B------:R-:W-:Y:S01]  /*5790*/  IADD3 R29, R29, -UR7, R0 ;  /* 0x800000071d1d7c10 */ /* 0x000fe2000fffe000 */
[----:B------:R-:W-:-:S03]  /*57a0*/  ULDC UR7, c[0x0][0x230] ;  /* 0x00008c0000077ab9 */ /* 0x000fc60000000800 */
        /* <DEDUP_REMOVED lines=23> */
.L_x_1091:
[----:B------:R-:W-:Y:S05]  /*5920*/  BSYNC B4 ;  /* 0x0000000000047941 */ /* 0x000fea0003800000 */
.L_x_1090:
[----:B------:R-:W-:-:S11]  /*5930*/  DADD R22, R22, R26 ;  /* 0x0000000016167229 */ /* 0x000fd6000000001a */
.L_x_1081:
[----:B------:R-:W-:Y:S05]  /*5940*/  BSYNC B3 ;  /* 0x0000000000037941 */ /* 0x000fea0003800000 */
.L_x_1080:
[----:B------:R-:W-:-:S13]  /*5950*/  ISETP.GE.U32.AND P0, PT, R17, 0x3, PT ;  /* 0x000000031100780c */ /* 0x000fda0003f06070 */
[----:B------:R-:W-:Y:S05]  /*5960*/  @!P0 BRA `(.L_x_983) ;  /* 0x0000000c005c8947 */ /* 0x000fea0003800000 */
.L_x_1108:
        /* <DEDUP_REMOVED lines=49> */
.L_x_1095:
[----:B------:R-:W-:Y:S05]  /*5c80*/  BSYNC B4 ;  /* 0x0000000000047941 */ /* 0x000fea0003800000 */
.L_x_1094:
[----:B------:R-:W-:-:S11]  /*5c90*/  DADD R22, R22, R26 ;  /* 0x0000000016167229 */ /* 0x000fd6000000001a */
.L_x_1093:
[----:B------:R-:W-:Y:S05]  /*5ca0*/  BSYNC B3 ;  /* 0x0000000000037941 */ /* 0x000fea0003800000 */
.L_x_1092:
[----:B------:R-:W1:Y:S01]  /*5cb0*/  LDC R26, c[0x0][0x24c] ;  /* 0x00009300ff1a7b82 */ /* 0x000e620000000800 */
[----:B------:R-:W-:Y:S01]  /*5cc0*/  ULDC UR7, c[0x0][0x254] ;  /* 0x0000950000077ab9 */ /* 0x000fe20000000800 */
[----:B------:R-:W-:Y:S06]  /*5cd0*/  BSSY B3, `(.L_x_1096) ;  /* 0x0000032000037945 */ /* 0x000fec0003800000 */
[----:B------:R-:W2:Y:S01]  /*5ce0*/  LDC R27, c[0x0][0x244] ;  /* 0x00009100ff1b7b82 */ /* 0x000ea20000000800 */
[----:B-1----:R-:W-:-:S05]  /*5cf0*/  IMAD R26, R51, R26, R26 ;  /* 0x0000001a331a7224 */ /* 0x002fca00078e021a */
[----:B------:R-:W-:Y:S01]  /*5d00*/  IADD3 R0, R26, -UR7, RZ ;  /* 0x800000071a007c10 */ /* 0x000fe2000fffe0ff */
        /* <DEDUP_REMOVED lines=10> */
[----:B------:R-:W-:Y:S02]  /*5db0*/  VIADD R27, R27, 0x1 ;  /* 0x000000011b1b7836 */ /* 0x000fe40000000000 */
        /* <DEDUP_REMOVED lines=13> */
[----:B------:R-:W-:Y:S02]  /*5e90*/  BSSY B4, `(.L_x_1098) ;  /* 0x0000014000047945 */ /* 0x000fe40003800000 */
        /* <DEDUP_REMOVED lines=19> */
.L_x_1099:
[----:B------:R-:W-:Y:S05]  /*5fd0*/  BSYNC B4 ;  /* 0x0000000000047941 */ /* 0x000fea0003800000 */
.L_x_1098:
[----:B------:R-:W-:-:S11]  /*5fe0*/  DADD R22, R22, R28 ;  /* 0x0000000016167229 */ /* 0x000fd6000000001c */
.L_x_1097:
[----:B------:R-:W-:Y:S05]  /*5ff0*/  BSYNC B3 ;  /* 0x0000000000037941 */ /* 0x000fea0003800000 */
.L_x_1096:
[----:B------:R-:W1:Y:S01]  /*6000*/  LDC R27, c[0x0][0x244] ;  /* 0x00009100ff1b7b82 */ /* 0x000e620000000800 */
[----:B------:R-:W-:Y:S01]  /*6010*/  ULDC UR7, c[0x0][0x24c] ;  /* 0x0000930000077ab9 */ /* 0x000fe20000000800 */
[----:B------:R-:W-:Y:S01]  /*6020*/  BSSY B3, `(.L_x_1100) ;  /* 0x0000032000037945 */ /* 0x000fe20003800000 */
[----:B------:R-:W-:Y:S01]  /*6030*/  VIADD R26, R26, UR7 ;  /* 0x000000071a1a7c36 */ /* 0x000fe20008000000 */
[----:B------:R-:W-:-:S03]  /*6040*/  ULDC UR7, c[0x0][0x254] ;  /* 0x0000950000077ab9 */ /* 0x000fc60000000800 */
[----:B------:R-:W-:Y:S01]  /*6050*/  VIADD R0, R26, -UR7 ;  /* 0x800000071a007c36 */ /* 0x000fe20008000000 */
[----:B------:R-:W-:-:S04]  /*6060*/  ULDC UR7, c[0x0][0x230] ;  /* 0x00008c0000077ab9 */ /* 0x000fc80000000800 */
[----:B------:R-:W-:Y:S02]  /*6070*/  VIMNMX R4, RZ, R0, !PT ;  /* 0x00000000ff047248 */ /* 0x000fe40007fe0100 */
[----:B-1----:R-:W-:-:S04]  /*6080*/  VIADDMNMX R2, R0, R27, UR6, PT ;  /* 0x0000000600027e46 */ /* 0x002fc8000b80011b */
        /* <DEDUP_REMOVED lines=41> */
.L_x_1103:
[----:B------:R-:W-:Y:S05]  /*6320*/  BSYNC B4 ;  /* 0x0000000000047941 */ /* 0x000fea0003800000 */
.L_x_1102:
[----:B------:R-:W-:-:S11]  /*6330*/  DADD R22, R22, R28 ;  /* 0x0000000016167229 */ /* 0x000fd6000000001c */
.L_x_1101:
[----:B------:R-:W-:Y:S05]  /*6340*/  BSYNC B3 ;  /* 0x0000000000037941 */ /* 0x000fea0003800000 */
.L_x_1100:
        /* <DEDUP_REMOVED lines=49> */
.L_x_1107:
[----:B------:R-:W-:Y:S05]  /*6660*/  BSYNC B4 ;  /* 0x0000000000047941 */ /* 0x000fea0003800000 */
.L_x_1106:
[----:B------:R-:W-:-:S11]  /*6670*/  DADD R22, R22, R26 ;  /* 0x0000000016167229 */ /* 0x000fd6000000001a */
.L_x_1105:
[----:B------:R-:W-:Y:S05]  /*6680*/  BSYNC B3 ;  /* 0x0000000000037941 */ /* 0x000fea0003800000 */
.L_x_1104:
[----:B------:R-:W1:Y:S01]  /*6690*/  LDC R0, c[0x0][0x23c] ;  /* 0x00008f00ff007b82 */ /* 0x000e620000000800 */
[----:B------:R-:W-:Y:S01]  /*66a0*/  VIADD R51, R51, 0x4 ;  /* 0x0000000433337836 */ /* 0x000fe20000000000 */
[----:B-1----:R-:W-:-:S04]  /*66b0*/  VIADDMNMX R0, R11, 0x1, R0, PT ;  /* 0x000000010b007846 */ /* 0x002fc80003800100 */
[----:B------:R-:W-:-:S13]  /*66c0*/  ISETP.GE.AND P0, PT, R51, R0, PT ;  /* 0x000000003300720c */ /* 0x000fda0003f06270 */
[----:B------:R-:W-:Y:S05]  /*66d0*/  @!P0 BRA `(.L_x_1108) ;  /* 0xfffffff000a48947 */ /* 0x000fea000383ffff */
.L_x_983:
[----:B------:R-:W-:Y:S05]  /*66e0*/  BSYNC B0 ;  /* 0x0000000000007941 */ /* 0x000fea0003800000 */
.L_x_982:
[----:B------:R-:W-:-:S05]  /*66f0*/  VIADD R10, R10, 0x1 ;  /* 0x000000010a0a7836 */ /* 0x000fca0000000000 */
[----:B------:R-:W-:-:S13]  /*6700*/  ISETP.GE.AND P0, PT, R10, R7, PT ;  /* 0x000000070a00720c */ /* 0x000fda0003f06270 */
[----:B------:R-:W-:Y:S05]  /*6710*/  @!P0 BRA `(.L_x_1109) ;  /* 0xffffffa800cc8947 */ /* 0x000fea000383ffff */
.L_x_981:
[----:B------:R-:W-:Y:S05]  /*6720*/  BSYNC B1 ;  /* 0x0000000000017941 */ /* 0x000fea0003800000 */
.L_x_980:
        /* <DEDUP_REMOVED lines=11> */
        .weak           $__internal_14_$__cuda_sm20_div_rn_f64_full
        .type           $__internal_14_$__cuda_sm20_div_rn_f64_full,@function
        .size           $__internal_14_$__cuda_sm20_div_rn_f64_full,($__internal_15_$__cuda_sm20_div_s64 - $__internal_14_$__cuda_sm20_div_rn_f64_full)
$__internal_14_$__cuda_sm20_div_rn_f64_full:
[C---:B------:R-:W-:Y:S01]  /*67e0*/  FSETP.GEU.AND P0, PT, |R31|.reuse, 1.469367938527859385e-39, PT ;  /* 0x001000001f00780b */ /* 0x040fe20003f0e200 */
[----:B------:R-:W-:Y:S01]  /*67f0*/  IMAD.MOV.U32 R38, RZ, RZ, 0x1 ;  /* 0x00000001ff267424 */ /* 0x000fe200078e00ff */
[----:B------:R-:W-:Y:S01]  /*6800*/  LOP3.LUT R28, R31, 0x800fffff, RZ, 0xc0, !PT ;  /* 0x800fffff1f1c7812 */ /* 0x000fe200078ec0ff */
[----:B------:R-:W-:Y:S01]  /*6810*/  IMAD.MOV.U32 R2, RZ, RZ, 0x1ca00000 ;  /* 0x1ca00000ff027424 */ /* 0x000fe200078e00ff */
[C---:B------:R-:W-:Y:S01]  /*6820*/  FSETP.GEU.AND P1, PT, |R33|.reuse, 1.469367938527859385e-39, PT ;  /* 0x001000002100780b */ /* 0x040fe20003f2e200 */
[----:B------:R-:W-:Y:S01]  /*6830*/  BSSY B2, `(.L_x_1111) ;  /* 0x0000052000027945 */ /* 0x000fe20003800000 */
[----:B------:R-:W-:Y:S02]  /*6840*/  LOP3.LUT R29, R28, 0x3ff00000, RZ, 0xfc, !PT ;  /* 0x3ff000001c1d7812 */ /* 0x000fe400078efcff */
[----:B------:R-:W-:Y:S02]  /*6850*/  MOV R28, R30 ;  /* 0x0000001e001c7202 */ /* 0x000fe40000000f00 */
[----:B------:R-:W-:-:S02]  /*6860*/  LOP3.LUT R0, R33, 0x7ff00000, RZ, 0xc0, !PT ;  /* 0x7ff0000021007812 */ /* 0x000fc400078ec0ff */
[----:B------:R-:W-:Y:S01]  /*6870*/  LOP3.LUT R49, R31, 0x7ff00000, RZ, 0xc0, !PT ;  /* 0x7ff000001f317812 */ /* 0x000fe200078ec0ff */
[----:B------:R-:W-:-:S03]  /*6880*/  @!P0 DMUL R28, R30, 8.98846567431157953865e+307 ;  /* 0x7fe000001e1c8828 */ /* 0x000fc60000000000 */
[C---:B------:R-:W-:Y:S01]  /*6890*/  ISETP.GE.U32.AND P3, PT, R0.reuse, R49, PT ;  /* 0x000000310000720c */ /* 0x040fe20003f66070 */
[----:B------:R-:W-:Y:S01]  /*68a0*/  @!P1 IMAD.MOV.U32 R40, RZ, RZ, RZ ;  /* 0x000000ffff289224 */ /* 0x000fe200078e00ff */
[----:B------:R-:W-:Y:S01]  /*68b0*/  @!P1 LOP3.LUT R35, R31, 0x7ff00000, RZ, 0xc0, !PT ;  /* 0x7ff000001f239812 */ /* 0x000fe200078ec0ff */
[----:B------:R-:W0:Y:S03]  /*68c0*/  MUFU.RCP64H R39, R29 ;  /* 0x0000001d00277308 */ /* 0x000e260000001800 */
[----:B------:R-:W-:Y:S02]  /*68d0*/  @!P1 ISETP.GE.U32.AND P2, PT, R0, R35, PT ;  /* 0x000000230000920c */ /* 0x000fe40003f46070 */
[----:B------:R-:W-:Y:S02]  /*68e0*/  SEL R35, R2, 0x63400000, !P3 ;  /* 0x6340000002237807 */ /* 0x000fe40005800000 */
[----:B------:R-:W-:-:S02]  /*68f0*/  @!P0 LOP3.LUT R49, R29, 0x7ff00000, RZ, 0xc0, !PT ;  /* 0x7ff000001d318812 */ /* 0x000fc400078ec0ff */
[----:B------:R-:W-:Y:S01]  /*6900*/  LOP3.LUT R35, R35, 0x800fffff, R33, 0xf8, !PT ;  /* 0x800fffff23237812 */ /* 0x000fe200078ef821 */
[----:B0-----:R-:W-:-:S08]  /*6910*/  DFMA R36, R38, -R28, 1 ;  /* 0x3ff000002624742b */ /* 0x001fd0000000081c */
[----:B------:R-:W-:-:S08]  /*6920*/  DFMA R36, R36, R36, R36 ;  /* 0x000000242424722b */ /* 0x000fd00000000024 */
[----:B------:R-:W-:Y:S01]  /*6930*/  DFMA R38, R38, R36, R38 ;  /* 0x000000242626722b */ /* 0x000fe20000000026 */
[----:B------:R-:W-:-:S04]  /*6940*/  @!P1 SEL R37, R2, 0x63400000, !P2 ;  /* 0x6340000002259807 */ /* 0x000fc80005000000 */
[----:B------:R-:W-:-:S03]  /*6950*/  @!P1 LOP3.LUT R34, R37, 0x80000000, R33, 0xf8, !PT ;  /* 0x8000000025229812 */ /* 0x000fc600078ef821 */
[----:B------:R-:W-:Y:S01]  /*6960*/  DFMA R36, R38, -R28, 1 ;  /* 0x3ff000002624742b */ /* 0x000fe2000000081c */
[----:B------:R-:W-:Y:S01]  /*6970*/  @!P1 LOP3.LUT R41, R34, 0x100000, RZ, 0xfc, !PT ;  /* 0x0010000022299812 */ /* 0x000fe200078efcff */
[----:B------:R-:W-:-:S06]  /*6980*/  IMAD.MOV.U32 R34, RZ, RZ, R32 ;  /* 0x000000ffff227224 */ /* 0x000fcc00078e0020 */
[----:B------:R-:W-:Y:S02]  /*6990*/  DFMA R36, R38, R36, R38 ;  /* 0x000000242624722b */ /* 0x000fe40000000026 */
[----:B------:R-:W-:-:S08]  /*69a0*/  @!P1 DFMA R34, R34, 2, -R40 ;  /* 0x400000002222982b */ /* 0x000fd00000000828 */
[----:B------:R-:W-:Y:S02]  /*69b0*/  DMUL R38, R36, R34 ;  /* 0x0000002224267228 */ /* 0x000fe40000000000 */
[----:B------:R-:W-:-:S05]  /*69c0*/  @!P1 LOP3.LUT R0, R35, 0x7ff00000, RZ, 0xc0, !PT ;  /* 0x7ff0000023009812 */ /* 0x000fca00078ec0ff */
[----:B------:R-:W-:Y:S01]  /*69d0*/  VIADD R56, R0, 0xffffffff ;  /* 0xffffffff00387836 */ /* 0x000fe20000000000 */
[----:B------:R-:W-:-:S04]  /*69e0*/  DFMA R40, R38, -R28, R34 ;  /* 0x8000001c2628722b */ /* 0x000fc80000000022 */
[----:B------:R-:W-:Y:S02]  /*69f0*/  ISETP.GT.U32.AND P0, PT, R56, 0x7feffffe, PT ;  /* 0x7feffffe3800780c */ /* 0x000fe40003f04070 */
[----:B------:R-:W-:Y:S02]  /*6a00*/  IADD3 R56, R49, -0x1, RZ ;  /* 0xffffffff31387810 */ /* 0x000fe40007ffe0ff */
[----:B------:R-:W-:Y:S02]  /*6a10*/  DFMA R40, R36, R40, R38 ;  /* 0x000000282428722b */ /* 0x000fe40000000026 */
[----:B------:R-:W-:-:S13]  /*6a20*/  ISETP.GT.U32.OR P0, PT, R56, 0x7feffffe, P0 ;  /* 0x7feffffe3800780c */ /* 0x000fda0000704470 */
[----:B------:R-:W-:Y:S05]  /*6a30*/  @P0 BRA `(.L_x_1112) ;  /* 0x0000000000700947 */ /* 0x000fea0003800000 */
[----:B------:R-:W-:Y:S02]  /*6a40*/  LOP3.LUT R32, R33, 0x7ff00000, RZ, 0xc0, !PT ;  /* 0x7ff0000021207812 */ /* 0x000fe400078ec0ff */
[----:B------:R-:W-:-:S04]  /*6a50*/  LOP3.LUT R33, R31, 0x7ff00000, RZ, 0xc0, !PT ;  /* 0x7ff000001f217812 */ /* 0x000fc800078ec0ff */
[CC--:B------:R-:W-:Y:S02]  /*6a60*/  VIADDMNMX R0, R32.reuse, -R33.reuse, 0xb9600000, !PT ;  /* 0xb960000020007446 */ /* 0x0c0fe40007800921 */
[----:B------:R-:W-:Y:S01]  /*6a70*/  ISETP.GE.U32.AND P0, PT, R32, R33, PT ;  /* 0x000000212000720c */ /* 0x000fe20003f06070 */
[----:B------:R-:W-:Y:S01]  /*6a80*/  IMAD.MOV.U32 R32, RZ, RZ, RZ ;  /* 0x000000ffff207224 */ /* 0x000fe200078e00ff */
[----:B------:R-:W-:Y:S02]  /*6a90*/  VIMNMX R0, R0, 0x46a00000, PT ;  /* 0x46a0000000007848 */ /* 0x000fe40003fe0100 */
[----:B------:R-:W-:-:S05]  /*6aa0*/  SEL R33, R2, 0x63400000, !P0 ;  /* 0x6340000002217807 */ /* 0x000fca0004000000 */
[----:B------:R-:W-:-:S04]  /*6ab0*/  IMAD.IADD R0, R0, 0x1, -R33 ;  /* 0x0000000100007824 */ /* 0x000fc800078e0a21 */
[----:B------:R-:W-:-:S06]  /*6ac0*/  VIADD R33, R0, 0x7fe00000 ;  /* 0x7fe0000000217836 */ /* 0x000fcc0000000000 */
[----:B------:R-:W-:-:S10]  /*6ad0*/  DMUL R36, R40, R32 ;  /* 0x0000002028247228 */ /* 0x000fd40000000000 */
[----:B------:R-:W-:-:S13]  /*6ae0*/  FSETP.GTU.AND P0, PT, |R37|, 1.469367938527859385e-39, PT ;  /* 0x001000002500780b */ /* 0x000fda0003f0c200 */
[----:B------:R-:W-:Y:S05]  /*6af0*/  @P0 BRA `(.L_x_1113) ;  /* 0x0000000000940947 */ /* 0x000fea0003800000 */
[----:B------:R-:W-:Y:S01]  /*6b00*/  DFMA R28, R40, -R28, R34 ;  /* 0x8000001c281c722b */ /* 0x000fe20000000022 */
[----:B------:R-:W-:-:S09]  /*6b10*/  IMAD.MOV.U32 R32, RZ, RZ, RZ ;  /* 0x000000ffff207224 */ /* 0x000fd200078e00ff */
[C---:B------:R-:W-:Y:S02]  /*6b20*/  FSETP.NEU.AND P0, PT, R29.reuse, RZ, PT ;  /* 0x000000ff1d00720b */ /* 0x040fe40003f0d000 */
[----:B------:R-:W-:-:S04]  /*6b30*/  LOP3.LUT R31, R29, 0x80000000, R31, 0x48, !PT ;  /* 0x800000001d1f7812 */ /* 0x000fc800078e481f */
[----:B------:R-:W-:-:S07]  /*6b40*/  LOP3.LUT R33, R31, R33, RZ, 0xfc, !PT ;  /* 0x000000211f217212 */ /* 0x000fce00078efcff */
[----:B------:R-:W-:Y:S05]  /*6b50*/  @!P0 BRA `(.L_x_1113) ;  /* 0x00000000007c8947 */ /* 0x000fea0003800000 */
[----:B------:R-:W-:Y:S01]  /*6b60*/  IMAD.MOV R29, RZ, RZ, -R0 ;  /* 0x000000ffff1d7224 */ /* 0x000fe200078e0a00 */
[----:B------:R-:W-:Y:S01]  /*6b70*/  MOV R28, RZ ;  /* 0x000000ff001c7202 */ /* 0x000fe20000000f00 */
[----:B------:R-:W-:-:S05]  /*6b80*/  DMUL.RP R32, R40, R32 ;  /* 0x0000002028207228 */ /* 0x000fca0000008000 */
[----:B------:R-:W-:-:S05]  /*6b90*/  DFMA R28, R36, -R28, R40 ;  /* 0x8000001c241c722b */ /* 0x000fca0000000028 */
[----:B------:R-:W-:Y:S02]  /*6ba0*/  LOP3.LUT R31, R33, R31, RZ, 0x3c, !PT ;  /* 0x0000001f211f7212 */ /* 0x000fe400078e3cff */
[----:B------:R-:W-:-:S04]  /*6bb0*/  IADD3 R28, -R0, -0x43300000, RZ ;  /* 0xbcd00000001c7810 */ /* 0x000fc80007ffe1ff */
[----:B------:R-:W-:-:S04]  /*6bc0*/  FSETP.NEU.AND P0, PT, |R29|, R28, PT ;  /* 0x0000001c1d00720b */ /* 0x000fc80003f0d200 */
[----:B------:R-:W-:Y:S02]  /*6bd0*/  FSEL R36, R32, R36, !P0 ;  /* 0x0000002420247208 */ /* 0x000fe40004000000 */
[----:B------:R-:W-:Y:S01]  /*6be0*/  FSEL R37, R31, R37, !P0 ;  /* 0x000000251f257208 */ /* 0x000fe20004000000 */
[----:B------:R-:W-:Y:S06]  /*6bf0*/  BRA `(.L_x_1113) ;  /* 0x0000000000547947 */ /* 0x000fec0003800000 */
.L_x_1112:
        /* <DEDUP_REMOVED lines=12> */
[----:B------:R-:W-:Y:S02]  /*6cc0*/  @!P0 IMAD.MOV.U32 R36, RZ, RZ, RZ ;  /* 0x000000ffff248224 */ /* 0x000fe400078e00ff */
[----:B------:R-:W-:Y:S02]  /*6cd0*/  @P0 IMAD.MOV.U32 R36, RZ, RZ, RZ ;  /* 0x000000ffff240224 */ /* 0x000fe400078e00ff */
[----:B------:R-:W-:Y:S01]  /*6ce0*/  @P0 IMAD.MOV.U32 R37, RZ, RZ, R0 ;  /* 0x000000ffff250224 */ /* 0x000fe200078e0000 */
[----:B------:R-:W-:Y:S06]  /*6cf0*/  BRA `(.L_x_1113) ;  /* 0x0000000000147947 */ /* 0x000fec0003800000 */
.L_x_1115:
[----:B------:R-:W-:Y:S02]  /*6d00*/  LOP3.LUT R37, R31, 0x80000, RZ, 0xfc, !PT ;  /* 0x000800001f257812 */ /* 0x000fe400078efcff */
[----:B------:R-:W-:Y:S01]  /*6d10*/  MOV R36, R30 ;  /* 0x0000001e00247202 */ /* 0x000fe20000000f00 */
[----:B------:R-:W-:Y:S06]  /*6d20*/  BRA `(.L_x_1113) ;  /* 0x0000000000087947 */ /* 0x000fec0003800000 */
.L_x_1114:
[----:B------:R-:W-:Y:S01]  /*6d30*/  LOP3.LUT R37, R33, 0x80000, RZ, 0xfc, !PT ;  /* 0x0008000021257812 */ /* 0x000fe200078efcff */
[----:B------:R-:W-:-:S07]  /*6d40*/  IMAD.MOV.U32 R36, RZ, RZ, R32 ;  /* 0x000000ffff247224 */ /* 0x000fce00078e0020 */
.L_x_1113:
[----:B------:R-:W-:Y:S05]  /*6d50*/  BSYNC B2 ;  /* 0x0000000000027941 */ /* 0x000fea0003800000 */
.L_x_1111:
[----:B------:R-:W-:Y:S01]  /*6d60*/  IMAD.MOV.U32 R28, RZ, RZ, R4 ;  /* 0x000000ffff1c7224 */ /* 0x000fe200078e0004 */
[----:B------:R-:W-:Y:S01]  /*6d70*/  MOV R29, 0x0 ;  /* 0x00000000001d7802 */ /* 0x000fe20000000f00 */
[----:B------:R-:W-:Y:S02]  /*6d80*/  IMAD.MOV.U32 R30, RZ, RZ, R36 ;  /* 0x000000ffff1e7224 */ /* 0x000fe400078e0024 */
[----:B------:R-:W-:Y:S01]  /*6d90*/  IMAD.MOV.U32 R31, RZ, RZ, R37 ;  /* 0x000000ffff1f7224 */ /* 0x000fe200078e0025 */
[----:B------:R-:W-:Y:S06]  /*6da0*/  RET.REL.NODEC R28 `(_ZN2at6native49_GLOBAL__N__3489678a_16_AveragePool2d_cu_fb80407639avg_pool2d_backward_out_cuda_frame_nhwcIddlEEvT1_PKT_llliiiiiiiiPS4_ibb) ;  /* 0xffffff901c947950 */ /* 0x000fec0003c3ffff */
        .weak           $__internal_15_$__cuda_sm20_div_s64
        .type           $__internal_15_$__cuda_sm20_div_s64,@function
        .size           $__internal_15_$__cuda_sm20_div_s64,(.L_x_1835 - $__internal_15_$__cuda_sm20_div_s64)
$__internal_15_$__cuda_sm20_div_s64:
        /* <DEDUP_REMOVED lines=22> */
[----:B------:R-:W-:Y:S02]  /*6f10*/  IADD3.X R16, R21, R15, RZ, P0, !PT ;  /* 0x0000000f15107210 */ /* 0x000fe400007fe4ff */
[----:B------:R-:W-:Y:S01]  /*6f20*/  IADD3 R23, P4, RZ, -R20, RZ ;  /* 0x80000014ff177210 */ /* 0x000fe20007f9e0ff */
[----:B------:R-:W-:Y:S01]  /*6f30*/  IMAD.WIDE.U32 R14, R17, R12, RZ ;  /* 0x0000000c110e7225 */ /* 0x000fe200078e00ff */
[----:B------:R-:W-:Y:S02]  /*6f40*/  IADD3.X R19, RZ, RZ, R16, P2, P1 ;  /* 0x000000ffff137210 */ /* 0x000fe400017e2410 */
[----:B------:R-:W-:Y:S01]  /*6f50*/  SEL R23, R23, R20, !P3 ;  /* 0x0000001417177207 */ /* 0x000fe20005800000 */
[----:B------:R-:W-:Y:S01]  /*6f60*/  IMAD R15, R17, R13, R15 ;  /* 0x0000000d110f7224 */ /* 0x000fe200078e020f */
[----:B------:R-:W-:Y:S01]  /*6f70*/  IADD3 R21, P0, RZ, -R14, RZ ;  /* 0x8000000eff157210 */ /* 0x000fe20007f1e0ff */
[----:B------:R-:W-:-:S02]  /*6f80*/  IMAD.X R18, RZ, RZ, ~R9, P4 ;  /* 0x000000ffff127224 */ /* 0x000fc400020e0e09 */
[----:B------:R-:W-:Y:S02]  /*6f90*/  IMAD R15, R19, R12, R15 ;  /* 0x0000000c130f7224 */ /* 0x000fe400078e020f */
[----:B------:R-:W-:Y:S01]  /*6fa0*/  IMAD.HI.U32 R16, R17, R21, RZ ;  /* 0x0000001511107227 */ /* 0x000fe200078e00ff */
[----:B------:R-:W-:-:S03]  /*6fb0*/  SEL R18, R18, R9, !P3 ;  /* 0x0000000912127207 */ /* 0x000fc60005800000 */
[----:B------:R-:W-:Y:S02]  /*6fc0*/  IMAD.X R14, RZ, RZ, ~R15, P0 ;  /* 0x000000ffff0e7224 */ /* 0x000fe400000e0e0f */
[----:B------:R-:W-:Y:S02]  /*6fd0*/  IMAD.MOV.U32 R15, RZ, RZ, RZ ;  /* 0x000000ffff0f7224 */ /* 0x000fe400078e00ff */
[----:B------:R-:W-:-:S04]  /*6fe0*/  IMAD.WIDE.U32 R16, P0, R17, R14, R16 ;  /* 0x0000000e11107225 */ /* 0x000fc80007800010 */
[----:B------:R-:W-:-:S04]  /*6ff0*/  IMAD.HI.U32 R17, P1, R19, R21, R16 ;  /* 0x0000001513117227 */ /* 0x000fc80007820010 */
[CC--:B------:R-:W-:Y:S02]  /*7000*/  IMAD R16, R19.reuse, R14.reuse, RZ ;  /* 0x0000000e13107224 */ /* 0x0c0fe400078e02ff */
[----:B------:R-:W-:-:S03]  /*7010*/  IMAD.HI.U32 R14, R19, R14, RZ ;  /* 0x0000000e130e7227 */ /* 0x000fc600078e00ff */
[----:B------:R-:W-:Y:S01]  /*7020*/  IADD3 R17, P2, R16, R17, RZ ;  /* 0x0000001110117210 */ /* 0x000fe20007f5e0ff */
[----:B------:R-:W-:-:S04]  /*7030*/  IMAD.X R19, R14, 0x1, R19, P0 ;  /* 0x000000010e137824 */ /* 0x000fc800000e0613 */
[----:B------:R-:W-:Y:S01]  /*7040*/  IMAD.HI.U32 R14, R17, R23, RZ ;  /* 0x00000017110e7227 */ /* 0x000fe200078e00ff */
[----:B------:R-:W-:-:S03]  /*7050*/  IADD3.X R19, RZ, RZ, R19, P2, P1 ;  /* 0x000000ffff137210 */ /* 0x000fc600017e2413 */
        /* <DEDUP_REMOVED lines=27> */
[----:B------:R-:W-:Y:S02]  /*7210*/  LOP3.LUT R13, R4, R9, RZ, 0x3c, !PT ;  /* 0x00000009040d7212 */ /* 0x000fe400078e3cff */
[----:B------:R-:W-:Y:S02]  /*7220*/  SEL R21, R21, R12, P0 ;  /* 0x0000000c15157207 */ /* 0x000fe40000000000 */
[----:B------:R-:W-:-:S02]  /*7230*/  IADD3 R9, P2, RZ, -R20, RZ ;  /* 0x80000014ff097210 */ /* 0x000fc40007f5e0ff */
[----:B------:R-:W-:Y:S01]  /*7240*/  ISETP.GE.AND P1, PT, R13, RZ, PT ;  /* 0x000000ff0d00720c */ /* 0x000fe20003f26270 */
[----:B------:R-:W-:Y:S01]  /*7250*/  IMAD.MOV.U32 R13, RZ, RZ, 0x0 ;  /* 0x00000000ff0d7424 */ /* 0x000fe200078e00ff */
[----:B------:R-:W-:Y:S01]  /*7260*/  ISETP.NE.U32.AND P0, PT, R7, RZ, PT ;  /* 0x000000ff0700720c */ /* 0x000fe20003f05070 */
[----:B------:R-:W-:Y:S01]  /*7270*/  IMAD.X R12, RZ, RZ, ~R21, P2 ;  /* 0x000000ffff0c7224 */ /* 0x000fe200010e0e15 */
[----:B------:R-:W-:Y:S02]  /*7280*/  SEL R20, R9, R20, !P1 ;  /* 0x0000001409147207 */ /* 0x000fe40004800000 */
[----:B------:R-:W-:Y:S02]  /*7290*/  ISETP.NE.AND.EX P0, PT, R4, RZ, PT, P0 ;  /* 0x000000ff0400720c */ /* 0x000fe40003f05300 */
[----:B------:R-:W-:Y:S01]  /*72a0*/  SEL R21, R12, R21, !P1 ;  /* 0x000000150c157207 */ /* 0x000fe20004800000 */
[----:B------:R-:W-:Y:S01]  /*72b0*/  IMAD.MOV.U32 R12, RZ, RZ, R2 ;  /* 0x000000ffff0c7224 */ /* 0x000fe200078e0002 */
[----:B------:R-:W-:-:S02]  /*72c0*/  SEL R20, R20, 0xffffffff, P0 ;  /* 0xffffffff14147807 */ /* 0x000fc40000000000 */
[----:B------:R-:W-:Y:S01]  /*72d0*/  SEL R21, R21, 0xffffffff, P0 ;  /* 0xffffffff15157807 */ /* 0x000fe20000000000 */
[----:B------:R-:W-:Y:S06]  /*72e0*/  RET.REL.NODEC R12 `(_ZN2at6native49_GLOBAL__N__3489678a_16_AveragePool2d_cu_fb80407639avg_pool2d_backward_out_cuda_frame_nhwcIddlEEvT1_PKT_llliiiiiiiiPS4_ibb) ;  /* 0xffffff8c0c447950 */ /* 0x000fec0003c3ffff */
.L_x_1116:
        /* <DEDUP_REMOVED lines=9> */
.L_x_1835:


//--------------------- .text._ZN2at6native49_GLOBAL__N__3489678a_16_AveragePool2d_cu_fb80407634avg_pool2d_backward_out_cuda_frameIddiEEvT1_PKT_llllliiiiiiPS4_ibb --------------------------
	.section	.text._ZN2at6native49_GLOBAL__N__3489678a_16_AveragePool2d_cu_fb80407634avg_pool2d_backward_out_cuda_frameIddiEEvT1_PKT_llllliiiiiiPS4_ibb,"ax",@progbits
	.align	128
.text._ZN2at6native49_GLOBAL__N__3489678a_16_AveragePool2d_cu_fb80407634avg_pool2d_backward_out_cuda_frameIddiEEvT1_PKT_llllliiiiiiPS4_ibb:
        .type           _ZN2at6native49_GLOBAL__N__3489678a_16_AveragePool2d_cu_fb80407634avg_pool2d_backward_out_cuda_frameIddiEEvT1_PKT_llllliiiiiiPS4_ibb,@function
        .size           _ZN2at6native49_GLOBAL__N__3489678a_16_AveragePool2d_cu_fb80407634avg_pool2d_backward_out_cuda_frameIddiEEvT1_PKT_llllliiiiiiPS4_ibb,(.L_x_1838 - _ZN2at6native49_GLOBAL__N__3489678a_16_AveragePool2d_cu_fb80407634avg_pool2d_backward_out_cuda_frameIddiEEvT1_PKT_llllliiiiiiPS4_ibb)
        .other          _ZN2at6native49_GLOBAL__N__3489678a_16_AveragePool2d_cu_fb80407634avg_pool2d_backward_out_cuda_frameIddiEEvT1_PKT_llllliiiiiiPS4_ibb,@"STO_CUDA_ENTRY STV_DEFAULT"
_ZN2at6native49_GLOBAL__N__3489678a_16_AveragePool2d_cu_fb80407634avg_pool2d_backward_out_cuda_frameIddiEEvT1_PKT_llllliiiiiiPS4_ibb:
        /* <DEDUP_REMOVED lines=21> */
.L_x_1261:
        /* <DEDUP_REMOVED lines=11> */
[----:B0-----:R-:W-:Y:S05]  /*0200*/  CALL.REL.NOINC `($__internal_17_$__cuda_sm20_div_s64) ;  /* 0x0000006000c47944 */ /* 0x001fea0003c00000 */
[--C-:B------:R-:W-:Y:S01]  /*0210*/  IMAD.MOV R5, RZ, RZ, -R10.reuse ;  /* 0x000000ffff057224 */ /* 0x100fe200078e0a0a */
[----:B------:R-:W-:Y:S01]  /*0220*/  ULDC UR6, c[0x0][0x230] ;  /* 0x00008c0000067ab9 */ /* 0x000fe20000000800 */
[----:B------:R-:W-:Y:S01]  /*0230*/  IMAD.MOV.U32 R6, RZ, RZ, R10 ;  /* 0x000000ffff067224 */ /* 0x000fe200078e000a */
[----:B------:R-:W-:Y:S01]  /*0240*/  MOV R7, R11 ;  /* 0x0000000b00077202 */ /* 0x000fe20000000f00 */
[----:B------:R-:W-:Y:S01]  /*0250*/  IMAD R0, R5, UR6, R2 ;  /* 0x0000000605007c24 */ /* 0x000fe2000f8e0202 */
[----:B------:R-:W-:Y:S06]  /*0260*/  BRA `(.L_x_1119) ;  /* 0x0000000000587947 */ /* 0x000fec0003800000 */
.L_x_1118:
        /* <DEDUP_REMOVED lines=22> */
.L_x_1119:
[----:B------:R-:W-:Y:S05]  /*03d0*/  BSYNC B0 ;  /* 0x0000000000007941 */ /* 0x000fea0003800000 */
.L_x_1117:
        /* <DEDUP_REMOVED lines=13> */
[----:B0-----:R-:W-:Y:S05]  /*04b0*/  CALL.REL.NOINC `($__internal_17_$__cuda_sm20_div_s64) ;  /* 0x0000006000187944 */ /* 0x001fea0003c00000 */
[----:B------:R-:W-:Y:S01]  /*04c0*/  IMAD.MOV R5, RZ, RZ, -R10 ;  /* 0x000000ffff057224 */ /* 0x000fe200078e0a0a */
[----:B------:R-:W-:Y:S01]  /*04d0*/  ULDC UR6, c[0x0][0x228] ;  /* 0x00008a0000067ab9 */ /* 0x000fe20000000800 */
[----:B------:R-:W-:Y:S02]  /*04e0*/  IMAD.MOV.U32 R7, RZ, RZ, R11 ;  /* 0x000000ffff077224 */ /* 0x000fe400078e000b */
[----:B------:R-:W-:Y:S02]  /*04f0*/  IMAD R8, R5, UR6, R6 ;  /* 0x0000000605087c24 */ /* 0x000fe4000f8e0206 */
[----:B------:R-:W-:Y:S01]  /*0500*/  IMAD.MOV.U32 R6, RZ, RZ, R10 ;  /* 0x000000ffff067224 */ /* 0x000fe200078e000a */
[----:B------:R-:W-:Y:S06]  /*0510*/  BRA `(.L_x_1122) ;  /* 0x00000000005c7947 */ /* 0x000fec0003800000 */
.L_x_1121:
        /* <DEDUP_REMOVED lines=16> */
[----:B------:R-:W-:Y:S01]  /*0620*/  ISETP.GE.U32.AND P1, PT, R7, UR6, PT ;  /* 0x0000000607007c0c */ /* 0x000fe2000bf26070 */
[----:B------:R-:W-:-:S12]  /*0630*/  IMAD.MOV.U32 R7, RZ, RZ, RZ ;  /* 0x000000ffff077224 */ /* 0x000fd800078e00ff */
[----:B------:R-:W-:Y:S01]  /*0640*/  @P1 VIADD R9, R9, 0x1 ;  /* 0x0000000109091836 */ /* 0x000fe20000000000 */
[----:B------:R-:W-:-:S05]  /*0650*/  @!P2 LOP3.LUT R9, RZ, UR6, RZ, 0x33, !PT ;  /* 0x00000006ff09ac12 */ /* 0x000fca000f8e33ff */
[----:B------:R-:W-:-:S04]  /*0660*/  IMAD.MOV R5, RZ, RZ, -R9 ;  /* 0x000000ffff057224 */ /* 0x000fc800078e0a09 */
[----:B------:R-:W-:Y:S02]  /*0670*/  IMAD R8, R5, UR6, R6 ;  /* 0x0000000605087c24 */ /* 0x000fe4000f8e0206 */
[----:B------:R-:W-:-:S07]  /*0680*/  IMAD.MOV.U32 R6, RZ, RZ, R9 ;  /* 0x000000ffff067224 */ /* 0x000fce00078e0009 */
.L_x_1122:
[----:B------:R-:W-:Y:S05]  /*0690*/  BSYNC B0 ;  /* 0x0000000000007941 */ /* 0x000fea0003800000 */
.L_x_1120:
        /* <DEDUP_REMOVED lines=13> */
[----:B0-----:R-:W-:Y:S05]  /*0770*/  CALL.REL.NOINC `($__internal_17_$__cuda_sm20_div_s64) ;  /* 0x0000005c00687944 */ /* 0x001fea0003c00000 */
[----:B------:R-:W-:Y:S01]  /*0780*/  ULDC UR6, c[0x0][0x220] ;  /* 0x0000880000067ab9 */ /* 0x000fe20000000800 */
[----:B------:R-:W-:Y:S02]  /*0790*/  IMAD.MOV R12, RZ, RZ, -R10 ;  /* 0x000000ffff0c7224 */ /* 0x000fe400078e0a0a */
[----:B------:R-:W-:-:S04]  /*07a0*/  IMAD.U32 R23, RZ, RZ, UR6 ;  /* 0x00000006ff177e24 */ /* 0x000fc8000f8e00ff */
[----:B------:R-:W-:Y:S01]  /*07b0*/  IMAD R12, R12, R23, R6 ;  /* 0x000000170c0c7224 */ /* 0x000fe200078e0206 */
[----:B------:R-:W-:Y:S06]  /*07c0*/  BRA `(.L_x_1125) ;  /* 0x0000000000587947 */ /* 0x000fec0003800000 */
.L_x_1124:
[----:B------:R-:W-:Y:S02]  /*07d0*/  ULDC UR6, c[0x0][0x220] ;  /* 0x0000880000067ab9 */ /* 0x000fe40000000800 */
[----:B------:R-:W-:-:S04]  /*07e0*/  MOV R23, UR6 ;  /* 0x0000000600177c02 */ /* 0x000fc80008000f00 */
        /* <DEDUP_REMOVED lines=20> */
.L_x_1125:
[----:B------:R-:W-:Y:S05]  /*0930*/  BSYNC B0 ;  /* 0x0000000000007941 */ /* 0x000fea0003800000 */
.L_x_1123:
        /* <DEDUP_REMOVED lines=20> */
[----:B------:R-:W-:-:S03]  /*0a80*/  IABS R15, R0 ;  /* 0x00000000000f7213 */ /* 0x000fc60000000000 */
[----:B-1----:R-:W-:Y:S02]  /*0a90*/  IMAD.MOV R14, RZ, RZ, -R7 ;  /* 0x000000ffff0e7224 */ /* 0x002fe400078e0a07 */
[----:B------:R-:W-:-:S04]  /*0aa0*/  IMAD.HI.U32 R5, R6, R11, RZ ;  /* 0x0000000b06057227 */ /* 0x000fc800078e00ff */
[----:B------:R-:W-:Y:S01]  /*0ab0*/  IMAD R9, R14, R21, RZ ;  /* 0x000000150e097224 */ /* 0x000fe200078e02ff */
[----:B------:R-:W-:Y:S01]  /*0ac0*/  IADD3 R6, -R5, RZ, RZ ;  /* 0x000000ff05067210 */ /* 0x000fe20007ffe1ff */
[----:B------:R-:W-:Y:S02]  /*0ad0*/  IMAD.MOV.U32 R14, RZ, RZ, R15 ;  /* 0x000000ffff0e7224 */ /* 0x000fe400078e000f */
[----:B------:R-:W1:Y:S02]  /*0ae0*/  LDC R15, c[0x0][0x24c] ;  /* 0x00009300ff0f7b82 */ /* 0x000e640000000800 */
[----:B------:R-:W-:Y:S02]  /*0af0*/  IMAD R11, R16, R6, R11 ;  /* 0x00000006100b7224 */ /* 0x000fe400078e020b */
[----:B------:R-:W-:-:S03]  /*0b00*/  IMAD.MOV.U32 R6, RZ, RZ, RZ ;  /* 0x000000ffff067224 */ /* 0x000fc600078e00ff */
[----:B------:R-:W-:Y:S01]  /*0b10*/  ISETP.GT.U32.AND P1, PT, R16, R11, PT ;  /* 0x0000000b1000720c */ /* 0x000fe20003f24070 */
[----:B------:R-:W-:-:S06]  /*0b20*/  IMAD.HI.U32 R9, R7, R9, R6 ;  /* 0x0000000907097227 */ /* 0x000fcc00078e0006 */
        /* <DEDUP_REMOVED lines=12> */
[----:B------:R-:W-:Y:S02]  /*0bf0*/  @P0 VIADD R5, R5, 0x1 ;  /* 0x0000000105050836 */ /* 0x000fe40000000000 */
[-C--:B------:R-:W-:Y:S01]  /*0c00*/  @!P3 IADD3 R6, R6, -R21.reuse, RZ ;  /* 0x800000150606b210 */ /* 0x080fe20007ffe0ff */
        /* <DEDUP_REMOVED lines=14> */
[----:B------:R-:W-:-:S05]  /*0cf0*/  IMAD.IADD R8, R8, 0x1, -R19 ;  /* 0x0000000108087824 */ /* 0x000fca00078e0a13 */
        /* <DEDUP_REMOVED lines=8> */
[----:B-1----:R-:W-:Y:S01]  /*0d80*/  HFMA2.MMA R16, -RZ, RZ, 0, 0 ;  /* 0x00000000ff107435 */ /* 0x002fe200000001ff */
[----:B--2---:R-:W-:-:S04]  /*0d90*/  IMAD.MOV R27, RZ, RZ, -R17 ;  /* 0x000000ffff1b7224 */ /* 0x004fc800078e0a11 */
[----:B------:R-:W-:-:S05]  /*0da0*/  IMAD R19, R27, R18, RZ ;  /* 0x000000121b137224 */ /* 0x000fca00078e02ff */
        /* <DEDUP_REMOVED lines=14> */
.L_x_1127:
[----:B------:R-:W-:Y:S05]  /*0e90*/  BSYNC B0 ;  /* 0x0000000000007941 */ /* 0x000fea0003800000 */
.L_x_1126:
        /* <DEDUP_REMOVED lines=28> */
.L_x_1129:
[----:B------:R-:W-:Y:S05]  /*1060*/  BSYNC B0 ;  /* 0x0000000000007941 */ /* 0x000fea0003800000 */
.L_x_1128:
[----:B------:R-:W-:Y:S01]  /*1070*/  ISETP.GE.AND P2, PT, R7, R5, PT ;  /* 0x000000050700720c */ /* 0x000fe20003f46270 */
[----:B------:R-:W-:Y:S01]  /*1080*/  IMAD.MOV.U32 R19, RZ, RZ, R9 ;  /* 0x000000ffff137224 */ /* 0x000fe200078e0009 */
[----:B------:R-:W-:Y:S01]  /*1090*/  ULDC UR6, c[0x0][0x224] ;  /* 0x0000890000067ab9 */ /* 0x000fe20000000800 */
[----:B------:R-:W-:Y:S01]  /*10a0*/  IMAD R9, R14, R23, RZ ;  /* 0x000000170e097224 */ /* 0x000fe200078e02ff */
[----:B------:R-:W-:Y:S01]  /*10b0*/  BSSY B0, `(.L_x_1130) ;  /* 0x00004d5000007945 */ /* 0x000fe20003800000 */
[----:B------:R-:W-:Y:S01]  /*10c0*/  IMAD.MOV.U32 R16, RZ, RZ, R12 ;  /* 0x000000ffff107224 */ /* 0x000fe200078e000c */
[----:B------:R-:W-:Y:S01]  /*10d0*/  @!P0 IADD3 R19, -R19, RZ, RZ ;  /* 0x000000ff13138210 */ /* 0x000fe20007ffe1ff */
[----:B------:R-:W-:Y:S01]  /*10e0*/  IMAD.MOV.U32 R17, RZ, RZ, R11 ;  /* 0x000000ffff117224 */ /* 0x000fe200078e000b */
[----:B------:R-:W-:Y:S01]  /*10f0*/  CS2R R20, SRZ ;  /* 0x0000000000147805 */ /* 0x000fe2000001ff00 */
[C---:B------:R-:W-:Y:S01]  /*1100*/  IMAD R9, R10.reuse, UR6, R9 ;  /* 0x000000060a097c24 */ /* 0x040fe2000f8e0209 */
[----:B------:R-:W-:Y:S01]  /*1110*/  @!P1 LOP3.LUT R19, RZ, R13, RZ, 0x33, !PT ;  /* 0x0000000dff139212 */ /* 0x000fe200078e33ff */
[----:B------:R-:W-:-:S02]  /*1120*/  IMAD.WIDE.U32 R22, R10, R23, R16 ;  /* 0x000000170a167225 */ /* 0x000fc400078e0010 */
[----:B------:R-:W-:Y:S05]  /*1130*/  @P2 BRA `(.L_x_1131) ;  /* 0x0000004c00302947 */ /* 0x000fea0003800000 */
        /* <DEDUP_REMOVED lines=30> */
.L_x_1196:
        /* <DEDUP_REMOVED lines=13> */
[----:B------:R-:W-:Y:S01]  /*13f0*/  ULDC.64 UR6, c[0x0][0x240] ;  /* 0x0000900000067ab9 */ /* 0x000fe20000000a00 */
[----:B------:R-:W-:Y:S01]  /*1400*/  MOV R18, R6 ;  /* 0x0000000600127202 */ /* 0x000fe20000000f00 */
[----:B------:R-:W-:-:S04]  /*1410*/  IMAD.IADD R37, R41, 0x1, R27 ;  /* 0x0000000129257824 */ /* 0x000fc800078e021b */
[----:B------:R-:W-:Y:S02]  /*1420*/  IMAD R27, R37, UR6, RZ ;  /* 0x00000006251b7c24 */ /* 0x000fe4000f8e02ff */
[C---:B------:R-:W-:Y:S01]  /*1430*/  IMAD.WIDE.U32 R18, R40.reuse, UR6, R18 ;  /* 0x0000000628127c25 */ /* 0x040fe2000f8e0012 */
[----:B------:R-:W-:Y:S02]  /*1440*/  ULDC.S8 UR6, c[0x0][0x26d] ;  /* 0x00009b4000067ab9 */ /* 0x000fe40000000200 */
[----:B------:R-:W-:Y:S01]  /*1450*/  ISETP.NE.AND P0, PT, RZ, UR6, PT ;  /* 0x00000006ff007c0c */ /* 0x000fe2000bf05270 */
[----:B------:R-:W-:Y:S01]  /*1460*/  IMAD R27, R40, UR7, R27 ;  /* 0x00000007281b7c24 */ /* 0x000fe2000f8e021b */
[----:B------:R-:W-:Y:S01]  /*1470*/  ULDC UR7, c[0x0][0x250] ;  /* 0x0000940000077ab9 */ /* 0x000fe20000000800 */
[----:B------:R-:W-:Y:S01]  /*1480*/  LEA R42, P1, R18, UR10, 0x3 ;  /* 0x0000000a122a7c11 */ /* 0x000fe2000f8218ff */
        /* <DEDUP_REMOVED lines=38> */
[----:B------:R-:W-:Y:S05]  /*16f0*/  CALL.REL.NOINC `($__internal_16_$__cuda_sm20_div_rn_f64_full) ;  /* 0x0000004400f87944 */ /* 0x000fea0003c00000 */
.L_x_1141:
[----:B------:R-:W-:Y:S05]  /*1700*/  BSYNC B5 ;  /* 0x0000000000057941 */ /* 0x000fea0003800000 */
.L_x_1140:
[----:B------:R-:W-:-:S11]  /*1710*/  DADD R20, R20, R26 ;  /* 0x0000000014147229 */ /* 0x000fd6000000001a */
.L_x_1139:
[----:B------:R-:W-:Y:S05]  /*1720*/  BSYNC B4 ;  /* 0x0000000000047941 */ /* 0x000fea0003800000 */
.L_x_1138:
        /* <DEDUP_REMOVED lines=28> */
.L_x_1145:
[----:B------:R-:W-:Y:S05]  /*18f0*/  BSYNC B5 ;  /* 0x0000000000057941 */ /* 0x000fea0003800000 */
.L_x_1144:
[----:B------:R-:W-:-:S11]  /*1900*/  DADD R20, R20, R26 ;  /* 0x0000000014147229 */ /* 0x000fd6000000001a */
.L_x_1143:
[----:B------:R-:W-:Y:S05]  /*1910*/  BSYNC B4 ;  /* 0x0000000000047941 */ /* 0x000fea0003800000 */
.L_x_1142:
        /* <DEDUP_REMOVED lines=28> */
.L_x_1147:
[----:B------:R-:W-:Y:S05]  /*1ae0*/  BSYNC B4 ;  /* 0x0000000000047941 */ /* 0x000fea0003800000 */
.L_x_1146:
[----:B------:R-:W-:-:S11]  /*1af0*/  DADD R20, R20, R26 ;  /* 0x0000000014147229 */ /* 0x000fd6000000001a */
.L_x_1137:
[----:B------:R-:W-:Y:S05]  /*1b00*/  BSYNC B3 ;  /* 0x0000000000037941 */ /* 0x000fea0003800000 */
.L_x_1136:
        /* <DEDUP_REMOVED lines=28> */
.L_x_1166:
        /* <DEDUP_REMOVED lines=28> */
[----:B------:R-:W-:Y:S05]  /*1e90*/  CALL.REL.NOINC `($__internal_16_$__cuda_sm20_div_rn_f64_full) ;  /* 0x0000004000107944 */ /* 0x000fea0003c00000 */
.L_x_1153:
[----:B------:R-:W-:Y:S05]  /*1ea0*/  BSYNC B5 ;  /* 0x0000000000057941 */ /* 0x000fea0003800000 */
.L_x_1152:
[----:B------:R-:W-:-:S11]  /*1eb0*/  DADD R20, R20, R26 ;  /* 0x0000000014147229 */ /* 0x000fd6000000001a */
.L_x_1151:
[----:B------:R-:W-:Y:S05]  /*1ec0*/  BSYNC B4 ;  /* 0x0000000000047941 */ /* 0x000fea0003800000 */
.L_x_1150:
        /* <DEDUP_REMOVED lines=28> */
.L_x_1157:
[----:B------:R-:W-:Y:S05]  /*2090*/  BSYNC B5 ;  /* 0x0000000000057941 */ /* 0x000fea0003800000 */
.L_x_1156:
[----:B------:R-:W-:-:S11]  /*20a0*/  DADD R20, R20, R26 ;  /* 0x0000000014147229 */ /* 0x000fd6000000001a */
.L_x_1155:
[----:B------:R-:W-:Y:S05]  /*20b0*/  BSYNC B4 ;  /* 0x0000000000047941 */ /* 0x000fea0003800000 */
.L_x_1154:
        /* <DEDUP_REMOVED lines=27> */
[----:B------:R-:W-:Y:S05]  /*2270*/  CALL.REL.NOINC `($__internal_16_$__cuda_sm20_div_rn_f64_full) ;  /* 0x0000003c00187944 */ /* 0x000fea0003c00000 */
.L_x_1161:
[----:B------:R-:W-:Y:S05]  /*2280*/  BSYNC B5 ;  /* 0x0000000000057941 */ /* 0x000fea0003800000 */
.L_x_1160:
[----:B------:R-:W-:-:S11]  /*2290*/  DADD R20, R20, R26 ;  /* 0x0000000014147229 */ /* 0x000fd6000000001a */
.L_x_1159:
[----:B------:R-:W-:Y:S05]  /*22a0*/  BSYNC B4 ;  /* 0x0000000000047941 */ /* 0x000fea0003800000 */
.L_x_1158:
        /* <DEDUP_REMOVED lines=28> */
.L_x_1165:
[----:B------:R-:W-:Y:S05]  /*2470*/  BSYNC B5 ;  /* 0x0000000000057941 */ /* 0x000fea0003800000 */
.L_x_1164:
[----:B------:R-:W-:-:S11]  /*2480*/  DADD R20, R20, R26 ;  /* 0x0000000014147229 */ /* 0x000fd6000000001a */
.L_x_1163:
[----:B------:R-:W-:Y:S05]  /*2490*/  BSYNC B4 ;  /* 0x0000000000047941 */ /* 0x000fea0003800000 */
.L_x_1162:
[----:B------:R-:W1:Y:S01]  /*24a0*/  LDC R0, c[0x0][0x254] ;  /* 0x00009500ff007b82 */ /* 0x000e620000000800 */
[----:B------:R-:W-:Y:S01]  /*24b0*/  IADD3 R50, P0, R50, 0x20, RZ ;  /* 0x0000002032327810 */ /* 0x000fe20007f1e0ff */
[----:B------:R-:W-:-:S04]  /*24c0*/  VIADD R36, R36, 0x4 ;  /* 0x0000000424247836 */ /* 0x000fc80000000000 */
[----:B------:R-:W-:Y:S01]  /*24d0*/  IMAD.X R51, RZ, RZ, R51, P0 ;  /* 0x000000ffff337224 */ /* 0x000fe200000e0633 */
[----:B------:R-:W-:Y:S02]  /*24e0*/  ISETP.GE.AND P0, PT, R36, R8, PT ;  /* 0x000000082400720c */ /* 0x000fe40003f06270 */
[C---:B-1----:R-:W-:Y:S01]  /*24f0*/  LEA R37, R0.reuse, R37, 0x2 ;  /* 0x0000002500257211 */ /* 0x042fe200078e10ff */
[C---:B------:R-:W-:Y:S01]  /*2500*/  IMAD R41, R0.reuse, 0x4, R41 ;  /* 0x0000000400297824 */ /* 0x040fe200078e0229 */
[C---:B------:R-:W-:Y:S01]  /*2510*/  LEA R40, R0.reuse, R40, 0x2 ;  /* 0x0000002800287211 */ /* 0x040fe200078e10ff */
[C---:B------:R-:W-:Y:S02]  /*2520*/  IMAD R38, R0.reuse, 0x4, R38 ;  /* 0x0000000400267824 */ /* 0x040fe400078e0226 */
[C---:B------:R-:W-:Y:S02]  /*2530*/  IMAD R42, R0.reuse, 0x4, R42 ;  /* 0x00000004002a7824 */ /* 0x040fe400078e022a */
[----:B------:R-:W-:-:S02]  /*2540*/  IMAD R39, R0, 0x4, R39 ;  /* 0x0000000400277824 */ /* 0x000fc400078e0227 */
[C---:B------:R-:W-:Y:S02]  /*2550*/  IMAD R43, R0.reuse, 0x4, R43 ;  /* 0x00000004002b7824 */ /* 0x040fe400078e022b */
[----:B------:R-:W-:Y:S01]  /*2560*/  IMAD R44, R0, 0x4, R44 ;  /* 0x00000004002c7824 */ /* 0x000fe200078e022c */
[----:B------:R-:W-:Y:S06]  /*2570*/  @!P0 BRA `(.L_x_1166) ;  /* 0xfffffff400d48947 */ /* 0x000fec000383ffff */
.L_x_1149:
[----:B------:R-:W-:Y:S05]  /*2580*/  BSYNC B3 ;  /* 0x0000000000037941 */ /* 0x000fea0003800000 */
.L_x_1148:
[----:B------:R-:W-:Y:S05]  /*2590*/  BRA `(.L_x_1134) ;  /* 0x0000001000b07947 */ /* 0x000fea0003800000 */
.L_x_1135:
        /* <DEDUP_REMOVED lines=37> */
[----:B0-----:R-:W-:Y:S05]  /*27f0*/  CALL.REL.NOINC `($__internal_16_$__cuda_sm20_div_rn_f64_full) ;  /* 0x0000003400b87944 */ /* 0x001fea0003c00000 */
.L_x_1172:
[----:B------:R-:W-:Y:S05]  /*2800*/  BSYNC B5 ;  /* 0x0000000000057941 */ /* 0x000fea0003800000 */
.L_x_1171:
[----:B------:R-:W-:-:S11]  /*2810*/  DADD R20, R20, R26 ;  /* 0x0000000014147229 */ /* 0x000fd6000000001a */
.L_x_1170:
[----:B------:R-:W-:Y:S05]  /*2820*/  BSYNC B4 ;  /* 0x0000000000047941 */ /* 0x000fea0003800000 */
.L_x_1169:
        /* <DEDUP_REMOVED lines=36> */
[----:B0-----:R-:W-:Y:S05]  /*2a70*/  CALL.REL.NOINC `($__internal_16_$__cuda_sm20_div_rn_f64_full) ;  /* 0x0000003400187944 */ /* 0x001fea0003c00000 */
.L_x_1176:
[----:B------:R-:W-:Y:S05]  /*2a80*/  BSYNC B5 ;  /* 0x0000000000057941 */ /* 0x000fea0003800000 */
.L_x_1175:
[----:B------:R-:W-:-:S11]  /*2a90*/  DADD R20, R20, R26 ;  /* 0x0000000014147229 */ /* 0x000fd6000000001a */
.L_x_1174:
[----:B------:R-:W-:Y:S05]  /*2aa0*/  BSYNC B4 ;  /* 0x0000000000047941 */ /* 0x000fea0003800000 */
.L_x_1173:
        /* <DEDUP_REMOVED lines=37> */
.L_x_1178:
[----:B------:R-:W-:Y:S05]  /*2d00*/  BSYNC B4 ;  /* 0x0000000000047941 */ /* 0x000fea0003800000 */
.L_x_1177:
[----:B------:R-:W-:-:S11]  /*2d10*/  DADD R20, R20, R26 ;  /* 0x0000000014147229 */ /* 0x000fd6000000001a */
.L_x_1168:
[----:B------:R-:W-:Y:S05]  /*2d20*/  BSYNC B3 ;  /* 0x0000000000037941 */ /* 0x000fea0003800000 */
.L_x_1167:
[----:B------:R-:W-:-:S13]  /*2d30*/  ISETP.GE.U32.AND P0, PT, R10, 0x3, PT ;  /* 0x000000030a00780c */ /* 0x000fda0003f06070 */
[----:B------:R-:W-:Y:S05]  /*2d40*/  @!P0 BRA `(.L_x_1134) ;  /* 0x0000000800c48947 */ /* 0x000fea0003800000 */
.L_x_1195:
        /* <DEDUP_REMOVED lines=46> */
[----:B0-----:R-:W-:Y:S05]  /*3030*/  CALL.REL.NOINC `($__internal_16_$__cuda_sm20_div_rn_f64_full) ;  /* 0x0000002c00a87944 */ /* 0x001fea0003c00000 */
.L_x_1182:
[----:B------:R-:W-:Y:S05]  /*3040*/  BSYNC B4 ;  /* 0x0000000000047941 */ /* 0x000fea0003800000 */
.L_x_1181:
[----:B------:R-:W-:-:S11]  /*3050*/  DADD R20, R20, R26 ;  /* 0x0000000014147229 */ /* 0x000fd6000000001a */
.L_x_1180:
[----:B------:R-:W-:Y:S05]  /*3060*/  BSYNC B3 ;  /* 0x0000000000037941 */ /* 0x000fea0003800000 */
.L_x_1179:
        /* <DEDUP_REMOVED lines=14> */
[----:B------:R-:W-:Y:S01]  /*3150*/  MOV R32, 0x1 ;  /* 0x0000000100207802 */ /* 0x000fe20000000f00 */
[----:B------:R-:W-:Y:S03]  /*3160*/  BSSY B4, `(.L_x_1185) ;  /* 0x0000018000047945 */ /* 0x000fe60003800000 */
        /* <DEDUP_REMOVED lines=22> */
[----:B0-----:R-:W-:Y:S05]  /*32d0*/  CALL.REL.NOINC `($__internal_16_$__cuda_sm20_div_rn_f64_full) ;  /* 0x0000002c00007944 */ /* 0x001fea0003c00000 */
.L_x_1186:
[----:B------:R-:W-:Y:S05]  /*32e0*/  BSYNC B4 ;  /* 0x0000000000047941 */ /* 0x000fea0003800000 */
.L_x_1185:
[----:B------:R-:W-:-:S11]  /*32f0*/  DADD R20, R20, R26 ;  /* 0x0000000014147229 */ /* 0x000fd6000000001a */
.L_x_1184:
[----:B------:R-:W-:Y:S05]  /*3300*/  BSYNC B3 ;  /* 0x0000000000037941 */ /* 0x000fea0003800000 */
.L_x_1183:
        /* <DEDUP_REMOVED lines=40> */
.L_x_1190:
[----:B------:R-:W-:Y:S05]  /*3590*/  BSYNC B4 ;  /* 0x0000000000047941 */ /* 0x000fea0003800000 */
.L_x_1189:
[----:B------:R-:W-:-:S11]  /*35a0*/  DADD R20, R20, R26 ;  /* 0x0000000014147229 */ /* 0x000fd6000000001a */
.L_x_1188:
[----:B------:R-:W-:Y:S05]  /*35b0*/  BSYNC B3 ;  /* 0x0000000000037941 */ /* 0x000fea0003800000 */
.L_x_1187:
        /* <DEDUP_REMOVED lines=36> */
.L_x_1194:
[----:B------:R-:W-:Y:S05]  /*3800*/  BSYNC B4 ;  /* 0x0000000000047941 */ /* 0x000fea0003800000 */
.L_x_1193:
[----:B------:R-:W-:-:S11]  /*3810*/  DADD R20, R20, R26 ;  /* 0x0000000014147229 */ /* 0x000fd6000000001a */
.L_x_1192:
[----:B------:R-:W-:Y:S05]  /*3820*/  BSYNC B3 ;  /* 0x0000000000037941 */ /* 0x000fea0003800000 */
.L_x_1191:
[----:B------:R-:W-:-:S05]  /*3830*/  VIADD R39, R39, 0x4 ;  /* 0x0000000427277836 */ /* 0x000fca0000000000 */
[----:B------:R-:W-:-:S13]  /*3840*/  ISETP.GE.AND P0, PT, R39, R8, PT ;  /* 0x000000082700720c */ /* 0x000fda0003f06270 */
[----:B------:R-:W-:Y:S05]  /*3850*/  @!P0 BRA `(.L_x_1195) ;  /* 0xfffffff4003c8947 */ /* 0x000fea000383ffff */
.L_x_1134:
[----:B------:R-:W-:Y:S05]  /*3860*/  BSYNC B2 ;  /* 0x0000000000027941 */ /* 0x000fea0003800000 */
.L_x_1133:
[----:B------:R-:W-:-:S05]  /*3870*/  VIADD R7, R7, 0x1 ;  /* 0x0000000107077836 */ /* 0x000fca0000000000 */
[----:B------:R-:W-:-:S13]  /*3880*/  ISETP.GE.AND P0, PT, R7, R5, PT ;  /* 0x000000050700720c */ /* 0x000fda0003f06270 */
[----:B------:R-:W-:Y:S05]  /*3890*/  @!P0 BRA `(.L_x_1196) ;  /* 0xffffffd800a08947 */ /* 0x000fea000383ffff */
[----:B------:R-:W-:Y:S05]  /*38a0*/  BRA `(.L_x_1131) ;  /* 0x0000002400547947 */ /* 0x000fea0003800000 */
.L_x_1132:
[--C-:B------:R-:W-:Y:S01]  /*38b0*/  IMAD R0, R6, R13, R13.reuse ;  /* 0x0000000d06007224 */ /* 0x100fe200078e020d */
[----:B------:R-:W-:Y:S01]  /*38c0*/  ULDC UR6, c[0x0][0x230] ;  /* 0x00008c0000067ab9 */ /* 0x000fe20000000800 */
[----:B------:R-:W-:Y:S02]  /*38d0*/  VIMNMX R17, RZ, R12, !PT ;  /* 0x0000000cff117248 */ /* 0x000fe40007fe0100 */
[----:B------:R-:W-:Y:S02]  /*38e0*/  CS2R R20, SRZ ;  /* 0x0000000000147805 */ /* 0x000fe4000001ff00 */
[----:B------:R-:W-:Y:S02]  /*38f0*/  VIMNMX R12, R19, UR6, PT ;  /* 0x00000006130c7c48 */ /* 0x000fe4000bfe0100 */
[C---:B------:R-:W-:Y:S02]  /*3900*/  IADD3 R16, R0.reuse, -UR7, RZ ;  /* 0x8000000700107c10 */ /* 0x040fe4000fffe0ff */
[----:B------:R-:W-:-:S02]  /*3910*/  IADD3 R0, R0, -UR7, R13 ;  /* 0x8000000700007c10 */ /* 0x000fc4000fffe00d */
[-C--:B------:R-:W-:Y:S02]  /*3920*/  VIADDMNMX R14, R16, R15.reuse, UR5, PT ;  /* 0x00000005100e7e46 */ /* 0x080fe4000b80010f */
[----:B------:R-:W-:Y:S02]  /*3930*/  VIADDMNMX R13, R0, R15, UR5, PT ;  /* 0x00000005000d7e46 */ /* 0x000fe4000b80010f */
[----:B------:R-:W-:Y:S02]  /*3940*/  VIMNMX R16, RZ, R16, !PT ;  /* 0x00000010ff107248 */ /* 0x000fe40007fe0100 */
[----:B------:R-:W-:Y:S02]  /*3950*/  VIMNMX R15, RZ, R0, !PT ;  /* 0x00000000ff0f7248 */ /* 0x000fe40007fe0100 */
[----:B------:R-:W-:Y:S02]  /*3960*/  VIMNMX R14, R14, UR6, PT ;  /* 0x000000060e0e7c48 */ /* 0x000fe4000bfe0100 */
[----:B------:R-:W-:-:S03]  /*3970*/  VIMNMX R13, R13, UR6, PT ;  /* 0x000000060d0d7c48 */ /* 0x000fc6000bfe0100 */
[----:B------:R-:W-:Y:S02]  /*3980*/  IMAD.IADD R40, R14, 0x1, -R16 ;  /* 0x000000010e287824 */ /* 0x000fe400078e0a10 */
[----:B------:R-:W-:-:S07]  /*3990*/  IMAD.IADD R39, R13, 0x1, -R15 ;  /* 0x000000010d277824 */ /* 0x000fce00078e0a0f */
.L_x_1260:
        /* <DEDUP_REMOVED lines=12> */
[----:B------:R-:W-:Y:S01]  /*3a60*/  ULDC UR6, c[0x0][0x250] ;  /* 0x0000940000067ab9 */ /* 0x000fe20000000800 */
[----:B------:R-:W-:-:S02]  /*3a70*/  ULDC UR7, c[0x0][0x228] ;  /* 0x00008a0000077ab9 */ /* 0x000fc40000000800 */
[----:B------:R-:W-:Y:S01]  /*3a80*/  IMAD.IADD R18, R27, 0x1, R43 ;  /* 0x000000011b127824 */ /* 0x000fe200078e022b */
[--C-:B------:R-:W-:Y:S01]  /*3a90*/  SHF.R.S32.HI R27, RZ, 0x1f, R6.reuse ;  /* 0x0000001fff1b7819 */ /* 0x100fe20000011406 */
[----:B------:R-:W-:Y:S02]  /*3aa0*/  IMAD.MOV.U32 R26, RZ, RZ, R6 ;  /* 0x000000ffff1a7224 */ /* 0x000fe400078e0006 */
        /* <DEDUP_REMOVED lines=8> */
[----:B------:R-:W-:Y:S02]  /*3b30*/  LEA R50, P0, R26, UR10, 0x3 ;  /* 0x0000000a1a327c11 */ /* 0x000fe4000f8018ff */
[----:B--2---:R-:W-:Y:S02]  /*3b40*/  VIADDMNMX R36, R19, R36, UR4, PT ;  /* 0x0000000413247e46 */ /* 0x004fe4000b800124 */
        /* <DEDUP_REMOVED lines=35> */
.L_x_1205:
[----:B------:R-:W-:Y:S05]  /*3d80*/  BSYNC B5 ;  /* 0x0000000000057941 */ /* 0x000fea0003800000 */
.L_x_1204:
[----:B------:R-:W-:-:S11]  /*3d90*/  DADD R20, R20, R26 ;  /* 0x0000000014147229 */ /* 0x000fd6000000001a */
.L_x_1203:
[----:B------:R-:W-:Y:S05]  /*3da0*/  BSYNC B4 ;  /* 0x0000000000047941 */ /* 0x000fea0003800000 */
.L_x_1202:
[----:B------:R-:W-:Y:S02]  /*3db0*/  ISETP.NE.AND P0, PT, R11, 0x1, PT ;  /* 0x000000010b00780c */ /* 0x000fe40003f05270 */
[----:B------:R-:W-:-:S11]  /*3dc0*/  IADD3 R38, R6, 0x1, RZ ;  /* 0x0000000106267810 */ /* 0x000fd60007ffe0ff */
        /* <DEDUP_REMOVED lines=26> */
.L_x_1209:
[----:B------:R-:W-:Y:S05]  /*3f70*/  BSYNC B5 ;  /* 0x0000000000057941 */ /* 0x000fea0003800000 */
.L_x_1208:
[----:B------:R-:W-:-:S11]  /*3f80*/  DADD R20, R20, R26 ;  /* 0x0000000014147229 */ /* 0x000fd6000000001a */
.L_x_1207:
[----:B------:R-:W-:Y:S05]  /*3f90*/  BSYNC B4 ;  /* 0x0000000000047941 */ /* 0x000fea0003800000 */
.L_x_1206:
        /* <DEDUP_REMOVED lines=28> */
.L_x_1211:
[----:B------:R-:W-:Y:S05]  /*4160*/  BSYNC B4 ;  /* 0x0000000000047941 */ /* 0x000fea0003800000 */
.L_x_1210:
[----:B------:R-:W-:-:S11]  /*4170*/  DADD R20, R20, R26 ;  /* 0x0000000014147229 */ /* 0x000fd6000000001a */
.L_x_1201:
[----:B------:R-:W-:Y:S05]  /*4180*/  BSYNC B3 ;  /* 0x0000000000037941 */ /* 0x000fea0003800000 */
.L_x_1200:
[----:B------:R-:W-:Y:S01]  /*4190*/  ISETP.GE.U32.AND P0, PT, R10, 0x3, PT ;  /* 0x000000030a00780c */ /* 0x000fe20003f06070 */
[----:B------:R-:W-:-:S12]  /*41a0*/  BSSY B3, `(.L_x_1212) ;  /* 0x00000a3000037945 */ /* 0x000fd80003800000 */
[----:B------:R-:W-:Y:S05]  /*41b0*/  @!P0 BRA `(.L_x_1213) ;  /* 0x0000000800848947 */ /* 0x000fea0003800000 */
.L_x_1230:
        /* <DEDUP_REMOVED lines=47> */
.L_x_1217:
[----:B------:R-:W-:Y:S05]  /*44b0*/  BSYNC B5 ;  /* 0x0000000000057941 */ /* 0x000fea0003800000 */
.L_x_1216:
[----:B------:R-:W-:-:S11]  /*44c0*/  DADD R20, R20, R26 ;  /* 0x0000000014147229 */ /* 0x000fd6000000001a */
.L_x_1215:
[----:B------:R-:W-:Y:S05]  /*44d0*/  BSYNC B4 ;  /* 0x0000000000047941 */ /* 0x000fea0003800000 */
.L_x_1214:
        /* <DEDUP_REMOVED lines=34> */
.L_x_1221:
[----:B------:R-:W-:Y:S05]  /*4700*/  BSYNC B5 ;  /* 0x0000000000057941 */ /* 0x000fea0003800000 */
.L_x_1220:
[----:B------:R-:W-:-:S11]  /*4710*/  DADD R20, R20, R26 ;  /* 0x0000000014147229 */ /* 0x000fd6000000001a */
.L_x_1219:
[----:B------:R-:W-:Y:S05]  /*4720*/  BSYNC B4 ;  /* 0x0000000000047941 */ /* 0x000fea0003800000 */
.L_x_1218:
        /* <DEDUP_REMOVED lines=34> */
.L_x_1225:
[----:B------:R-:W-:Y:S05]  /*4950*/  BSYNC B5 ;  /* 0x0000000000057941 */ /* 0x000fea0003800000 */
.L_x_1224:
[----:B------:R-:W-:-:S11]  /*4960*/  DADD R20, R20, R26 ;  /* 0x0000000014147229 */ /* 0x000fd6000000001a */
.L_x_1223:
[----:B------:R-:W-:Y:S05]  /*4970*/  BSYNC B4 ;  /* 0x0000000000047941 */ /* 0x000fea0003800000 */
.L_x_1222:
        /* <DEDUP_REMOVED lines=33> */
.L_x_1229:
[----:B------:R-:W-:Y:S05]  /*4b90*/  BSYNC B5 ;  /* 0x0000000000057941 */ /* 0x000fea0003800000 */
.L_x_1228:
[----:B------:R-:W-:-:S11]  /*4ba0*/  DADD R20, R20, R26 ;  /* 0x0000000014147229 */ /* 0x000fd6000000001a */
.L_x_1227:
[----:B------:R-:W-:Y:S05]  /*4bb0*/  BSYNC B4 ;  /* 0x0000000000047941 */ /* 0x000fea0003800000 */
.L_x_1226:
[----:B------:R-:W-:Y:S05]  /*4bc0*/  @!P5 BRA `(.L_x_1230) ;  /* 0xfffffff4007cd947 */ /* 0x000fea000383ffff */
.L_x_1213:
[----:B------:R-:W-:Y:S05]  /*4bd0*/  BSYNC B3 ;  /* 0x0000000000037941 */ /* 0x000fea0003800000 */
.L_x_1212:
[----:B------:R-:W-:Y:S05]  /*4be0*/  BRA `(.L_x_1198) ;  /* 0x0000001000747947 */ /* 0x000fea0003800000 */
.L_x_1199:
        /* <DEDUP_REMOVED lines=41> */
.L_x_1236:
[----:B------:R-:W-:Y:S05]  /*4e80*/  BSYNC B5 ;  /* 0x0000000000057941 */ /* 0x000fea0003800000 */
.L_x_1235:
[----:B------:R-:W-:-:S11]  /*4e90*/  DADD R20, R20, R26 ;  /* 0x0000000014147229 */ /* 0x000fd6000000001a */
.L_x_1234:
[----:B------:R-:W-:Y:S05]  /*4ea0*/  BSYNC B4 ;  /* 0x0000000000047941 */ /* 0x000fea0003800000 */
.L_x_1233:
        /* <DEDUP_REMOVED lines=30> */
.L_x_1240:
[----:B------:R-:W-:Y:S05]  /*5090*/  BSYNC B5 ;  /* 0x0000000000057941 */ /* 0x000fea0003800000 */
.L_x_1239:
[----:B------:R-:W-:-:S11]  /*50a0*/  DADD R20, R20, R26 ;  /* 0x0000000014147229 */ /* 0x000fd6000000001a */
.L_x_1238:
[----:B------:R-:W-:Y:S05]  /*50b0*/  BSYNC B4 ;  /* 0x0000000000047941 */ /* 0x000fea0003800000 */
.L_x_1237:
        /* <DEDUP_REMOVED lines=30> */
.L_x_1242:
[----:B------:R-:W-:Y:S05]  /*52a0*/  BSYNC B4 ;  /* 0x0000000000047941 */ /* 0x000fea0003800000 */
.L_x_1241:
[----:B------:R-:W-:-:S11]  /*52b0*/  DADD R20, R20, R26 ;  /* 0x0000000014147229 */ /* 0x000fd6000000001a */
.L_x_1232:
[----:B------:R-:W-:Y:S05]  /*52c0*/  BSYNC B3 ;  /* 0x0000000000037941 */ /* 0x000fea0003800000 */
.L_x_1231:
[----:B------:R-:W-:-:S13]  /*52d0*/  ISETP.GE.U32.AND P0, PT, R10, 0x3, PT ;  /* 0x000000030a00780c */ /* 0x000fda0003f06070 */
[----:B------:R-:W-:Y:S05]  /*52e0*/  @!P0 BRA `(.L_x_1198) ;  /* 0x0000000800b48947 */ /* 0x000fea0003800000 */
.L_x_1259:
        /* <DEDUP_REMOVED lines=50> */
.L_x_1246:
[----:B------:R-:W-:Y:S05]  /*5610*/  BSYNC B4 ;  /* 0x0000000000047941 */ /* 0x000fea0003800000 */
.L_x_1245:
[----:B------:R-:W-:-:S11]  /*5620*/  DADD R20, R20, R26 ;  /* 0x0000000014147229 */ /* 0x000fd6000000001a */
.L_x_1244:
[----:B------:R-:W-:Y:S05]  /*5630*/  BSYNC B3 ;  /* 0x0000000000037941 */ /* 0x000fea0003800000 */
.L_x_1243:
        /* <DEDUP_REMOVED lines=37> */
.L_x_1250:
[----:B------:R-:W-:Y:S05]  /*5890*/  BSYNC B4 ;  /* 0x0000000000047941 */ /* 0x000fea0003800000 */
.L_x_1249:
[----:B------:R-:W-:-:S11]  /*58a0*/  DADD R20, R20, R26 ;  /* 0x0000000014147229 */ /* 0x000fd6000000001a */
.L_x_1248:
[----:B------:R-:W-:Y:S05]  /*58b0*/  BSYNC B3 ;  /* 0x0000000000037941 */ /* 0x000fea0003800000 */
.L_x_1247:
        /* <DEDUP_REMOVED lines=37> */
.L_x_1254:
[----:B------:R-:W-:Y:S05]  /*5b10*/  BSYNC B4 ;  /* 0x0000000000047941 */ /* 0x000fea0003800000 */
.L_x_1253:
[----:B------:R-:W-:-:S11]  /*5b20*/  DADD R20, R20, R26 ;  /* 0x0000000014147229 */ /* 0x000fd6000000001a */
.L_x_1252:
[----:B------:R-:W-:Y:S05]  /*5b30*/  BSYNC B3 ;  /* 0x0000000000037941 */ /* 0x000fea0003800000 */
.L_x_1251:
        /* <DEDUP_REMOVED lines=36> */
.L_x_1258:
[----:B------:R-:W-:Y:S05]  /*5d80*/  BSYNC B4 ;  /* 0x0000000000047941 */ /* 0x000fea0003800000 */
.L_x_1257:
[----:B------:R-:W-:-:S11]  /*5d90*/  DADD R20, R20, R26 ;  /* 0x0000000014147229 */ /* 0x000fd6000000001a */
.L_x_1256:
[----:B------:R-:W-:Y:S05]  /*5da0*/  BSYNC B3 ;  /* 0x0000000000037941 */ /* 0x000fea0003800000 */
.L_x_1255:
[----:B------:R-:W-:Y:S05]  /*5db0*/  @!P5 BRA `(.L_x_1259) ;  /* 0xfffffff4004cd947 */ /* 0x000fea000383ffff */
.L_x_1198:
[----:B------:R-:W-:Y:S05]  /*5dc0*/  BSYNC B2 ;  /* 0x0000000000027941 */ /* 0x000fea0003800000 */
.L_x_1197:
[----:B------:R-:W-:-:S04]  /*5dd0*/  IADD3 R7, R7, 0x1, RZ ;  /* 0x0000000107077810 */ /* 0x000fc80007ffe0ff */
[----:B------:R-:W-:-:S13]  /*5de0*/  ISETP.GE.AND P0, PT, R7, R5, PT ;  /* 0x000000050700720c */ /* 0x000fda0003f06270 */
[----:B------:R-:W-:Y:S05]  /*5df0*/  @!P0 BRA `(.L_x_1260) ;  /* 0xffffffd800e88947 */ /* 0x000fea000383ffff */
.L_x_1131:
[----:B------:R-:W-:Y:S05]  /*5e00*/  BSYNC B0 ;  /* 0x0000000000007941 */ /* 0x000fea0003800000 */
.L_x_1130:
[----:B------:R-:W-:Y:S01]  /*5e10*/  ULDC.64 UR6, c[0x0][0x260] ;  /* 0x0000980000067ab9 */ /* 0x000fe20000000a00 */
[----:B------:R-:W-:Y:S02]  /*5e20*/  SHF.R.S32.HI R5, RZ, 0x1f, R2 ;  /* 0x0000001fff057819 */ /* 0x000fe40000011402 */
[----:B------:R-:W-:Y:S01]  /*5e30*/  LEA R6, P0, R2, UR6, 0x3 ;  /* 0x0000000602067c11 */ /* 0x000fe2000f8018ff */
[----:B------:R-:W-:-:S03]  /*5e40*/  ULDC UR6, c[0x0][0x210] ;  /* 0x0000840000067ab9 */ /* 0x000fc60000000800 */
[----:B------:R-:W-:Y:S01]  /*5e50*/  LEA.HI.X R7, R2, UR7, R5, 0x3, P0 ;  /* 0x0000000702077c11 */ /* 0x000fe200080f1c05 */
[----:B------:R-:W-:Y:S01]  /*5e60*/  USHF.R.S32.HI UR7, URZ, 0x1f, UR6 ;  /* 0x0000001f3f077899 */ /* 0x000fe20008011406 */
[----:B------:R-:W-:-:S03]  /*5e70*/  IADD3 R2, P0, R4, R2, RZ ;  /* 0x0000000204027210 */ /* 0x000fc60007f1e0ff */
[----:B------:R1:W-:Y:S02]  /*5e80*/  STG.E.64 desc[UR8][R6.64], R20 ;  /* 0x0000001406007986 */ /* 0x0003e4000c101b08 */
[----:B------:R-:W-:Y:S01]  /*5e90*/  IMAD.X R3, RZ, RZ, R3, P0 ;  /* 0x000000ffff037224 */ /* 0x000fe200000e0603 */
[----:B------:R-:W-:-:S04]  /*5ea0*/  ISETP.GE.U32.AND P0, PT, R2, UR6, PT ;  /* 0x0000000602007c0c */ /* 0x000fc8000bf06070 */
[----:B------:R-:W-:-:S13]  /*5eb0*/  ISETP.GE.AND.EX P0, PT, R3, UR7, PT, P0 ;  /* 0x0000000703007c0c */ /* 0x000fda000bf06300 */
[----:B-1----:R-:W-:Y:S05]  /*5ec0*/  @!P0 BRA `(.L_x_1261) ;  /* 0xffffffa000a08947 */ /* 0x002fea000383ffff */
[----:B------:R-:W-:Y:S05]  /*5ed0*/  EXIT ;  /* 0x000000000000794d */ /* 0x000fea0003800000 */
        .weak           $__internal_16_$__cuda_sm20_div_rn_f64_full
        .type           $__internal_16_$__cuda_sm20_div_rn_f64_full,@function
        .size           $__internal_16_$__cuda_sm20_div_rn_f64_full,($__internal_17_$__cuda_sm20_div_s64 - $__internal_16_$__cuda_sm20_div_rn_f64_full)
$__internal_16_$__cuda_sm20_div_rn_f64_full:
        /* <DEDUP_REMOVED lines=70> */
.L_x_1263:
        /* <DEDUP_REMOVED lines=17> */
.L_x_1266:
[----:B------:R-:W-:-:S05]  /*6450*/  LOP3.LUT R48, R31, 0x80000, RZ, 0xfc, !PT ;  /* 0x000800001f307812 */ /* 0x000fca00078efcff */
[----:B------:R-:W-:Y:S02]  /*6460*/  IMAD.MOV.U32 R49, RZ, RZ, R48 ;  /* 0x000000ffff317224 */ /* 0x000fe400078e0030 */
[----:B------:R-:W-:Y:S01]  /*6470*/  IMAD.MOV.U32 R48, RZ, RZ, R30 ;  /* 0x000000ffff307224 */ /* 0x000fe200078e001e */
[----:B------:R-:W-:Y:S06]  /*6480*/  BRA `(.L_x_1264) ;  /* 0x00000000000c7947 */ /* 0x000fec0003800000 */
.L_x_1265:
[----:B------:R-:W-:-:S04]  /*6490*/  LOP3.LUT R48, R27, 0x80000, RZ, 0xfc, !PT ;  /* 0x000800001b307812 */ /* 0x000fc800078efcff */
[----:B------:R-:W-:Y:S01]  /*64a0*/  MOV R49, R48 ;  /* 0x0000003000317202 */ /* 0x000fe20000000f00 */
[----:B------:R-:W-:-:S07]  /*64b0*/  IMAD.MOV.U32 R48, RZ, RZ, R26 ;  /* 0x000000ffff307224 */ /* 0x000fce00078e001a */
.L_x_1264:
[----:B------:R-:W-:Y:S05]  /*64c0*/  BSYNC B1 ;  /* 0x0000000000017941 */ /* 0x000fea0003800000 */
.L_x_1262:
[----:B------:R-:W-:Y:S02]  /*64d0*/  IMAD.MOV.U32 R28, RZ, RZ, R0 ;  /* 0x000000ffff1c7224 */ /* 0x000fe400078e0000 */
[----:B------:R-:W-:Y:S02]  /*64e0*/  IMAD.MOV.U32 R29, RZ, RZ, 0x0 ;  /* 0x00000000ff1d7424 */ /* 0x000fe400078e00ff */
[----:B------:R-:W-:Y:S02]  /*64f0*/  IMAD.MOV.U32 R26, RZ, RZ, R48 ;  /* 0x000000ffff1a7224 */ /* 0x000fe400078e0030 */
[----:B------:R-:W-:Y:S01]  /*6500*/  IMAD.MOV.U32 R27, RZ, RZ, R49 ;  /* 0x000000ffff1b7224 */ /* 0x000fe200078e0031 */
[----:B------:R-:W-:Y:S06]  /*6510*/  RET.REL.NODEC R28 `(_ZN2at6native49_GLOBAL__N__3489678a_16_AveragePool2d_cu_fb80407634avg_pool2d_backward_out_cuda_frameIddiEEvT1_PKT_llllliiiiiiPS4_ibb) ;  /* 0xffffff981cb87950 */ /* 0x000fec0003c3ffff */
        .weak           $__internal_17_$__cuda_sm20_div_s64
        .type           $__internal_17_$__cuda_sm20_div_s64,@function
        .size           $__internal_17_$__cuda_sm20_div_s64,(.L_x_1838 - $__internal_17_$__cuda_sm20_div_s64)
$__internal_17_$__cuda_sm20_div_s64:
        /* <DEDUP_REMOVED lines=82> */
[----:B------:R-:W-:Y:S06]  /*6a40*/  RET.REL.NODEC R12 `(_ZN2at6native49_GLOBAL__N__3489678a_16_AveragePool2d_cu_fb80407634avg_pool2d_backward_out_cuda_frameIddiEEvT1_PKT_llllliiiiiiPS4_ibb) ;  /* 0xffffff940c6c7950 */ /* 0x000fec0003c3ffff */
.L_x_1267:
        /* <DEDUP_REMOVED lines=11> */
.L_x_1838:


//--------------------- .text._ZN2at6native49_GLOBAL__N__3489678a_16_AveragePool2d_cu_fb80407639avg_pool2d_backward_out_cuda_frame_nhwcIddiEEvT1_PKT_llliiiiiiiiPS4_ibb --------------------------
	.section	.text._ZN2at6native49_GLOBAL__N__3489678a_16_AveragePool2d_cu_fb80407639avg_pool2d_backward_out_cuda_frame_nhwcIddiEEvT1_PKT_llliiiiiiiiPS4_ibb,"ax",@progbits
	.align	128
.text._ZN2at6native49_GLOBAL__N__3489678a_16_AveragePool2d_cu_fb80407639avg_pool2d_backward_out_cuda_frame_nhwcIddiEEvT1_PKT_llliiiiiiiiPS4_ibb:
        .type           _ZN2at6native49_GLOBAL__N__3489678a_16_AveragePool2d_cu_fb80407639avg_pool2d_backward_out_cuda_frame_nhwcIddiEEvT1_PKT_llliiiiiiiiPS4_ibb,@function
        .size           _ZN2at6native49_GLOBAL__N__3489678a_16_AveragePool2d_cu_fb80407639avg_pool2d_backward_out_cuda_frame_nhwcIddiEEvT1_PKT_llliiiiiiiiPS4_ibb,(.L_x_1841 - _ZN2at6native49_GLOBAL__N__3489678a_16_AveragePool2d_cu_fb80407639avg_pool2d_backward_out_cuda_frame_nhwcIddiEEvT1_PKT_llliiiiiiiiPS4_ibb)
        .other          _ZN2at6native49_GLOBAL__N__3489678a_16_AveragePool2d_cu_fb80407639avg_pool2d_backward_out_cuda_frame_nhwcIddiEEvT1_PKT_llliiiiiiiiPS4_ibb,@"STO_CUDA_ENTRY STV_DEFAULT"
_ZN2at6native49_GLOBAL__N__3489678a_16_AveragePool2d_cu_fb80407639avg_pool2d_backward_out_cuda_frame_nhwcIddiEEvT1_PKT_llliiiiiiiiPS4_ibb:
        /* <DEDUP_REMOVED lines=22> */
.L_x_1411:
        /* <DEDUP_REMOVED lines=11> */
[----:B0-----:R-:W-:Y:S05]  /*0210*/  CALL.REL.NOINC `($__internal_19_$__cuda_sm20_div_s64) ;  /* 0x0000006800f07944 */ /* 0x001fea0003c00000 */
[----:B------:R-:W-:Y:S01]  /*0220*/  IMAD.MOV R7, RZ, RZ, -R20 ;  /* 0x000000ffff077224 */ /* 0x000fe200078e0a14 */
[----:B------:R-:W-:Y:S01]  /*0230*/  ULDC UR7, c[0x0][0x220] ;  /* 0x0000880000077ab9 */ /* 0x000fe20000000800 */
[----:B------:R-:W-:Y:S01]  /*0240*/  MOV R10, R20 ;  /* 0x00000014000a7202 */ /* 0x000fe20000000f00 */
[----:B------:R-:W-:Y:S02]  /*0250*/  IMAD.MOV.U32 R11, RZ, RZ, R21 ;  /* 0x000000ffff0b7224 */ /* 0x000fe400078e0015 */
[----:B------:R-:W-:Y:S01]  /*0260*/  IMAD R8, R7, UR7, R6 ;  /* 0x0000000707087c24 */ /* 0x000fe2000f8e0206 */
[----:B------:R-:W-:Y:S06]  /*0270*/  BRA `(.L_x_1270) ;  /* 0x0000000000587947 */ /* 0x000fec0003800000 */
.L_x_1269:
        /* <DEDUP_REMOVED lines=22> */
.L_x_1270:
[----:B------:R-:W-:Y:S05]  /*03e0*/  BSYNC B0 ;  /* 0x0000000000007941 */ /* 0x000fea0003800000 */
.L_x_1268:
        /* <DEDUP_REMOVED lines=11> */
[----:B0-----:R-:W-:Y:S05]  /*04a0*/  CALL.REL.NOINC `($__internal_19_$__cuda_sm20_div_s64) ;  /* 0x00000068004c7944 */ /* 0x001fea0003c00000 */
[----:B------:R-:W-:Y:S01]  /*04b0*/  IMAD.MOV R7, RZ, RZ, -R20 ;  /* 0x000000ffff077224 */ /* 0x000fe200078e0a14 */
[----:B------:R-:W-:Y:S01]  /*04c0*/  ULDC UR7, c[0x0][0x230] ;  /* 0x00008c0000077ab9 */ /* 0x000fe20000000800 */
[----:B------:R-:W-:Y:S02]  /*04d0*/  IMAD.MOV.U32 R11, RZ, RZ, R21 ;  /* 0x000000ffff0b7224 */ /* 0x000fe400078e0015 */
[----:B------:R-:W-:Y:S02]  /*04e0*/  IMAD R0, R7, UR7, R10 ;  /* 0x0000000707007c24 */ /* 0x000fe4000f8e020a */
[----:B------:R-:W-:Y:S01]  /*04f0*/  IMAD.MOV.U32 R10, RZ, RZ, R20 ;  /* 0x000000ffff0a7224 */ /* 0x000fe200078e0014 */
[----:B------:R-:W-:Y:S06]  /*0500*/  BRA `(.L_x_1273) ;  /* 0x00000000005c7947 */ /* 0x000fec0003800000 */
.L_x_1272:
[----:B------:R-:W-:Y:S01]  /*0510*/  ULDC UR7, c[0x0][0x230] ;  /* 0x00008c0000077ab9 */ /* 0x000fe20000000800 */
[----:B------:R-:W-:Y:S01]  /*0520*/  IMAD.MOV.U32 R11, RZ, RZ, RZ ;  /* 0x000000ffff0b7224 */ /* 0x000fe200078e00ff */
[----:B------:R-:W1:Y:S01]  /*0530*/  I2F.U32.RP R0, UR7 ;  /* 0x0000000700007d06 */ /* 0x000e620008209000 */
[----:B------:R-:W-:-:S07]  /*0540*/  ISETP.NE.U32.AND P2, PT, RZ, UR7, PT ;  /* 0x00000007ff007c0c */ /* 0x000fce000bf45070 */
[----:B-1----:R-:W1:Y:S02]  /*0550*/  MUFU.RCP R0, R0 ;  /* 0x0000000000007308 */ /* 0x002e640000001000 */
[----:B-1----:R-:W-:-:S06]  /*0560*/  IADD3 R12, R0, 0xffffffe, RZ ;  /* 0x0ffffffe000c7810 */ /* 0x002fcc0007ffe0ff */
        /* <DEDUP_REMOVED lines=16> */
[----:B------:R-:W-:-:S07]  /*0670*/  IMAD.MOV.U32 R10, RZ, RZ, R13 ;  /* 0x000000ffff0a7224 */ /* 0x000fce00078e000d */
.L_x_1273:
[----:B------:R-:W-:Y:S05]  /*0680*/  BSYNC B0 ;  /* 0x0000000000007941 */ /* 0x000fea0003800000 */
.L_x_1271:
        /* <DEDUP_REMOVED lines=13> */
[----:B------:R-:W-:-:S03]  /*0760*/  ULDC UR7, c[0x0][0x228] ;  /* 0x00008a0000077ab9 */ /* 0x000fc60000000800 */
[----:B------:R-:W-:Y:S01]  /*0770*/  IMAD R4, R7, UR7, R10 ;  /* 0x0000000707047c24 */ /* 0x000fe2000f8e020a */
[----:B------:R-:W-:Y:S06]  /*0780*/  BRA `(.L_x_1276) ;  /* 0x0000000000547947 */ /* 0x000fec0003800000 */
.L_x_1275:
        /* <DEDUP_REMOVED lines=21> */
.L_x_1276:
[----:B------:R-:W-:Y:S05]  /*08e0*/  BSYNC B0 ;  /* 0x0000000000007941 */ /* 0x000fea0003800000 */
.L_x_1274:
        /* <DEDUP_REMOVED lines=10> */
[----:B-1----:R-:W-:Y:S01]  /*0990*/  VIADD R10, R7, 0xffffffe ;  /* 0x0ffffffe070a7836 */ /* 0x002fe20000000000 */
[----:B------:R-:W-:-:S06]  /*09a0*/  IABS R7, R4 ;  /* 0x0000000400077213 */ /* 0x000fcc0000000000 */
[----:B------:R1:W4:Y:S01]  /*09b0*/  F2I.FTZ.U32.TRUNC.NTZ R11, R10 ;  /* 0x0000000a000b7305 */ /* 0x000322000021f000 */
[----:B--2---:R-:W-:Y:S02]  /*09c0*/  IADD3 R13, R15, 0xffffffe, RZ ;  /* 0x0ffffffe0f0d7810 */ /* 0x004fe40007ffe0ff */
[----:B------:R-:W-:Y:S01]  /*09d0*/  IABS R15, R0 ;  /* 0x00000000000f7213 */ /* 0x000fe20000000000 */
[----:B-1----:R-:W-:-:S04]  /*09e0*/  IMAD.MOV.U32 R10, RZ, RZ, RZ ;  /* 0x000000ffff0a7224 */ /* 0x002fc800078e00ff */
[----:B------:R-:W1:Y:S01]  /*09f0*/  F2I.FTZ.U32.TRUNC.NTZ R13, R13 ;  /* 0x0000000d000d7305 */ /* 0x000e62000021f000 */
[----:B----4-:R-:W-:-:S04]  /*0a00*/  IMAD.MOV R9, RZ, RZ, -R11 ;  /* 0x000000ffff097224 */ /* 0x010fc800078e0a0b */
[----:B------:R-:W-:-:S04]  /*0a10*/  IMAD R9, R9, R14, RZ ;  /* 0x0000000e09097224 */ /* 0x000fc800078e02ff */
[----:B------:R-:W-:-:S04]  /*0a20*/  IMAD.HI.U32 R12, R11, R9, R10 ;  /* 0x000000090b0c7227 */ /* 0x000fc800078e000a */
[----:B------:R-:W-:Y:S02]  /*0a30*/  IMAD.MOV.U32 R9, RZ, RZ, R7 ;  /* 0x000000ffff097224 */ /* 0x000fe400078e0007 */
[----:B-1----:R-:W-:Y:S02]  /*0a40*/  IMAD.MOV R11, RZ, RZ, -R13 ;  /* 0x000000ffff0b7224 */ /* 0x002fe400078e0a0d */
[----:B------:R-:W-:-:S04]  /*0a50*/  IMAD.HI.U32 R7, R12, R9, RZ ;  /* 0x000000090c077227 */ /* 0x000fc800078e00ff */
[----:B------:R-:W-:Y:S01]  /*0a60*/  IMAD.MOV.U32 R12, RZ, RZ, R11 ;  /* 0x000000ffff0c7224 */ /* 0x000fe200078e000b */
[----:B------:R-:W-:-:S03]  /*0a70*/  IADD3 R10, -R7, RZ, RZ ;  /* 0x000000ff070a7210 */ /* 0x000fc60007ffe1ff */
        /* <DEDUP_REMOVED lines=10> */
[----:B------:R-:W-:Y:S02]  /*0b20*/  IMAD R10, R21, R13, R10 ;  /* 0x0000000d150a7224 */ /* 0x000fe400078e020a */
[----:B------:R-:W-:Y:S02]  /*0b30*/  @!P1 IMAD.IADD R9, R9, 0x1, -R14 ;  /* 0x0000000109099824 */ /* 0x000fe400078e0a0e */
[----:B------:R-:W-:Y:S01]  /*0b40*/  @!P1 VIADD R7, R7, 0x1 ;  /* 0x0000000107079836 */ /* 0x000fe20000000000 */
[----:B------:R-:W-:Y:S02]  /*0b50*/  ISETP.GT.U32.AND P3, PT, R21, R10, PT ;  /* 0x0000000a1500720c */ /* 0x000fe40003f64070 */
[----:B------:R-:W-:Y:S02]  /*0b60*/  ISETP.GE.U32.AND P0, PT, R9, R14, PT ;  /* 0x0000000e0900720c */ /* 0x000fe40003f06070 */
[----:B------:R-:W-:Y:S02]  /*0b70*/  LOP3.LUT R9, R4, R19, RZ, 0x3c, !PT ;  /* 0x0000001304097212 */ /* 0x000fe400078e3cff */
[----:B------:R-:W-:-:S02]  /*0b80*/  ISETP.NE.AND P1, PT, R19, RZ, PT ;  /* 0x000000ff1300720c */ /* 0x000fc40003f25270 */
[----:B------:R-:W-:Y:S02]  /*0b90*/  ISETP.GE.AND P2, PT, R9, RZ, PT ;  /* 0x000000ff0900720c */ /* 0x000fe40003f46270 */
[----:B------:R-:W-:-:S03]  /*0ba0*/  LOP3.LUT R9, R0, R2, RZ, 0x3c, !PT ;  /* 0x0000000200097212 */ /* 0x000fc600078e3cff */
[----:B------:R-:W-:Y:S01]  /*0bb0*/  @!P3 IMAD.IADD R10, R10, 0x1, -R21 ;  /* 0x000000010a0ab824 */ /* 0x000fe200078e0a15 */
[----:B--2---:R-:W-:Y:S01]  /*0bc0*/  ISETP.GE.AND P5, PT, R4, R15, PT ;  /* 0x0000000f0400720c */ /* 0x004fe20003fa6270 */
[----:B------:R-:W-:Y:S01]  /*0bd0*/  @!P3 VIADD R11, R11, 0x1 ;  /* 0x000000010b0bb836 */ /* 0x000fe20000000000 */
[----:B------:R-:W-:Y:S02]  /*0be0*/  @P0 IADD3 R7, R7, 0x1, RZ ;  /* 0x0000000107070810 */ /* 0x000fe40007ffe0ff */
[----:B------:R-:W-:Y:S01]  /*0bf0*/  ISETP.GE.U32.AND P4, PT, R10, R21, PT ;  /* 0x000000150a00720c */ /* 0x000fe20003f86070 */
[----:B------:R-:W-:Y:S01]  /*0c00*/  HFMA2.MMA R10, -RZ, RZ, 0, 0 ;  /* 0x00000000ff0a7435 */ /* 0x000fe200000001ff */
[----:B------:R-:W-:Y:S01]  /*0c10*/  ISETP.GE.AND P0, PT, R9, RZ, PT ;  /* 0x000000ff0900720c */ /* 0x000fe20003f06270 */
[----:B------:R-:W-:Y:S01]  /*0c20*/  @!P2 IMAD.MOV R7, RZ, RZ, -R7 ;  /* 0x000000ffff07a224 */ /* 0x000fe200078e0a07 */
[----:B------:R-:W-:Y:S01]  /*0c30*/  @!P1 LOP3.LUT R7, RZ, R19, RZ, 0x33, !PT ;  /* 0x00000013ff079212 */ /* 0x000fe200078e33ff */
[----:B------:R-:W-:Y:S01]  /*0c40*/  IMAD.MOV.U32 R9, RZ, RZ, RZ ;  /* 0x000000ffff097224 */ /* 0x000fe200078e00ff */
[----:B---3--:R-:W-:-:S02]  /*0c50*/  ISETP.GE.AND P2, PT, R0, R17, PT ;  /* 0x000000110000720c */ /* 0x008fc40003f46270 */
[----:B------:R-:W-:Y:S02]  /*0c60*/  ISETP.NE.AND P1, PT, R2, RZ, PT ;  /* 0x000000ff0200720c */ /* 0x000fe40003f25270 */
[----:B-1----:R-:W-:-:S03]  /*0c70*/  VIADDMNMX R7, R7, 0x1, R12, PT ;  /* 0x0000000107077846 */ /* 0x002fc6000380010c */
[----:B------:R-:W-:Y:S01]  /*0c80*/  @P4 VIADD R11, R11, 0x1 ;  /* 0x000000010b0b4836 */ /* 0x000fe20000000000 */
        /* <DEDUP_REMOVED lines=27> */
.L_x_1278:
[----:B------:R-:W-:Y:S05]  /*0e40*/  BSYNC B0 ;  /* 0x0000000000007941 */ /* 0x000fea0003800000 */
.L_x_1277:
        /* <DEDUP_REMOVED lines=9> */
[----:B-1----:R-:W-:Y:S01]  /*0ee0*/  IMAD.MOV.U32 R12, RZ, RZ, RZ ;  /* 0x000000ffff0c7224 */ /* 0x002fe200078e00ff */
[----:B--2---:R-:W-:-:S05]  /*0ef0*/  IADD3 R14, RZ, -R13, RZ ;  /* 0x8000000dff0e7210 */ /* 0x004fca0007ffe0ff */
        /* <DEDUP_REMOVED lines=17> */
.L_x_1280:
[----:B------:R-:W-:Y:S05]  /*1010*/  BSYNC B0 ;  /* 0x0000000000007941 */ /* 0x000fea0003800000 */
.L_x_1279:
        /* <DEDUP_REMOVED lines=19> */
[C---:B------:R-:W-:Y:S01]  /*1150*/  IADD3 R16, R15.reuse, -UR7, R2 ;  /* 0x800000070f107c10 */ /* 0x040fe2000fffe002 */
[----:B------:R-:W-:Y:S01]  /*1160*/  VIADD R2, R15, -UR7 ;  /* 0x800000070f027c36 */ /* 0x000fe20008000000 */
[----:B------:R-:W-:Y:S01]  /*1170*/  IADD3 R12, R21, R19, RZ ;  /* 0x00000013150c7210 */ /* 0x000fe20007ffe0ff */
        /* <DEDUP_REMOVED lines=14> */
.L_x_1410:
        /* <DEDUP_REMOVED lines=16> */
[-C--:B------:R-:W-:Y:S01]  /*1360*/  IADD3 R31, P0, R29, R20.reuse, RZ ;  /* 0x000000141d1f7210 */ /* 0x080fe20007f1e0ff */
[----:B------:R-:W-:Y:S01]  /*1370*/  IMAD.MOV.U32 R26, RZ, RZ, R8 ;  /* 0x000000ffff1a7224 */ /* 0x000fe200078e0008 */
[----:B------:R-:W-:Y:S01]  /*1380*/  IADD3 R37, P1, R33, R20, RZ ;  /* 0x0000001421257210 */ /* 0x000fe20007f3e0ff */
[----:B------:R-:W-:Y:S01]  /*1390*/  IMAD R0, R0, UR16, RZ ;  /* 0x0000001000007c24 */ /* 0x000fe2000f8e02ff */
[-C--:B------:R-:W-:Y:S01]  /*13a0*/  LEA.HI.X.SX32 R29, R29, R12.reuse, 0x1, P0 ;  /* 0x0000000c1d1d7211 */ /* 0x080fe200000f0eff */
[----:B------:R-:W-:Y:S01]  /*13b0*/  IMAD.MOV.U32 R27, RZ, RZ, R13 ;  /* 0x000000ffff1b7224 */ /* 0x000fe200078e000d */
[----:B------:R-:W-:Y:S01]  /*13c0*/  ULDC.64 UR12, c[0x0][0x218] ;  /* 0x00008600000c7ab9 */ /* 0x000fe20000000a00 */
[----:B------:R-:W-:Y:S01]  /*13d0*/  IMAD R39, R35, UR17, R0 ;  /* 0x0000001123277c24 */ /* 0x000fe2000f8e0200 */
[----:B------:R-:W-:Y:S01]  /*13e0*/  LEA.HI.X.SX32 R33, R33, R12, 0x1, P1 ;  /* 0x0000000c21217211 */ /* 0x000fe200008f0eff */
[----:B------:R-:W-:Y:S01]  /*13f0*/  IMAD.WIDE.U32 R34, R35, UR16, R26 ;  /* 0x0000001023227c25 */ /* 0x000fe2000f8e001a */
[----:B------:R-:W-:Y:S01]  /*1400*/  UPRMT UR7, UR7, 0x8880, URZ ;  /* 0x0000888007077896 */ /* 0x000fe2000800003f */
[----:B------:R-:W-:-:S02]  /*1410*/  ULDC UR14, c[0x0][0x228] ;  /* 0x00008a00000e7ab9 */ /* 0x000fc40000000800 */
[----:B------:R-:W-:Y:S01]  /*1420*/  IMAD R0, R29, UR16, RZ ;  /* 0x000000101d007c24 */ /* 0x000fe2000f8e02ff */
[----:B------:R-:W-:Y:S01]  /*1430*/  LEA R28, P0, R34, UR12, 0x3 ;  /* 0x0000000c221c7c11 */ /* 0x000fe2000f8018ff */
[----:B------:R-:W-:Y:S01]  /*1440*/  ULDC UR11, c[0x0][0x250] ;  /* 0x00009400000b7ab9 */ /* 0x000fe20000000800 */
[----:B------:R-:W-:Y:S01]  /*1450*/  IADD3 R29, R35, R39, RZ ;  /* 0x00000027231d7210 */ /* 0x000fe20007ffe0ff */
[----:B------:R-:W-:Y:S01]  /*1460*/  IMAD R2, R33, UR16, RZ ;  /* 0x0000001021027c24 */ /* 0x000fe2000f8e02ff */
[----:B------:R-:W-:Y:S02]  /*1470*/  UIADD3 UR10, UR14, UR11, URZ ;  /* 0x0000000b0e0a7290 */ /* 0x000fe4000fffe03f */
[----:B-1----:R-:W-:Y:S01]  /*1480*/  IMAD R46, R10, R41, -UR11 ;  /* 0x8000000b0a2e7e24 */ /* 0x002fe2000f8e0229 */
[----:B------:R-:W-:Y:S01]  /*1490*/  LEA.HI.X R29, R34, UR13, R29, 0x3, P0 ;  /* 0x0000000d221d7c11 */ /* 0x000fe200080f1c1d */
[C---:B------:R-:W-:Y:S01]  /*14a0*/  IMAD R39, R31.reuse, UR17, R0 ;  /* 0x000000111f277c24 */ /* 0x040fe2000f8e0200 */
[----:B------:R-:W-:Y:S01]  /*14b0*/  ISETP.NE.AND P0, PT, RZ, UR7, PT ;  /* 0x00000007ff007c0c */ /* 0x000fe2000bf05270 */
[----:B------:R-:W-:Y:S01]  /*14c0*/  IMAD.WIDE.U32 R30, R31, UR16, R26 ;  /* 0x000000101f1e7c25 */ /* 0x000fe2000f8e001a */
[----:B--2---:R-:W-:-:S02]  /*14d0*/  VIADDMNMX R35, R46, R45, UR10, PT ;  /* 0x0000000a2e237e46 */ /* 0x004fc4000b80012d */
[----:B------:R-:W-:Y:S01]  /*14e0*/  VIMNMX R44, RZ, R46, !PT ;  /* 0x0000002eff2c7248 */ /* 0x000fe20007fe0100 */
[----:B------:R-:W-:Y:S01]  /*14f0*/  IMAD.WIDE.U32 R32, R37, UR16, R26 ;  /* 0x0000001025207c25 */ /* 0x000fe2000f8e001a */
[----:B------:R-:W-:Y:S02]  /*1500*/  LEA R52, P1, R30, UR12, 0x3 ;  /* 0x0000000c1e347c11 */ /* 0x000fe4000f8218ff */
[----:B------:R-:W-:Y:S01]  /*1510*/  VIMNMX R45, R35, UR14, PT ;  /* 0x0000000e232d7c48 */ /* 0x000fe2000bfe0100 */
[----:B------:R-:W-:Y:S01]  /*1520*/  IMAD R27, R37, UR17, R2 ;  /* 0x00000011251b7c24 */ /* 0x000fe2000f8e0202 */
[----:B------:R-:W-:Y:S01]  /*1530*/  LEA R26, P2, R32, UR12, 0x3 ;  /* 0x0000000c201a7c11 */ /* 0x000fe2000f8418ff */
[----:B------:R-:W-:Y:S02]  /*1540*/  IMAD.IADD R31, R31, 0x1, R39 ;  /* 0x000000011f1f7824 */ /* 0x000fe400078e0227 */
        /* <DEDUP_REMOVED lines=36> */
[----:B------:R-:W-:Y:S05]  /*1790*/  CALL.REL.NOINC `($__internal_18_$__cuda_sm20_div_rn_f64_full) ;  /* 0x00000050001c7944 */ /* 0x000fea0003c00000 */
.L_x_1292:
[----:B------:R-:W-:Y:S05]  /*17a0*/  BSYNC B5 ;  /* 0x0000000000057941 */ /* 0x000fea0003800000 */
.L_x_1291:
[----:B------:R-:W-:-:S11]  /*17b0*/  DADD R22, R22, R30 ;  /* 0x0000000016167229 */ /* 0x000fd6000000001e */
.L_x_1290:
[----:B------:R-:W-:Y:S05]  /*17c0*/  BSYNC B4 ;  /* 0x0000000000047941 */ /* 0x000fea0003800000 */
.L_x_1289:
        /* <DEDUP_REMOVED lines=25> */
[----:B------:R-:W-:Y:S05]  /*1960*/  CALL.REL.NOINC `($__internal_18_$__cuda_sm20_div_rn_f64_full) ;  /* 0x0000004c00a87944 */ /* 0x000fea0003c00000 */
[----:B------:R-:W-:Y:S02]  /*1970*/  IMAD.MOV.U32 R28, RZ, RZ, R30 ;  /* 0x000000ffff1c7224 */ /* 0x000fe400078e001e */
[----:B------:R-:W-:-:S07]  /*1980*/  IMAD.MOV.U32 R29, RZ, RZ, R31 ;  /* 0x000000ffff1d7224 */ /* 0x000fce00078e001f */
.L_x_1296:
[----:B------:R-:W-:Y:S05]  /*1990*/  BSYNC B5 ;  /* 0x0000000000057941 */ /* 0x000fea0003800000 */
.L_x_1295:
[----:B------:R-:W-:-:S11]  /*19a0*/  DADD R22, R22, R28 ;  /* 0x0000000016167229 */ /* 0x000fd6000000001c */
.L_x_1294:
[----:B------:R-:W-:Y:S05]  /*19b0*/  BSYNC B4 ;  /* 0x0000000000047941 */ /* 0x000fea0003800000 */
.L_x_1293:
        /* <DEDUP_REMOVED lines=25> */
[----:B------:R-:W-:Y:S05]  /*1b50*/  CALL.REL.NOINC `($__internal_18_$__cuda_sm20_div_rn_f64_full) ;  /* 0x0000004c002c7944 */ /* 0x000fea0003c00000 */
[----:B------:R-:W-:Y:S02]  /*1b60*/  IMAD.MOV.U32 R28, RZ, RZ, R30 ;  /* 0x000000ffff1c7224 */ /* 0x000fe400078e001e */
[----:B------:R-:W-:-:S07]  /*1b70*/  IMAD.MOV.U32 R29, RZ, RZ, R31 ;  /* 0x000000ffff1d7224 */ /* 0x000fce00078e001f */
.L_x_1298:
[----:B------:R-:W-:Y:S05]  /*1b80*/  BSYNC B4 ;  /* 0x0000000000047941 */ /* 0x000fea0003800000 */
.L_x_1297:
[----:B------:R-:W-:-:S11]  /*1b90*/  DADD R22, R22, R28 ;  /* 0x0000000016167229 */ /* 0x000fd6000000001c */
.L_x_1288:
[----:B------:R-:W-:Y:S05]  /*1ba0*/  BSYNC B3 ;  /* 0x0000000000037941 */ /* 0x000fea0003800000 */
.L_x_1287:
        /* <DEDUP_REMOVED lines=22> */
.L_x_1317:
        /* <DEDUP_REMOVED lines=39> */
.L_x_1304:
[----:B------:R-:W-:Y:S05]  /*1f80*/  BSYNC B5 ;  /* 0x0000000000057941 */ /* 0x000fea0003800000 */
.L_x_1303:
[----:B------:R-:W-:-:S11]  /*1f90*/  DADD R22, R22, R28 ;  /* 0x0000000016167229 */ /* 0x000fd6000000001c */
.L_x_1302:
[----:B------:R-:W-:Y:S05]  /*1fa0*/  BSYNC B4 ;  /* 0x0000000000047941 */ /* 0x000fea0003800000 */
.L_x_1301:
        /* <DEDUP_REMOVED lines=15> */
[----:B------:R-:W-:Y:S02]  /*20a0*/  LEA R32, P0, R28, UR10, 0x3 ;  /* 0x0000000a1c207c11 */ /* 0x000fe4000f8018ff */
[----:B------:R-:W-:-:S04]  /*20b0*/  IADD3 R29, R29, R31, RZ ;  /* 0x0000001f1d1d7210 */ /* 0x000fc80007ffe0ff */
        /* <DEDUP_REMOVED lines=21> */
[----:B------:R-:W-:Y:S02]  /*2210*/  IMAD.MOV.U32 R28, RZ, RZ, R30 ;  /* 0x000000ffff1c7224 */ /* 0x000fe400078e001e */
[----:B------:R-:W-:-:S07]  /*2220*/  IMAD.MOV.U32 R29, RZ, RZ, R31 ;  /* 0x000000ffff1d7224 */ /* 0x000fce00078e001f */
.L_x_1308:
[----:B------:R-:W-:Y:S05]  /*2230*/  BSYNC B5 ;  /* 0x0000000000057941 */ /* 0x000fea0003800000 */
.L_x_1307:
[----:B------:R-:W-:-:S11]  /*2240*/  DADD R22, R22, R28 ;  /* 0x0000000016167229 */ /* 0x000fd6000000001c */
.L_x_1306:
[----:B------:R-:W-:Y:S05]  /*2250*/  BSYNC B4 ;  /* 0x0000000000047941 */ /* 0x000fea0003800000 */
.L_x_1305:
        /* <DEDUP_REMOVED lines=9> */
[----:B------:R-:W-:Y:S01]  /*22f0*/  IADD3.X R0, RZ, R55, RZ, P0, !PT ;  /* 0x00000037ff007210 */ /* 0x000fe200007fe4ff */
[----:B------:R-:W-:-:S04]  /*2300*/  IMAD.MOV.U32 R29, RZ, RZ, R13 ;  /* 0x000000ffff1d7224 */ /* 0x000fc800078e000d */
[----:B------:R-:W-:Y:S02]  /*2310*/  IMAD R0, R0, UR10, RZ ;  /* 0x0000000a00007c24 */ /* 0x000fe4000f8e02ff */
        /* <DEDUP_REMOVED lines=28> */
.L_x_1312:
[----:B------:R-:W-:Y:S05]  /*24e0*/  BSYNC B5 ;  /* 0x0000000000057941 */ /* 0x000fea0003800000 */
.L_x_1311:
[----:B------:R-:W-:-:S11]  /*24f0*/  DADD R22, R22, R28 ;  /* 0x0000000016167229 */ /* 0x000fd6000000001c */
.L_x_1310:
[----:B------:R-:W-:Y:S05]  /*2500*/  BSYNC B4 ;  /* 0x0000000000047941 */ /* 0x000fea0003800000 */
.L_x_1309:
        /* <DEDUP_REMOVED lines=40> */
.L_x_1316:
[----:B------:R-:W-:Y:S05]  /*2790*/  BSYNC B5 ;  /* 0x0000000000057941 */ /* 0x000fea0003800000 */
.L_x_1315:
[----:B------:R-:W-:-:S11]  /*27a0*/  DADD R22, R22, R28 ;  /* 0x0000000016167229 */ /* 0x000fd6000000001c */
.L_x_1314:
[----:B------:R-:W-:Y:S05]  /*27b0*/  BSYNC B4 ;  /* 0x0000000000047941 */ /* 0x000fea0003800000 */
.L_x_1313:
[----:B------:R-:W1:Y:S01]  /*27c0*/  LDC R0, c[0x0][0x23c] ;  /* 0x00008f00ff007b82 */ /* 0x000e620000000800 */
[----:B------:R-:W-:Y:S02]  /*27d0*/  IADD3 R47, R47, 0x4, RZ ;  /* 0x000000042f2f7810 */ /* 0x000fe40007ffe0ff */
[----:B------:R-:W-:-:S05]  /*27e0*/  IADD3 R48, P1, R48, 0x4, RZ ;  /* 0x0000000430307810 */ /* 0x000fca0007f3e0ff */
[----:B------:R-:W2:Y:S01]  /*27f0*/  LDC R29, c[0x0][0x24c] ;  /* 0x00009300ff1d7b82 */ /* 0x000ea20000000800 */
[----:B------:R-:W-:Y:S01]  /*2800*/  IMAD.X R55, RZ, RZ, R55, P1 ;  /* 0x000000ffff377224 */ /* 0x000fe200008e0637 */
        /* <DEDUP_REMOVED lines=11> */
.L_x_1300:
[----:B------:R-:W-:Y:S05]  /*28c0*/  BSYNC B3 ;  /* 0x0000000000037941 */ /* 0x000fea0003800000 */
.L_x_1299:
[----:B------:R-:W-:Y:S05]  /*28d0*/  BRA `(.L_x_1284) ;  /* 0x0000003c00847947 */ /* 0x000fea0003800000 */
.L_x_1286:
        /* <DEDUP_REMOVED lines=11> */
[----:B------:R-:W-:Y:S01]  /*2990*/  MOV R34, 0x1 ;  /* 0x0000000100227802 */ /* 0x000fe20000000f00 */
[----:B------:R-:W-:Y:S05]  /*29a0*/  BSSY B5, `(.L_x_1322) ;  /* 0x0000018000057945 */ /* 0x000fea0003800000 */
[----:B------:R-:W4:Y:S01]  /*29b0*/  LDC R31, c[0x0][0x244] ;  /* 0x00009100ff1f7b82 */ /* 0x000f220000000800 */
[----:B---3--:R-:W-:-:S05]  /*29c0*/  IMAD R0, R9, UR7, -R0 ;  /* 0x0000000709007c24 */ /* 0x008fca000f8e0a00 */
[----:B----4-:R-:W-:-:S05]  /*29d0*/  VIADDMNMX R31, R0, R31, UR6, PT ;  /* 0x00000006001f7e46 */ /* 0x010fca000b80011f */
[----:B------:R-:W-:-:S04]  /*29e0*/  IMAD.IADD R31, R31, 0x1, -R0 ;  /* 0x000000011f1f7824 */ /* 0x000fc800078e0a00 */
        /* <DEDUP_REMOVED lines=16> */
[----:B0-----:R-:W-:Y:S05]  /*2af0*/  CALL.REL.NOINC `($__internal_18_$__cuda_sm20_div_rn_f64_full) ;  /* 0x0000003c00447944 */ /* 0x001fea0003c00000 */
[----:B------:R-:W-:Y:S02]  /*2b00*/  IMAD.MOV.U32 R28, RZ, RZ, R30 ;  /* 0x000000ffff1c7224 */ /* 0x000fe400078e001e */
[----:B------:R-:W-:-:S07]  /*2b10*/  IMAD.MOV.U32 R29, RZ, RZ, R31 ;  /* 0x000000ffff1d7224 */ /* 0x000fce00078e001f */
.L_x_1323:
[----:B------:R-:W-:Y:S05]  /*2b20*/  BSYNC B5 ;  /* 0x0000000000057941 */ /* 0x000fea0003800000 */
.L_x_1322:
[----:B------:R-:W-:-:S11]  /*2b30*/  DADD R22, R22, R28 ;  /* 0x0000000016167229 */ /* 0x000fd6000000001c */
.L_x_1321:
[----:B------:R-:W-:Y:S05]  /*2b40*/  BSYNC B4 ;  /* 0x0000000000047941 */ /* 0x000fea0003800000 */
.L_x_1320:
        /* <DEDUP_REMOVED lines=9> */
[----:B------:R-:W-:Y:S01]  /*2be0*/  MOV R28, 0x1 ;  /* 0x00000001001c7802 */ /* 0x000fe20000000f00 */
        /* <DEDUP_REMOVED lines=25> */
.L_x_1327:
[----:B------:R-:W-:Y:S05]  /*2d80*/  BSYNC B5 ;  /* 0x0000000000057941 */ /* 0x000fea0003800000 */
.L_x_1326:
[----:B------:R-:W-:-:S11]  /*2d90*/  DADD R22, R22, R28 ;  /* 0x0000000016167229 */ /* 0x000fd6000000001c */
.L_x_1325:
[----:B------:R-:W-:Y:S05]  /*2da0*/  BSYNC B4 ;  /* 0x0000000000047941 */ /* 0x000fea0003800000 */
.L_x_1324:
        /* <DEDUP_REMOVED lines=9> */
[----:B------:R-:W-:Y:S01]  /*2e40*/  MOV R28, 0x1 ;  /* 0x00000001001c7802 */ /* 0x000fe20000000f00 */
[----:B------:R-:W-:Y:S05]  /*2e50*/  BSSY B4, `(.L_x_1328) ;  /* 0x0000019000047945 */ /* 0x000fea0003800000 */
[----:B------:R-:W4:Y:S01]  /*2e60*/  LDC R2, c[0x0][0x244] ;  /* 0x00009100ff027b82 */ /* 0x000f220000000800 */
[----:B---3--:R-:W-:-:S05]  /*2e70*/  IMAD R29, R9, R0, R0 ;  /* 0x00000000091d7224 */ /* 0x008fca00078e0200 */
[----:B------:R-:W-:-:S04]  /*2e80*/  IADD3 R29, R29, -UR7, R0 ;  /* 0x800000071d1d7c10 */ /* 0x000fc8000fffe000 */
        /* <DEDUP_REMOVED lines=21> */
.L_x_1329:
[----:B------:R-:W-:Y:S05]  /*2fe0*/  BSYNC B4 ;  /* 0x0000000000047941 */ /* 0x000fea0003800000 */
.L_x_1328:
[----:B------:R-:W-:-:S11]  /*2ff0*/  DADD R22, R22, R26 ;  /* 0x0000000016167229 */ /* 0x000fd6000000001a */
.L_x_1319:
[----:B------:R-:W-:Y:S05]  /*3000*/  BSYNC B3 ;  /* 0x0000000000037941 */ /* 0x000fea0003800000 */
.L_x_1318:
[----:B------:R-:W-:Y:S01]  /*3010*/  ISETP.GE.U32.AND P0, PT, R17, 0x3, PT ;  /* 0x000000031100780c */ /* 0x000fe20003f06070 */
[----:B------:R-:W-:-:S12]  /*3020*/  BSSY B3, `(.L_x_1330) ;  /* 0x00000de000037945 */ /* 0x000fd80003800000 */
[----:B------:R-:W-:Y:S05]  /*3030*/  @!P0 BRA `(.L_x_1331) ;  /* 0x0000000c00708947 */ /* 0x000fea0003800000 */
.L_x_1348:
        /* <DEDUP_REMOVED lines=27> */
[----:B------:R-:W-:Y:S01]  /*31f0*/  IADD3 R29, -R0, R29, RZ ;  /* 0x0000001d001d7210 */ /* 0x000fe20007ffe1ff */
[----:B------:R-:W-:Y:S01]  /*3200*/  IMAD.MOV.U32 R26, RZ, RZ, 0x1 ;  /* 0x00000001ff1a7424 */ /* 0x000fe200078e00ff */
[----:B------:R-:W-:Y:S03]  /*3210*/  BSSY B5, `(.L_x_1334) ;  /* 0x0000014000057945 */ /* 0x000fe60003800000 */
        /* <DEDUP_REMOVED lines=19> */
.L_x_1335:
[----:B------:R-:W-:Y:S05]  /*3350*/  BSYNC B5 ;  /* 0x0000000000057941 */ /* 0x000fea0003800000 */
.L_x_1334:
[----:B------:R-:W-:-:S11]  /*3360*/  DADD R22, R22, R26 ;  /* 0x0000000016167229 */ /* 0x000fd6000000001a */
.L_x_1333:
[----:B------:R-:W-:Y:S05]  /*3370*/  BSYNC B4 ;  /* 0x0000000000047941 */ /* 0x000fea0003800000 */
.L_x_1332:
        /* <DEDUP_REMOVED lines=30> */
[----:B------:R-:W-:-:S03]  /*3560*/  IMAD.MOV.U32 R28, RZ, RZ, 0x1 ;  /* 0x00000001ff1c7424 */ /* 0x000fc600078e00ff */
        /* <DEDUP_REMOVED lines=19> */
[----:B------:R-:W-:Y:S01]  /*36a0*/  MOV R28, R30 ;  /* 0x0000001e001c7202 */ /* 0x000fe20000000f00 */
[----:B------:R-:W-:-:S07]  /*36b0*/  IMAD.MOV.U32 R29, RZ, RZ, R31 ;  /* 0x000000ffff1d7224 */ /* 0x000fce00078e001f */
.L_x_1339:
[----:B------:R-:W-:Y:S05]  /*36c0*/  BSYNC B5 ;  /* 0x0000000000057941 */ /* 0x000fea0003800000 */
.L_x_1338:
[----:B------:R-:W-:-:S11]  /*36d0*/  DADD R22, R22, R28 ;  /* 0x0000000016167229 */ /* 0x000fd6000000001c */
.L_x_1337:
[----:B------:R-:W-:Y:S05]  /*36e0*/  BSYNC B4 ;  /* 0x0000000000047941 */ /* 0x000fea0003800000 */
.L_x_1336:
        /* <DEDUP_REMOVED lines=53> */
.L_x_1343:
[----:B------:R-:W-:Y:S05]  /*3a40*/  BSYNC B5 ;  /* 0x0000000000057941 */ /* 0x000fea0003800000 */
.L_x_1342:
[----:B------:R-:W-:-:S11]  /*3a50*/  DADD R22, R22, R28 ;  /* 0x0000000016167229 */ /* 0x000fd6000000001c */
.L_x_1341:
[----:B------:R-:W-:Y:S05]  /*3a60*/  BSYNC B4 ;  /* 0x0000000000047941 */ /* 0x000fea0003800000 */
.L_x_1340:
        /* <DEDUP_REMOVED lines=8> */
[----:B------:R-:W-:Y:S02]  /*3af0*/  VIMNMX R29, R27, UR7, PT ;  /* 0x000000071b1d7c48 */ /* 0x000fe4000bfe0100 */
[----:B------:R-:W-:Y:S02]  /*3b00*/  IADD3 R31, -R26, R27, RZ ;  /* 0x0000001b1a1f7210 */ /* 0x000fe40007ffe1ff */
        /* <DEDUP_REMOVED lines=39> */
.L_x_1347:
[----:B------:R-:W-:Y:S05]  /*3d80*/  BSYNC B5 ;  /* 0x0000000000057941 */ /* 0x000fea0003800000 */
.L_x_1346:
[----:B------:R-:W-:-:S11]  /*3d90*/  DADD R22, R22, R26 ;  /* 0x0000000016167229 */ /* 0x000fd6000000001a */
.L_x_1345:
[----:B------:R-:W-:Y:S05]  /*3da0*/  BSYNC B4 ;  /* 0x0000000000047941 */ /* 0x000fea0003800000 */
.L_x_1344:
[----:B------:R-:W1:Y:S01]  /*3db0*/  LDC R0, c[0x0][0x23c] ;  /* 0x00008f00ff007b82 */ /* 0x000e620000000800 */
[----:B------:R-:W-:Y:S01]  /*3dc0*/  VIADD R47, R47, 0x4 ;  /* 0x000000042f2f7836 */ /* 0x000fe20000000000 */
[----:B-1----:R-:W-:-:S04]  /*3dd0*/  VIADDMNMX R0, R11, 0x1, R0, PT ;  /* 0x000000010b007846 */ /* 0x002fc80003800100 */
[----:B------:R-:W-:-:S13]  /*3de0*/  ISETP.GE.AND P0, PT, R47, R0, PT ;  /* 0x000000002f00720c */ /* 0x000fda0003f06270 */
[----:B------:R-:W-:Y:S05]  /*3df0*/  @!P0 BRA `(.L_x_1348) ;  /* 0xfffffff000908947 */ /* 0x000fea000383ffff */
.L_x_1331:
[----:B------:R-:W-:Y:S05]  /*3e00*/  BSYNC B3 ;  /* 0x0000000000037941 */ /* 0x000fea0003800000 */
.L_x_1330:
[----:B------:R-:W-:Y:S05]  /*3e10*/  BRA `(.L_x_1284) ;  /* 0x0000002800347947 */ /* 0x000fea0003800000 */
.L_x_1285:
        /* <DEDUP_REMOVED lines=31> */
.L_x_1355:
[----:B------:R-:W-:Y:S05]  /*4010*/  BSYNC B5 ;  /* 0x0000000000057941 */ /* 0x000fea0003800000 */
.L_x_1354:
[----:B------:R-:W-:-:S11]  /*4020*/  DADD R22, R22, R30 ;  /* 0x0000000016167229 */ /* 0x000fd6000000001e */
.L_x_1353:
[----:B------:R-:W-:Y:S05]  /*4030*/  BSYNC B4 ;  /* 0x0000000000047941 */ /* 0x000fea0003800000 */
.L_x_1352:
        /* <DEDUP_REMOVED lines=26> */
[----:B------:R-:W-:Y:S01]  /*41e0*/  IMAD.MOV.U32 R28, RZ, RZ, R30 ;  /* 0x000000ffff1c7224 */ /* 0x000fe200078e001e */
[----:B------:R-:W-:-:S07]  /*41f0*/  MOV R29, R31 ;  /* 0x0000001f001d7202 */ /* 0x000fce0000000f00 */
.L_x_1359:
[----:B------:R-:W-:Y:S05]  /*4200*/  BSYNC B5 ;  /* 0x0000000000057941 */ /* 0x000fea0003800000 */
.L_x_1358:
[----:B------:R-:W-:-:S11]  /*4210*/  DADD R22, R22, R28 ;  /* 0x0000000016167229 */ /* 0x000fd6000000001c */
.L_x_1357:
[----:B------:R-:W-:Y:S05]  /*4220*/  BSYNC B4 ;  /* 0x0000000000047941 */ /* 0x000fea0003800000 */
.L_x_1356:
        /* <DEDUP_REMOVED lines=26> */
[----:B------:R-:W-:Y:S01]  /*43d0*/  MOV R28, R30 ;  /* 0x0000001e001c7202 */ /* 0x000fe20000000f00 */
[----:B------:R-:W-:-:S07]  /*43e0*/  IMAD.MOV.U32 R29, RZ, RZ, R31 ;  /* 0x000000ffff1d7224 */ /* 0x000fce00078e001f */
.L_x_1361:
[----:B------:R-:W-:Y:S05]  /*43f0*/  BSYNC B4 ;  /* 0x0000000000047941 */ /* 0x000fea0003800000 */
.L_x_1360:
[----:B------:R-:W-:-:S11]  /*4400*/  DADD R22, R22, R28 ;  /* 0x0000000016167229 */ /* 0x000fd6000000001c */
.L_x_1351:
[----:B------:R-:W-:Y:S05]  /*4410*/  BSYNC B3 ;  /* 0x0000000000037941 */ /* 0x000fea0003800000 */
.L_x_1350:
[----:B------:R-:W-:Y:S01]  /*4420*/  ISETP.GE.U32.AND P0, PT, R17, 0x3, PT ;  /* 0x000000031100780c */ /* 0x000fe20003f06070 */
[----:B------:R-:W-:-:S12]  /*4430*/  BSSY B3, `(.L_x_1362) ;  /* 0x00000d5000037945 */ /* 0x000fd80003800000 */
[----:B------:R-:W-:Y:S05]  /*4440*/  @!P0 BRA `(.L_x_1363) ;  /* 0x0000000c004c8947 */ /* 0x000fea0003800000 */
.L_x_1380:
        /* <DEDUP_REMOVED lines=48> */
.L_x_1367:
[----:B------:R-:W-:Y:S05]  /*4750*/  BSYNC B5 ;  /* 0x0000000000057941 */ /* 0x000fea0003800000 */
.L_x_1366:
[----:B------:R-:W-:-:S11]  /*4760*/  DADD R22, R22, R26 ;  /* 0x0000000016167229 */ /* 0x000fd6000000001a */
.L_x_1365:
[----:B------:R-:W-:Y:S05]  /*4770*/  BSYNC B4 ;  /* 0x0000000000047941 */ /* 0x000fea0003800000 */
.L_x_1364:
        /* <DEDUP_REMOVED lines=49> */
.L_x_1371:
[----:B------:R-:W-:Y:S05]  /*4a90*/  BSYNC B5 ;  /* 0x0000000000057941 */ /* 0x000fea0003800000 */
.L_x_1370:
[----:B------:R-:W-:-:S11]  /*4aa0*/  DADD R22, R22, R28 ;  /* 0x0000000016167229 */ /* 0x000fd6000000001c */
.L_x_1369:
[----:B------:R-:W-:Y:S05]  /*4ab0*/  BSYNC B4 ;  /* 0x0000000000047941 */ /* 0x000fea0003800000 */
.L_x_1368:
        /* <DEDUP_REMOVED lines=49> */
.L_x_1375:
[----:B------:R-:W-:Y:S05]  /*4dd0*/  BSYNC B5 ;  /* 0x0000000000057941 */ /* 0x000fea0003800000 */
.L_x_1374:
[----:B------:R-:W-:-:S11]  /*4de0*/  DADD R22, R22, R28 ;  /* 0x0000000016167229 */ /* 0x000fd6000000001c */
.L_x_1373:
[----:B------:R-:W-:Y:S05]  /*4df0*/  BSYNC B4 ;  /* 0x0000000000047941 */ /* 0x000fea0003800000 */
.L_x_1372:
        /* <DEDUP_REMOVED lines=48> */
.L_x_1379:
[----:B------:R-:W-:Y:S05]  /*5100*/  BSYNC B5 ;  /* 0x0000000000057941 */ /* 0x000fea0003800000 */
.L_x_1378:
[----:B------:R-:W-:-:S11]  /*5110*/  DADD R22, R22, R26 ;  /* 0x0000000016167229 */ /* 0x000fd6000000001a */
.L_x_1377:
[----:B------:R-:W-:Y:S05]  /*5120*/  BSYNC B4 ;  /* 0x0000000000047941 */ /* 0x000fea0003800000 */
.L_x_1376:
[----:B------:R-:W1:Y:S01]  /*5130*/  LDC R0, c[0x0][0x23c] ;  /* 0x00008f00ff007b82 */ /* 0x000e620000000800 */
[----:B------:R-:W-:Y:S01]  /*5140*/  VIADD R47, R47, 0x4 ;  /* 0x000000042f2f7836 */ /* 0x000fe20000000000 */
[----:B-1----:R-:W-:-:S04]  /*5150*/  VIADDMNMX R0, R11, 0x1, R0, PT ;  /* 0x000000010b007846 */ /* 0x002fc80003800100 */
[----:B------:R-:W-:-:S13]  /*5160*/  ISETP.GE.AND P0, PT, R47, R0, PT ;  /* 0x000000002f00720c */ /* 0x000fda0003f06270 */
[----:B------:R-:W-:Y:S05]  /*5170*/  @!P0 BRA `(.L_x_1380) ;  /* 0xfffffff000b48947 */ /* 0x000fea000383ffff */
.L_x_1363:
[----:B------:R-:W-:Y:S05]  /*5180*/  BSYNC B3 ;  /* 0x0000000000037941 */ /* 0x000fea0003800000 */
.L_x_1362:
[----:B------:R-:W-:Y:S05]  /*5190*/  BRA `(.L_x_1284) ;  /* 0x0000001400547947 */ /* 0x000fea0003800000 */
.L_x_1349:
        /* <DEDUP_REMOVED lines=18> */
[----:B------:R-:W-:-:S04]  /*52c0*/  VIMNMX R31, R31, UR7, PT ;  /* 0x000000071f1f7c48 */ /* 0x000fc8000bfe0100 */
[----:B------:R-:W-:-:S05]  /*52d0*/  IADD3 R0, -R0, R31, RZ ;  /* 0x0000001f00007210 */ /* 0x000fca0007ffe1ff */
        /* <DEDUP_REMOVED lines=19> */
.L_x_1386:
[----:B------:R-:W-:Y:S05]  /*5410*/  BSYNC B5 ;  /* 0x0000000000057941 */ /* 0x000fea0003800000 */
.L_x_1385:
[----:B------:R-:W-:-:S11]  /*5420*/  DADD R22, R22, R28 ;  /* 0x0000000016167229 */ /* 0x000fd6000000001c */
.L_x_1384:
[----:B------:R-:W-:Y:S05]  /*5430*/  BSYNC B4 ;  /* 0x0000000000047941 */ /* 0x000fea0003800000 */
.L_x_1383:
        /* <DEDUP_REMOVED lines=13> */
[----:B------:R-:W-:Y:S01]  /*5510*/  VIADD R0, R0, -UR7 ;  /* 0x8000000700007c36 */ /* 0x000fe20008000000 */
[----:B------:R-:W-:-:S04]  /*5520*/  ULDC UR7, c[0x0][0x230] ;  /* 0x00008c0000077ab9 */ /* 0x000fc80000000800 */
[----:B---3--:R-:W-:Y:S02]  /*5530*/  VIADDMNMX R29, R0, R29, UR6, PT ;  /* 0x00000006001d7e46 */ /* 0x008fe4000b80011d */
        /* <DEDUP_REMOVED lines=22> */
.L_x_1390:
[----:B------:R-:W-:Y:S05]  /*56a0*/  BSYNC B5 ;  /* 0x0000000000057941 */ /* 0x000fea0003800000 */
.L_x_1389:
[----:B------:R-:W-:-:S11]  /*56b0*/  DADD R22, R22, R28 ;  /* 0x0000000016167229 */ /* 0x000fd6000000001c */
.L_x_1388:
[----:B------:R-:W-:Y:S05]  /*56c0*/  BSYNC B4 ;  /* 0x0000000000047941 */ /* 0x000fea0003800000 */
.L_x_1387:
        /* <DEDUP_REMOVED lines=38> */
.L_x_1392:
[----:B------:R-:W-:Y:S05]  /*5930*/  BSYNC B4 ;  /* 0x0000000000047941 */ /* 0x000fea0003800000 */
.L_x_1391:
[----:B------:R-:W-:-:S11]  /*5940*/  DADD R22, R22, R26 ;  /* 0x0000000016167229 */ /* 0x000fd6000000001a */
.L_x_1382:
[----:B------:R-:W-:Y:S05]  /*5950*/  BSYNC B3 ;  /* 0x0000000000037941 */ /* 0x000fea0003800000 */
.L_x_1381:
[----:B------:R-:W-:-:S13]  /*5960*/  ISETP.GE.U32.AND P0, PT, R17, 0x3, PT ;  /* 0x000000031100780c */ /* 0x000fda0003f06070 */
[----:B------:R-:W-:Y:S05]  /*5970*/  @!P0 BRA `(.L_x_1284) ;  /* 0x0000000c005c8947 */ /* 0x000fea0003800000 */
.L_x_1409:
        /* <DEDUP_REMOVED lines=49> */
.L_x_1396:
[----:B------:R-:W-:Y:S05]  /*5c90*/  BSYNC B4 ;  /* 0x0000000000047941 */ /* 0x000fea0003800000 */
.L_x_1395:
[----:B------:R-:W-:-:S11]  /*5ca0*/  DADD R22, R22, R26 ;  /* 0x0000000016167229 */ /* 0x000fd6000000001a */
.L_x_1394:
[----:B------:R-:W-:Y:S05]  /*5cb0*/  BSYNC B3 ;  /* 0x0000000000037941 */ /* 0x000fea0003800000 */
.L_x_1393:
        /* <DEDUP_REMOVED lines=50> */
.L_x_1400:
[----:B------:R-:W-:Y:S05]  /*5fe0*/  BSYNC B4 ;  /* 0x0000000000047941 */ /* 0x000fea0003800000 */
.L_x_1399:
[----:B------:R-:W-:-:S11]  /*5ff0*/  DADD R22, R22, R28 ;  /* 0x0000000016167229 */ /* 0x000fd6000000001c */
.L_x_1398:
[----:B------:R-:W-:Y:S05]  /*6000*/  BSYNC B3 ;  /* 0x0000000000037941 */ /* 0x000fea0003800000 */
.L_x_1397:
        /* <DEDUP_REMOVED lines=50> */
.L_x_1404:
[----:B------:R-:W-:Y:S05]  /*6330*/  BSYNC B4 ;  /* 0x0000000000047941 */ /* 0x000fea0003800000 */
.L_x_1403:
[----:B------:R-:W-:-:S11]  /*6340*/  DADD R22, R22, R28 ;  /* 0x0000000016167229 */ /* 0x000fd6000000001c */
.L_x_1402:
[----:B------:R-:W-:Y:S05]  /*6350*/  BSYNC B3 ;  /* 0x0000000000037941 */ /* 0x000fea0003800000 */
.L_x_1401:
        /* <DEDUP_REMOVED lines=49> */
.L_x_1408:
[----:B------:R-:W-:Y:S05]  /*6670*/  BSYNC B4 ;  /* 0x0000000000047941 */ /* 0x000fea0003800000 */
.L_x_1407:
[----:B------:R-:W-:-:S11]  /*6680*/  DADD R22, R22, R26 ;  /* 0x0000000016167229 */ /* 0x000fd6000000001a */
.L_x_1406:
[----:B------:R-:W-:Y:S05]  /*6690*/  BSYNC B3 ;  /* 0x0000000000037941 */ /* 0x000fea0003800000 */
.L_x_1405:
[----:B------:R-:W1:Y:S01]  /*66a0*/  LDC R0, c[0x0][0x23c] ;  /* 0x00008f00ff007b82 */ /* 0x000e620000000800 */
[----:B------:R-:W-:Y:S01]  /*66b0*/  VIADD R51, R51, 0x4 ;  /* 0x0000000433337836 */ /* 0x000fe20000000000 */
[----:B-1----:R-:W-:-:S04]  /*66c0*/  VIADDMNMX R0, R11, 0x1, R0, PT ;  /* 0x000000010b007846 */ /* 0x002fc80003800100 */
[----:B------:R-:W-:-:S13]  /*66d0*/  ISETP.GE.AND P0, PT, R51, R0, PT ;  /* 0x000000003300720c */ /* 0x000fda0003f06270 */
[----:B------:R-:W-:Y:S05]  /*66e0*/  @!P0 BRA `(.L_x_1409) ;  /* 0xfffffff000a48947 */ /* 0x000fea000383ffff */
.L_x_1284:
[----:B------:R-:W-:Y:S05]  /*66f0*/  BSYNC B0 ;  /* 0x0000000000007941 */ /* 0x000fea0003800000 */
.L_x_1283:
[----:B------:R-:W-:-:S05]  /*6700*/  VIADD R10, R10, 0x1 ;  /* 0x000000010a0a7836 */ /* 0x000fca0000000000 */
[----:B------:R-:W-:-:S13]  /*6710*/  ISETP.GE.AND P0, PT, R10, R7, PT ;  /* 0x000000070a00720c */ /* 0x000fda0003f06270 */
[----:B------:R-:W-:Y:S05]  /*6720*/  @!P0 BRA `(.L_x_1410) ;  /* 0xffffffa800cc8947 */ /* 0x000fea000383ffff */
.L_x_1282:
[----:B------:R-:W-:Y:S05]  /*6730*/  BSYNC B1 ;  /* 0x0000000000017941 */ /* 0x000fea0003800000 */
.L_x_1281:
[----:B------:R-:W-:Y:S01]  /*6740*/  ULDC.64 UR10, c[0x0][0x258] ;  /* 0x00009600000a7ab9 */ /* 0x000fe20000000a00 */
[----:B------:R-:W-:Y:S01]  /*6750*/  SHF.R.S32.HI R7, RZ, 0x1f, R6 ;  /* 0x0000001fff077819 */ /* 0x000fe20000011406 */
[----:B------:R-:W-:Y:S01]  /*6760*/  ULDC UR7, c[0x0][0x210] ;  /* 0x0000840000077ab9 */ /* 0x000fe20000000800 */
[----:B------:R-:W-:Y:S01]  /*6770*/  LEA R8, P0, R6, UR10, 0x3 ;  /* 0x0000000a06087c11 */ /* 0x000fe2000f8018ff */
[----:B------:R-:W-:-:S03]  /*6780*/  USHF.R.S32.HI UR10, URZ, 0x1f, UR7 ;  /* 0x0000001f3f0a7899 */ /* 0x000fc60008011407 */
[----:B------:R-:W-:Y:S02]  /*6790*/  LEA.HI.X R9, R6, UR11, R7, 0x3, P0 ;  /* 0x0000000b06097c11 */ /* 0x000fe400080f1c07 */
[----:B------:R-:W-:-:S03]  /*67a0*/  IADD3 R6, P0, R5, R6, RZ ;  /* 0x0000000605067210 */ /* 0x000fc60007f1e0ff */
[----:B------:R1:W-:Y:S02]  /*67b0*/  STG.E.64 desc[UR8][R8.64], R22 ;  /* 0x0000001608007986 */ /* 0x0003e4000c101b08 */
[----:B------:R-:W-:Y:S01]  /*67c0*/  IMAD.X R3, RZ, RZ, R3, P0 ;  /* 0x000000ffff037224 */ /* 0x000fe200000e0603 */
[----:B------:R-:W-:-:S04]  /*67d0*/  ISETP.GE.U32.AND P0, PT, R6, UR7, PT ;  /* 0x0000000706007c0c */ /* 0x000fc8000bf06070 */
[----:B------:R-:W-:-:S13]  /*67e0*/  ISETP.GE.AND.EX P0, PT, R3, UR10, PT, P0 ;  /* 0x0000000a03007c0c */ /* 0x000fda000bf06300 */
[----:B-1----:R-:W-:Y:S05]  /*67f0*/  @!P0 BRA `(.L_x_1411) ;  /* 0xffffff9800588947 */ /* 0x002fea000383ffff */
[----:B------:R-:W-:Y:S05]  /*6800*/  EXIT ;  /* 0x000000000000794d */ /* 0x000fea0003800000 */
        .weak           $__internal_18_$__cuda_sm20_div_rn_f64_full
        .type           $__internal_18_$__cuda_sm20_div_rn_f64_full,@function
        .size           $__internal_18_$__cuda_sm20_div_rn_f64_full,($__internal_19_$__cuda_sm20_div_s64 - $__internal_18_$__cuda_sm20_div_rn_f64_full)
$__internal_18_$__cuda_sm20_div_rn_f64_full:
[C---:B------:R-:W-:Y:S01]  /*6810*/  FSETP.GEU.AND P0, PT, |R31|.reuse, 1.469367938527859385e-39, PT ;  /* 0x001000001f00780b */ /* 0x040fe20003f0e200 */
[----:B------:R-:W-:Y:S01]  /*6820*/  IMAD.MOV.U32 R2, RZ, RZ, 0x1ca00000 ;  /* 0x1ca00000ff027424 */ /* 0x000fe200078e00ff */
[----:B------:R-:W-:Y:S01]  /*6830*/  LOP3.LUT R28, R31, 0x800fffff, RZ, 0xc0, !PT ;  /* 0x800fffff1f1c7812 */ /* 0x000fe200078ec0ff */
[----:B------:R-:W-:Y:S01]  /*6840*/  BSSY B2, `(.L_x_1412) ;  /* 0x0000054000027945 */ /* 0x000fe20003800000 */
[----:B------:R-:W-:Y:S02]  /*6850*/  MOV R38, 0x1 ;  /* 0x0000000100267802 */ /* 0x000fe40000000f00 */
[----:B------:R-:W-:Y:S01]  /*6860*/  LOP3.LUT R29, R28, 0x3ff00000, RZ, 0xfc, !PT ;  /* 0x3ff000001c1d7812 */ /* 0x000fe200078efcff */
[----:B------:R-:W-:Y:S01]  /*6870*/  IMAD.MOV.U32 R28, RZ, RZ, R30 ;  /* 0x000000ffff1c7224 */ /* 0x000fe200078e001e */
[C---:B------:R-:W-:Y:S02]  /*6880*/  FSETP.GEU.AND P1, PT, |R33|.reuse, 1.469367938527859385e-39, PT ;  /* 0x001000002100780b */ /* 0x040fe40003f2e200 */
[----:B------:R-:W-:-:S02]  /*6890*/  LOP3.LUT R0, R33, 0x7ff00000, RZ, 0xc0, !PT ;  /* 0x7ff0000021007812 */ /* 0x000fc400078ec0ff */
[----:B------:R-:W-:Y:S01]  /*68a0*/  LOP3.LUT R49, R31, 0x7ff00000, RZ, 0xc0, !PT ;  /* 0x7ff000001f317812 */ /* 0x000fe200078ec0ff */
[----:B------:R-:W-:-:S03]  /*68b0*/  @!P0 DMUL R28, R30, 8.98846567431157953865e+307 ;  /* 0x7fe000001e1c8828 */ /* 0x000fc60000000000 */
[----:B------:R-:W-:-:S03]  /*68c0*/  ISETP.GE.U32.AND P3, PT, R0, R49, PT ;  /* 0x000000310000720c */ /* 0x000fc60003f66070 */
[----:B------:R-:W0:Y:S02]  /*68d0*/  MUFU.RCP64H R39, R29 ;  /* 0x0000001d00277308 */ /* 0x000e240000001800 */
[----:B------:R-:W-:Y:S01]  /*68e0*/  @!P1 LOP3.LUT R35, R31, 0x7ff00000, RZ, 0xc0, !PT ;  /* 0x7ff000001f239812 */ /* 0x000fe200078ec0ff */
[----:B------:R-:W-:Y:S01]  /*68f0*/  @!P1 IMAD.MOV.U32 R40, RZ, RZ, RZ ;  /* 0x000000ffff289224 */ /* 0x000fe200078e00ff */
[----:B------:R-:W-:Y:S02]  /*6900*/  @!P0 LOP3.LUT R49, R29, 0x7ff00000, RZ, 0xc0, !PT ;  /* 0x7ff000001d318812 */ /* 0x000fe400078ec0ff */
[----:B------:R-:W-:Y:S02]  /*6910*/  @!P1 ISETP.GE.U32.AND P2, PT, R0, R35, PT ;  /* 0x000000230000920c */ /* 0x000fe40003f46070 */
[----:B------:R-:W-:-:S04]  /*6920*/  SEL R35, R2, 0x63400000, !P3 ;  /* 0x6340000002237807 */ /* 0x000fc80005800000 */
        /* <DEDUP_REMOVED lines=15> */
[----:B------:R-:W-:Y:S01]  /*6a20*/  ISETP.GT.U32.AND P0, PT, R56, 0x7feffffe, PT ;  /* 0x7feffffe3800780c */ /* 0x000fe20003f04070 */
[----:B------:R-:W-:-:S03]  /*6a30*/  VIADD R56, R49, 0xffffffff ;  /* 0xffffffff31387836 */ /* 0x000fc60000000000 */
        /* <DEDUP_REMOVED lines=9> */
[----:B------:R-:W-:-:S04]  /*6ad0*/  SEL R33, R2, 0x63400000, !P0 ;  /* 0x6340000002217807 */ /* 0x000fc80004000000 */
[----:B------:R-:W-:-:S05]  /*6ae0*/  IADD3 R0, -R33, R0, RZ ;  /* 0x0000000021007210 */ /* 0x000fca0007ffe1ff */
        /* <DEDUP_REMOVED lines=11> */
[----:B------:R-:W-:Y:S01]  /*6ba0*/  DMUL.RP R32, R40, R32 ;  /* 0x0000002028207228 */ /* 0x000fe20000008000 */
[----:B------:R-:W-:-:S06]  /*6bb0*/  IMAD.MOV.U32 R28, RZ, RZ, RZ ;  /* 0x000000ffff1c7224 */ /* 0x000fcc00078e00ff */
[----:B------:R-:W-:-:S03]  /*6bc0*/  DFMA R28, R36, -R28, R40 ;  /* 0x8000001c241c722b */ /* 0x000fc60000000028 */
[----:B------:R-:W-:-:S03]  /*6bd0*/  LOP3.LUT R31, R33, R31, RZ, 0x3c, !PT ;  /* 0x0000001f211f7212 */ /* 0x000fc600078e3cff */
[----:B------:R-:W-:-:S04]  /*6be0*/  IADD3 R28, -R0, -0x43300000, RZ ;  /* 0xbcd00000001c7810 */ /* 0x000fc80007ffe1ff */
[----:B------:R-:W-:-:S04]  /*6bf0*/  FSETP.NEU.AND P0, PT, |R29|, R28, PT ;  /* 0x0000001c1d00720b */ /* 0x000fc80003f0d200 */
[----:B------:R-:W-:Y:S02]  /*6c00*/  FSEL R36, R32, R36, !P0 ;  /* 0x0000002420247208 */ /* 0x000fe40004000000 */
[----:B------:R-:W-:Y:S01]  /*6c10*/  FSEL R37, R31, R37, !P0 ;  /* 0x000000251f257208 */ /* 0x000fe20004000000 */
[----:B------:R-:W-:Y:S06]  /*6c20*/  BRA `(.L_x_1414) ;  /* 0x0000000000547947 */ /* 0x000fec0003800000 */
.L_x_1413:
[----:B------:R-:W-:-:S14]  /*6c30*/  DSETP.NAN.AND P0, PT, R32, R32, PT ;  /* 0x000000202000722a */ /* 0x000fdc0003f08000 */
[----:B------:R-:W-:Y:S05]  /*6c40*/  @P0 BRA `(.L_x_1415) ;  /* 0x0000000000440947 */ /* 0x000fea0003800000 */
[----:B------:R-:W-:-:S14]  /*6c50*/  DSETP.NAN.AND P0, PT, R30, R30, PT ;  /* 0x0000001e1e00722a */ /* 0x000fdc0003f08000 */
[----:B------:R-:W-:Y:S05]  /*6c60*/  @P0 BRA `(.L_x_1416) ;  /* 0x0000000000300947 */ /* 0x000fea0003800000 */
[----:B------:R-:W-:Y:S01]  /*6c70*/  ISETP.NE.AND P0, PT, R0, R49, PT ;  /* 0x000000310000720c */ /* 0x000fe20003f05270 */
[----:B------:R-:W-:Y:S01]  /*6c80*/  IMAD.MOV.U32 R37, RZ, RZ, -0x80000 ;  /* 0xfff80000ff257424 */ /* 0x000fe200078e00ff */
[----:B------:R-:W-:-:S11]  /*6c90*/  MOV R36, 0x0 ;  /* 0x0000000000247802 */ /* 0x000fd60000000f00 */
        /* <DEDUP_REMOVED lines=9> */
.L_x_1416:
[----:B------:R-:W-:Y:S01]  /*6d30*/  LOP3.LUT R37, R31, 0x80000, RZ, 0xfc, !PT ;  /* 0x000800001f257812 */ /* 0x000fe200078efcff */
[----:B------:R-:W-:Y:S01]  /*6d40*/  IMAD.MOV.U32 R36, RZ, RZ, R30 ;  /* 0x000000ffff247224 */ /* 0x000fe200078e001e */
[----:B------:R-:W-:Y:S06]  /*6d50*/  BRA `(.L_x_1414) ;  /* 0x0000000000087947 */ /* 0x000fec0003800000 */
.L_x_1415:
[----:B------:R-:W-:Y:S02]  /*6d60*/  LOP3.LUT R37, R33, 0x80000, RZ, 0xfc, !PT ;  /* 0x0008000021257812 */ /* 0x000fe400078efcff */
[----:B------:R-:W-:-:S07]  /*6d70*/  MOV R36, R32 ;  /* 0x0000002000247202 */ /* 0x000fce0000000f00 */
.L_x_1414:
[----:B------:R-:W-:Y:S05]  /*6d80*/  BSYNC B2 ;  /* 0x0000000000027941 */ /* 0x000fea0003800000 */
.L_x_1412:
[----:B------:R-:W-:Y:S02]  /*6d90*/  IMAD.MOV.U32 R28, RZ, RZ, R4 ;  /* 0x000000ffff1c7224 */ /* 0x000fe400078e0004 */
[----:B------:R-:W-:Y:S02]  /*6da0*/  IMAD.MOV.U32 R29, RZ, RZ, 0x0 ;  /* 0x00000000ff1d7424 */ /* 0x000fe400078e00ff */
[----:B------:R-:W-:Y:S02]  /*6db0*/  IMAD.MOV.U32 R30, RZ, RZ, R36 ;  /* 0x000000ffff1e7224 */ /* 0x000fe400078e0024 */
[----:B------:R-:W-:Y:S01]  /*6dc0*/  IMAD.MOV.U32 R31, RZ, RZ, R37 ;  /* 0x000000ffff1f7224 */ /* 0x000fe200078e0025 */
[----:B------:R-:W-:Y:S06]  /*6dd0*/  RET.REL.NODEC R28 `(_ZN2at6native49_GLOBAL__N__3489678a_16_AveragePool2d_cu_fb80407639avg_pool2d_backward_out_cuda_frame_nhwcIddiEEvT1_PKT_llliiiiiiiiPS4_ibb) ;  /* 0xffffff901c887950 */ /* 0x000fec0003c3ffff */
        .weak           $__internal_19_$__cuda_sm20_div_s64
        .type           $__internal_19_$__cuda_sm20_div_s64,@function
        .size           $__internal_19_$__cuda_sm20_div_s64,(.L_x_1841 - $__internal_19_$__cuda_sm20_div_s64)
$__internal_19_$__cuda_sm20_div_s64:
        /* <DEDUP_REMOVED lines=22> */
[----:B------:R-:W-:Y:S01]  /*6f40*/  IMAD.X R16, R21, 0x1, R15, P0 ;  /* 0x0000000115107824 */ /* 0x000fe200000e060f */
[----:B------:R-:W-:-:S03]  /*6f50*/  IADD3 R23, P4, RZ, -R20, RZ ;  /* 0x80000014ff177210 */ /* 0x000fc60007f9e0ff */
[----:B------:R-:W-:Y:S01]  /*6f60*/  IMAD.WIDE.U32 R14, R17, R12, RZ ;  /* 0x0000000c110e7225 */ /* 0x000fe200078e00ff */
[----:B------:R-:W-:Y:S02]  /*6f70*/  IADD3.X R19, RZ, RZ, R16, P2, P1 ;  /* 0x000000ffff137210 */ /* 0x000fe400017e2410 */
[----:B------:R-:W-:Y:S01]  /*6f80*/  SEL R23, R23, R20, !P3 ;  /* 0x0000001417177207 */ /* 0x000fe20005800000 */
[----:B------:R-:W-:Y:S01]  /*6f90*/  IMAD R15, R17, R13, R15 ;  /* 0x0000000d110f7224 */ /* 0x000fe200078e020f */
[----:B------:R-:W-:Y:S01]  /*6fa0*/  IADD3 R21, P0, RZ, -R14, RZ ;  /* 0x8000000eff157210 */ /* 0x000fe20007f1e0ff */
[----:B------:R-:W-:Y:S02]  /*6fb0*/  IMAD.X R18, RZ, RZ, ~R9, P4 ;  /* 0x000000ffff127224 */ /* 0x000fe400020e0e09 */
        /* <DEDUP_REMOVED lines=9> */
[----:B------:R-:W-:Y:S02]  /*7050*/  IADD3 R17, P2, R16, R17, RZ ;  /* 0x0000001110117210 */ /* 0x000fe40007f5e0ff */
        /* <DEDUP_REMOVED lines=31> */
[----:B------:R-:W-:Y:S01]  /*7250*/  ISETP.GE.AND P1, PT, R13, RZ, PT ;  /* 0x000000ff0d00720c */ /* 0x000fe20003f26270 */
[----:B------:R-:W-:Y:S01]  /*7260*/  IMAD.MOV.U32 R13, RZ, RZ, 0x0 ;  /* 0x00000000ff0d7424 */ /* 0x000fe200078e00ff */
[----:B------:R-:W-:Y:S02]  /*7270*/  SEL R21, R21, R12, P0 ;  /* 0x0000000c15157207 */ /* 0x000fe40000000000 */
[----:B------:R-:W-:-:S02]  /*7280*/  IADD3 R9, P2, RZ, -R20, RZ ;  /* 0x80000014ff097210 */ /* 0x000fc40007f5e0ff */
[----:B------:R-:W-:Y:S02]  /*7290*/  ISETP.NE.U32.AND P0, PT, R7, RZ, PT ;  /* 0x000000ff0700720c */ /* 0x000fe40003f05070 */
[----:B------:R-:W-:Y:S01]  /*72a0*/  SEL R20, R9, R20, !P1 ;  /* 0x0000001409147207 */ /* 0x000fe20004800000 */
[----:B------:R-:W-:Y:S01]  /*72b0*/  IMAD.X R12, RZ, RZ, ~R21, P2 ;  /* 0x000000ffff0c7224 */ /* 0x000fe200010e0e15 */
[----:B------:R-:W-:-:S04]  /*72c0*/  ISETP.NE.AND.EX P0, PT, R4, RZ, PT, P0 ;  /* 0x000000ff0400720c */ /* 0x000fc80003f05300 */
[----:B------:R-:W-:Y:S01]  /*72d0*/  SEL R21, R12, R21, !P1 ;  /* 0x000000150c157207 */ /* 0x000fe20004800000 */
[----:B------:R-:W-:Y:S01]  /*72e0*/  IMAD.MOV.U32 R12, RZ, RZ, R2 ;  /* 0x000000ffff0c7224 */ /* 0x000fe200078e0002 */
[----:B------:R-:W-:Y:S02]  /*72f0*/  SEL R20, R20, 0xffffffff, P0 ;  /* 0xffffffff14147807 */ /* 0x000fe40000000000 */
[----:B------:R-:W-:Y:S01]  /*7300*/  SEL R21, R21, 0xffffffff, P0 ;  /* 0xffffffff15157807 */ /* 0x000fe20000000000 */
[----:B------:R-:W-:Y:S06]  /*7310*/  RET.REL.NODEC R12 `(_ZN2at6native49_GLOBAL__N__3489678a_16_AveragePool2d_cu_fb80407639avg_pool2d_backward_out_cuda_frame_nhwcIddiEEvT1_PKT_llliiiiiiiiPS4_ibb) ;  /* 0xffffff8c0c387950 */ /* 0x000fec0003c3ffff */
.L_x_1417:
        /* <DEDUP_REMOVED lines=14> */
.L_x_1841:


//--------------------- .text._ZN2at6native49_GLOBAL__N__3489678a_16_AveragePool2d_cu_fb80407625avg_pool2d_out_cuda_frameIN3c108BFloat16EfEEviPKT_lllliiiiiiiPS5_ibb --------------------------
	.section	.text._ZN2at6native49_GLOBAL__N__3489678a_16_AveragePool2d_cu_fb80407625avg_pool2d_out_cuda_frameIN3c108BFloat16EfEEviPKT_lllliiiiiiiPS5_ibb,"ax",@progbits
	.align	128
.text._ZN2at6native49_GLOBAL__N__3489678a_16_AveragePool2d_cu_fb80407625avg_pool2d_out_cuda_frameIN3c108BFloat16EfEEviPKT_lllliiiiiiiPS5_ibb:
        .type           _ZN2at6native49_GLOBAL__N__3489678a_16_AveragePool2d_cu_fb80407625avg_pool2d_out_cuda_frameIN3c108BFloat16EfEEviPKT_lllliiiiiiiPS5_ibb,@function
        .size           _ZN2at6native49_GLOBAL__N__3489678a_16_AveragePool2d_cu_fb80407625avg_pool2d_out_cuda_frameIN3c108BFloat16EfEEviPKT_lllliiiiiiiPS5_ibb,(.L_x_1844 - _ZN2at6native49_GLOBAL__N__3489678a_16_AveragePool2d_cu_fb80407625avg_pool2d_out_cuda_frameIN3c108BFloat16EfEEviPKT_lllliiiiiiiPS5_ibb)
        .other          _ZN2at6native49_GLOBAL__N__3489678a_16_AveragePool2d_cu_fb80407625avg_pool2d_out_cuda_frameIN3c108BFloat16EfEEviPKT_lllliiiiiiiPS5_ibb,@"STO_CUDA_ENTRY STV_DEFAULT"
_ZN2at6native49_GLOBAL__N__3489678a_16_AveragePool2d_cu_fb80407625avg_pool2d_out_cuda_frameIN3c108BFloat16EfEEviPKT_lllliiiiiiiPS5_ibb:
        /* <DEDUP_REMOVED lines=11> */
[----:B------:R-:W-:Y:S01]  /*00b0*/  ULDC.U8 UR4, c[0x0][0x26c] ;  /* 0x00009b0000047ab9 */ /* 0x000fe20000000000 */
[----:B------:R-:W-:Y:S01]  /*00c0*/  ULDC UR6, c[0x0][0x258] ;  /* 0x0000960000067ab9 */ /* 0x000fe20000000800 */
[----:B------:R-:W-:Y:S01]  /*00d0*/  UPRMT UR5, UR4, 0x8880, URZ ;  /* 0x0000888004057896 */ /* 0x000fe2000800003f */
[----:B------:R-:W-:Y:S01]  /*00e0*/  IMAD.MOV.U32 R0, RZ, RZ, R2 ;  /* 0x000000ffff007224 */ /* 0x000fe200078e0002 */
[----:B------:R-:W-:Y:S01]  /*00f0*/  ULDC.64 UR8, c[0x0][0x208] ;  /* 0x0000820000087ab9 */ /* 0x000fe20000000a00 */
[----:B------:R-:W-:Y:S02]  /*0100*/  ULDC UR4, c[0x0][0x248] ;  /* 0x0000920000047ab9 */ /* 0x000fe40000000800 */
[----:B------:R-:W-:Y:S01]  /*0110*/  ULOP3.LUT UR4, URZ, UR4, URZ, 0x33, !UPT ;  /* 0x000000043f047292 */ /* 0x000fe2000f8e333f */
[----:B------:R-:W-:Y:S01]  /*0120*/  ISETP.NE.AND P0, PT, RZ, UR5, PT ;  /* 0x00000005ff007c0c */ /* 0x000fe2000bf05270 */
[----:B------:R-:W-:Y:S02]  /*0130*/  ULDC UR5, c[0x0][0xc] ;  /* 0x0000030000057ab9 */ /* 0x000fe40000000800 */
[----:B------:R-:W-:Y:S01]  /*0140*/  UIADD3 UR4, UR4, UR6, URZ ;  /* 0x0000000604047290 */ /* 0x000fe2000fffe03f */
[----:B------:R-:W-:-:S09]  /*0150*/  IMAD R5, R5, UR5, RZ ;  /* 0x0000000505057c24 */ /* 0x000fd2000f8e02ff */
[----:B------:R-:W-:Y:S05]  /*0160*/  @!P0 BRA `(.L_x_1418) ;  /* 0x0000001800488947 */ /* 0x000fea0003800000 */
.L_x_1439:
[----:B------:R-:W0:Y:S01]  /*0170*/  LDC R11, c[0x0][0x240] ;  /* 0x00009000ff0b7b82 */ /* 0x000e220000000800 */
[----:B------:R-:W-:Y:S01]  /*0180*/  ULDC UR5, c[0x0][0x23c] ;  /* 0x00008f0000057ab9 */ /* 0x000fe20000000800 */
[----:B------:R-:W-:Y:S01]  /*0190*/  BSSY B0, `(.L_x_1419) ;  /* 0x000003d000007945 */ /* 0x000fe20003800000 */
[----:B0-----:R-:W-:-:S04]  /*01a0*/  IABS R9, R11 ;  /* 0x0000000b00097213 */ /* 0x001fc80000000000 */
[----:B------:R-:W0:Y:S08]  /*01b0*/  I2F.RP R2, R9 ;  /* 0x0000000900027306 */ /* 0x000e300000209400 */
[----:B0-----:R-:W0:Y:S02]  /*01c0*/  MUFU.RCP R2, R2 ;  /* 0x0000000200027308 */ /* 0x001e240000001000 */
[----:B0-----:R-:W-:-:S06]  /*01d0*/  IADD3 R6, R2, 0xffffffe, RZ ;  /* 0x0ffffffe02067810 */ /* 0x001fcc0007ffe0ff */
[----:B------:R0:W1:Y:S02]  /*01e0*/  F2I.FTZ.U32.TRUNC.NTZ R7, R6 ;  /* 0x0000000600077305 */ /* 0x000064000021f000 */
[----:B0-----:R-:W-:Y:S02]  /*01f0*/  IMAD.MOV.U32 R6, RZ, RZ, RZ ;  /* 0x000000ffff067224 */ /* 0x001fe400078e00ff */
[----:B-1----:R-:W-:-:S04]  /*0200*/  IMAD.MOV R4, RZ, RZ, -R7 ;  /* 0x000000ffff047224 */ /* 0x002fc800078e0a07 */
[----:B------:R-:W-:Y:S01]  /*0210*/  IMAD R13, R4, R9, RZ ;  /* 0x00000009040d7224 */ /* 0x000fe200078e02ff */
[----:B------:R-:W-:-:S03]  /*0220*/  IABS R4, R0 ;  /* 0x0000000000047213 */ /* 0x000fc60000000000 */
[----:B------:R-:W-:-:S06]  /*0230*/  IMAD.HI.U32 R7, R7, R13, R6 ;  /* 0x0000000d07077227 */ /* 0x000fcc00078e0006 */
[----:B------:R-:W-:-:S05]  /*0240*/  IMAD.HI.U32 R2, R7, R4, RZ ;  /* 0x0000000407027227 */ /* 0x000fca00078e00ff */
[----:B------:R-:W-:-:S05]  /*0250*/  IADD3 R7, -R2, RZ, RZ ;  /* 0x000000ff02077210 */ /* 0x000fca0007ffe1ff */
[----:B------:R-:W-:-:S05]  /*0260*/  IMAD R4, R9, R7, R4 ;  /* 0x0000000709047224 */ /* 0x000fca00078e0204 */
[----:B------:R-:W-:-:S13]  /*0270*/  ISETP.GT.U32.AND P1, PT, R9, R4, PT ;  /* 0x000000040900720c */ /* 0x000fda0003f24070 */
[----:B------:R-:W-:Y:S02]  /*0280*/  @!P1 IMAD.IADD R4, R4, 0x1, -R9 ;  /* 0x0000000104049824 */ /* 0x000fe400078e0a09 */
[----:B------:R-:W-:Y:S01]  /*0290*/  @!P1 VIADD R2, R2, 0x1 ;  /* 0x0000000102029836 */ /* 0x000fe20000000000 */
[----:B------:R-:W-:Y:S02]  /*02a0*/  ISETP.NE.AND P1, PT, R11, RZ, PT ;  /* 0x000000ff0b00720c */ /* 0x000fe40003f25270 */
[----:B------:R-:W-:Y:S02]  /*02b0*/  ISETP.GE.U32.AND P0, PT, R4, R9, PT ;  /* 0x000000090400720c */ /* 0x000fe40003f06070 */
[----:B------:R-:W-:-:S04]  /*02c0*/  LOP3.LUT R4, R0, R11, RZ, 0x3c, !PT ;  /* 0x0000000b00047212 */ /* 0x000fc800078e3cff */
[----:B------:R-:W-:-:S07]  /*02d0*/  ISETP.GE.AND P2, PT, R4, RZ, PT ;  /* 0x000000ff0400720c */ /* 0x000fce0003f46270 */
[----:B------:R-:W-:-:S06]  /*02e0*/  @P0 IADD3 R2, R2, 0x1, RZ ;  /* 0x0000000102020810 */ /* 0x000fcc0007ffe0ff */
[----:B------:R-:W-:Y:S01]  /*02f0*/  @!P2 IMAD.MOV R2, RZ, RZ, -R2 ;  /* 0x000000ffff02a224 */ /* 0x000fe200078e0a02 */
[----:B------:R-:W-:-:S04]  /*0300*/  @!P1 LOP3.LUT R2, RZ, R11, RZ, 0x33, !PT ;  /* 0x0000000bff029212 */ /* 0x000fc800078e33ff */
[----:B------:R-:W-:-:S04]  /*0310*/  SHF.R.S32.HI R15, RZ, 0x1f, R2 ;  /* 0x0000001fff0f7819 */ /* 0x000fc80000011402 */
[----:B------:R-:W-:-:S04]  /*0320*/  LOP3.LUT R4, R15, UR5, RZ, 0xfc, !PT ;  /* 0x000000050f047c12 */ /* 0x000fc8000f8efcff */
[----:B------:R-:W-:-:S13]  /*0330*/  ISETP.NE.U32.AND P0, PT, R4, RZ, PT ;  /* 0x000000ff0400720c */ /* 0x000fda0003f05070 */
[----:B------:R-:W-:Y:S05]  /*0340*/  @!P0 BRA `(.L_x_1420) ;  /* 0x00000000002c8947 */ /* 0x000fea0003800000 */
[----:B------:R-:W-:Y:S01]  /*0350*/  ULDC.64 UR6, c[0x0][0x238] ;  /* 0x00008e0000067ab9 */ /* 0x000fe20000000a00 */
[----:B------:R-:W-:Y:S01]  /*0360*/  MOV R16, 0x3a0 ;  /* 0x000003a000107802 */ /* 0x000fe20000000f00 */
[----:B------:R-:W-:Y:S01]  /*0370*/  IMAD.U32 R14, RZ, RZ, UR6 ;  /* 0x00000006ff0e7e24 */ /* 0x000fe2000f8e00ff */
[----:B------:R-:W-:-:S07]  /*0380*/  MOV R4, UR7 ;  /* 0x0000000700047c02 */ /* 0x000fce0008000f00 */
[----:B------:R-:W-:Y:S05]  /*0390*/  CALL.REL.NOINC `($__internal_20_$__cuda_sm20_div_s64) ;  /* 0x0000002c00647944 */ /* 0x000fea0003c00000 */
[--C-:B------:R-:W-:Y:S01]  /*03a0*/  IMAD.MOV R17, RZ, RZ, -R4.reuse ;  /* 0x000000ffff117224 */ /* 0x100fe200078e0a04 */
[----:B------:R-:W-:Y:S01]  /*03b0*/  ULDC UR5, c[0x0][0x238] ;  /* 0x00008e0000057ab9 */ /* 0x000fe20000000800 */
[----:B------:R-:W-:Y:S01]  /*03c0*/  IMAD.MOV.U32 R10, RZ, RZ, R4 ;  /* 0x000000ffff0a7224 */ /* 0x000fe200078e0004 */
[----:B------:R-:W-:Y:S01]  /*03d0*/  MOV R11, R9 ;  /* 0x00000009000b7202 */ /* 0x000fe20000000f00 */
[----:B------:R-:W-:Y:S01]  /*03e0*/  IMAD R17, R17, UR5, R2 ;  /* 0x0000000511117c24 */ /* 0x000fe2000f8e0202 */
[----:B------:R-:W-:Y:S06]  /*03f0*/  BRA `(.L_x_1421) ;  /* 0x0000000000587947 */ /* 0x000fec0003800000 */
.L_x_1420:
[----:B------:R-:W-:Y:S01]  /*0400*/  ULDC UR5, c[0x0][0x238] ;  /* 0x00008e0000057ab9 */ /* 0x000fe20000000800 */
[----:B------:R-:W-:Y:S01]  /*0410*/  MOV R11, RZ ;  /* 0x000000ff000b7202 */ /* 0x000fe20000000f00 */
        /* <DEDUP_REMOVED lines=20> */
.L_x_1421:
[----:B------:R-:W-:Y:S05]  /*0560*/  BSYNC B0 ;  /* 0x0000000000007941 */ /* 0x000fea0003800000 */
.L_x_1419:
        /* <DEDUP_REMOVED lines=11> */
[----:B------:R-:W-:Y:S05]  /*0620*/  CALL.REL.NOINC `($__internal_20_$__cuda_sm20_div_s64) ;  /* 0x0000002800c07944 */ /* 0x000fea0003c00000 */
[----:B------:R-:W-:Y:S01]  /*0630*/  ULDC UR5, c[0x0][0x220] ;  /* 0x0000880000057ab9 */ /* 0x000fe20000000800 */
[--C-:B------:R-:W-:Y:S01]  /*0640*/  IMAD.MOV R8, RZ, RZ, -R4.reuse ;  /* 0x000000ffff087224 */ /* 0x100fe200078e0a04 */
[----:B------:R-:W-:Y:S01]  /*0650*/  MOV R11, UR5 ;  /* 0x00000005000b7c02 */ /* 0x000fe20008000f00 */
[----:B------:R-:W-:-:S04]  /*0660*/  IMAD.MOV.U32 R6, RZ, RZ, R4 ;  /* 0x000000ffff067224 */ /* 0x000fc800078e0004 */
[----:B------:R-:W-:Y:S01]  /*0670*/  IMAD R8, R8, R11, R10 ;  /* 0x0000000b08087224 */ /* 0x000fe200078e020a */
[----:B------:R-:W-:Y:S06]  /*0680*/  BRA `(.L_x_1424) ;  /* 0x0000000000587947 */ /* 0x000fec0003800000 */
.L_x_1423:
[----:B------:R-:W-:Y:S02]  /*0690*/  ULDC UR5, c[0x0][0x220] ;  /* 0x0000880000057ab9 */ /* 0x000fe40000000800 */
[----:B------:R-:W-:-:S04]  /*06a0*/  IMAD.U32 R11, RZ, RZ, UR5 ;  /* 0x00000005ff0b7e24 */ /* 0x000fc8000f8e00ff */
[----:B------:R-:W0:Y:S01]  /*06b0*/  I2F.U32.RP R2, R11 ;  /* 0x0000000b00027306 */ /* 0x000e220000209000 */
[----:B------:R-:W-:-:S07]  /*06c0*/  ISETP.NE.U32.AND P2, PT, R11, RZ, PT ;  /* 0x000000ff0b00720c */ /* 0x000fce0003f45070 */
[----:B0-----:R-:W0:Y:S02]  /*06d0*/  MUFU.RCP R2, R2 ;  /* 0x0000000200027308 */ /* 0x001e240000001000 */
[----:B0-----:R-:W-:-:S06]  /*06e0*/  IADD3 R6, R2, 0xffffffe, RZ ;  /* 0x0ffffffe02067810 */ /* 0x001fcc0007ffe0ff */
        /* <DEDUP_REMOVED lines=16> */
.L_x_1424:
[----:B------:R-:W-:Y:S05]  /*07f0*/  BSYNC B0 ;  /* 0x0000000000007941 */ /* 0x000fea0003800000 */
.L_x_1422:
[----:B------:R-:W0:Y:S01]  /*0800*/  LDC R15, c[0x0][0x240] ;  /* 0x00009000ff0f7b82 */ /* 0x000e220000000800 */
[----:B------:R-:W-:Y:S01]  /*0810*/  IABS R9, R0 ;  /* 0x0000000000097213 */ /* 0x000fe20000000000 */
[----:B------:R-:W-:Y:S01]  /*0820*/  ULDC UR5, c[0x0][0x228] ;  /* 0x00008a0000057ab9 */ /* 0x000fe20000000800 */
[----:B------:R-:W-:Y:S01]  /*0830*/  ISETP.GE.AND P1, PT, R0, RZ, PT ;  /* 0x000000ff0000720c */ /* 0x000fe20003f26270 */
[----:B------:R-:W-:Y:S01]  /*0840*/  ULDC UR6, c[0x0][0x254] ;  /* 0x0000950000067ab9 */ /* 0x000fe20000000800 */
[----:B------:R-:W-:Y:S01]  /*0850*/  ULDC UR7, c[0x0][0x24c] ;  /* 0x0000930000077ab9 */ /* 0x000fe20000000800 */
[----:B------:R-:W-:Y:S01]  /*0860*/  UIADD3 UR5, UR5, UR6, URZ ;  /* 0x0000000605057290 */ /* 0x000fe2000fffe03f */
[----:B------:R-:W-:Y:S01]  /*0870*/  BSSY B1, `(.L_x_1425) ;  /* 0x0000113000017945 */ /* 0x000fe20003800000 */
[----:B------:R-:W1:Y:S01]  /*0880*/  LDC R10, c[0x0][0x250] ;  /* 0x00009400ff0a7b82 */ /* 0x000e620000000800 */
[----:B------:R-:W-:Y:S01]  /*0890*/  ULDC UR6, c[0x0][0x258] ;  /* 0x0000960000067ab9 */ /* 0x000fe20000000800 */
[----:B------:R-:W-:Y:S01]  /*08a0*/  ULDC UR11, c[0x0][0x258] ;  /* 0x00009600000b7ab9 */ /* 0x000fe20000000800 */
[----:B------:R-:W-:-:S05]  /*08b0*/  ULDC UR10, c[0x0][0x228] ;  /* 0x00008a00000a7ab9 */ /* 0x000fca0000000800 */
[----:B------:R-:W2:Y:S01]  /*08c0*/  LDC R14, c[0x0][0x244] ;  /* 0x00009100ff0e7b82 */ /* 0x000ea20000000800 */
[----:B0-----:R-:W-:Y:S02]  /*08d0*/  IABS R4, R15 ;  /* 0x0000000f00047213 */ /* 0x001fe40000000000 */
[----:B------:R-:W-:Y:S02]  /*08e0*/  ISETP.NE.AND P2, PT, R15, RZ, PT ;  /* 0x000000ff0f00720c */ /* 0x000fe40003f45270 */
[----:B------:R-:W0:Y:S08]  /*08f0*/  I2F.RP R2, R4 ;  /* 0x0000000400027306 */ /* 0x000e300000209400 */
[----:B0-----:R-:W0:Y:S02]  /*0900*/  MUFU.RCP R2, R2 ;  /* 0x0000000200027308 */ /* 0x001e240000001000 */
[----:B0-----:R-:W-:-:S02]  /*0910*/  VIADD R12, R2, 0xffffffe ;  /* 0x0ffffffe020c7836 */ /* 0x001fc40000000000 */
[----:B------:R-:W0:Y:S04]  /*0920*/  LDC R2, c[0x0][0x254] ;  /* 0x00009500ff027b82 */ /* 0x000e280000000800 */
[----:B------:R3:W4:Y:S02]  /*0930*/  F2I.FTZ.U32.TRUNC.NTZ R13, R12 ;  /* 0x0000000c000d7305 */ /* 0x000724000021f000 */
[----:B---3--:R-:W-:Y:S01]  /*0940*/  IMAD.MOV.U32 R12, RZ, RZ, RZ ;  /* 0x000000ffff0c7224 */ /* 0x008fe200078e00ff */
[----:B----4-:R-:W-:-:S05]  /*0950*/  IADD3 R7, RZ, -R13, RZ ;  /* 0x8000000dff077210 */ /* 0x010fca0007ffe0ff */
[----:B------:R-:W-:Y:S02]  /*0960*/  IMAD R7, R7, R4, RZ ;  /* 0x0000000407077224 */ /* 0x000fe400078e02ff */
[----:B0-----:R-:W-:Y:S01]  /*0970*/  IMAD R17, R17, UR7, -R2 ;  /* 0x0000000711117c24 */ /* 0x001fe2000f8e0a02 */
[----:B------:R-:W-:Y:S01]  /*0980*/  ULDC UR7, c[0x0][0x248] ;  /* 0x0000920000077ab9 */ /* 0x000fe20000000800 */
[----:B------:R-:W-:-:S03]  /*0990*/  IMAD.HI.U32 R7, R13, R7, R12 ;  /* 0x000000070d077227 */ /* 0x000fc600078e000c */
[----:B--2---:R-:W-:Y:S01]  /*09a0*/  VIADDMNMX R14, R17, R14, UR5, PT ;  /* 0x00000005110e7e46 */ /* 0x004fe2000b80010e */
[----:B------:R-:W-:Y:S02]  /*09b0*/  ULDC UR5, c[0x0][0x230] ;  /* 0x00008c0000057ab9 */ /* 0x000fe40000000800 */
[----:B------:R-:W-:Y:S01]  /*09c0*/  IMAD.HI.U32 R7, R7, R9, RZ ;  /* 0x0000000907077227 */ /* 0x000fe200078e00ff */
[----:B------:R-:W-:-:S03]  /*09d0*/  VIMNMX R2, R14, UR10, PT ;  /* 0x0000000a0e027c48 */ /* 0x000fc6000bfe0100 */
[----:B------:R-:W-:Y:S02]  /*09e0*/  IMAD.MOV R7, RZ, RZ, -R7 ;  /* 0x000000ffff077224 */ /* 0x000fe400078e0a07 */
[----:B------:R-:W-:Y:S02]  /*09f0*/  IMAD.IADD R14, R14, 0x1, -R17 ;  /* 0x000000010e0e7824 */ /* 0x000fe400078e0a11 */
[C---:B------:R-:W-:Y:S01]  /*0a00*/  IMAD R19, R4.reuse, R7, R9 ;  /* 0x0000000704137224 */ /* 0x040fe200078e0209 */
[----:B------:R-:W-:Y:S01]  /*0a10*/  VIMNMX R7, RZ, R17, !PT ;  /* 0x00000011ff077248 */ /* 0x000fe20007fe0100 */
[----:B------:R-:W0:Y:S03]  /*0a20*/  LDC R9, c[0x0][0x230] ;  /* 0x00008c00ff097b82 */ /* 0x000e260000000800 */
[----:B------:R-:W-:-:S13]  /*0a30*/  ISETP.GT.U32.AND P0, PT, R4, R19, PT ;  /* 0x000000130400720c */ /* 0x000fda0003f04070 */
[----:B------:R-:W-:-:S04]  /*0a40*/  @!P0 IADD3 R19, R19, -R4, RZ ;  /* 0x8000000413138210 */ /* 0x000fc80007ffe0ff */
[----:B------:R-:W-:Y:S02]  /*0a50*/  ISETP.GT.U32.AND P0, PT, R4, R19, PT ;  /* 0x000000130400720c */ /* 0x000fe40003f04070 */
[----:B0-----:R-:W-:-:S11]  /*0a60*/  IADD3 R18, R9, UR11, RZ ;  /* 0x0000000b09127c10 */ /* 0x001fd6000fffe0ff */
[----:B------:R-:W-:Y:S01]  /*0a70*/  @!P0 IMAD.IADD R19, R19, 0x1, -R4 ;  /* 0x0000000113138824 */ /* 0x000fe200078e0a04 */
[----:B------:R-:W-:-:S03]  /*0a80*/  ISETP.GT.AND P0, PT, R2, R7, PT ;  /* 0x000000070200720c */ /* 0x000fc60003f04270 */
[----:B------:R-:W-:Y:S01]  /*0a90*/  @!P1 IMAD.MOV R19, RZ, RZ, -R19 ;  /* 0x000000ffff139224 */ /* 0x000fe200078e0a13 */
[----:B------:R-:W-:-:S05]  /*0aa0*/  @!P2 LOP3.LUT R19, RZ, R15, RZ, 0x33, !PT ;  /* 0x0000000fff13a212 */ /* 0x000fca00078e33ff */
[----:B-1----:R-:W-:-:S05]  /*0ab0*/  IMAD R13, R19, R10, -UR6 ;  /* 0x80000006130d7e24 */ /* 0x002fca000f8e020a */
[----:B------:R-:W-:Y:S02]  /*0ac0*/  VIADDMNMX R16, R13, UR7, R18, PT ;  /* 0x000000070d107c46 */ /* 0x000fe4000b800112 */
[----:B------:R-:W-:Y:S02]  /*0ad0*/  VIMNMX R12, RZ, R13, !PT ;  /* 0x0000000dff0c7248 */ /* 0x000fe40007fe0100 */
[C---:B------:R-:W-:Y:S01]  /*0ae0*/  VIMNMX R4, R16.reuse, UR5, PT ;  /* 0x0000000510047c48 */ /* 0x040fe2000bfe0100 */
[----:B------:R-:W-:-:S03]  /*0af0*/  IMAD.IADD R15, R16, 0x1, -R13 ;  /* 0x00000001100f7824 */ /* 0x000fc600078e0a0d */
[----:B------:R-:W-:Y:S01]  /*0b00*/  ISETP.LE.OR P0, PT, R4, R12, !P0 ;  /* 0x0000000c0400720c */ /* 0x000fe20004703670 */
[----:B------:R-:W-:-:S12]  /*0b10*/  IMAD R14, R14, R15, RZ ;  /* 0x0000000f0e0e7224 */ /* 0x000fd800078e02ff */
[----:B------:R-:W-:Y:S05]  /*0b20*/  @P0 BRA `(.L_x_1426) ;  /* 0x0000000c00980947 */ /* 0x000fea0003800000 */
[----:B------:R-:W-:Y:S01]  /*0b30*/  IADD3 R15, -R19, RZ, RZ ;  /* 0x000000ff130f7210 */ /* 0x000fe20007ffe1ff */
[----:B------:R-:W-:Y:S01]  /*0b40*/  ULDC UR5, c[0x0][0x224] ;  /* 0x0000890000057ab9 */ /* 0x000fe20000000800 */
[----:B------:R-:W-:Y:S01]  /*0b50*/  LOP3.LUT R17, RZ, R18, RZ, 0x33, !PT ;  /* 0x00000012ff117212 */ /* 0x000fe200078e33ff */
[----:B------:R-:W-:Y:S01]  /*0b60*/  HFMA2.MMA R27, -RZ, RZ, 0, 0 ;  /* 0x00000000ff1b7435 */ /* 0x000fe200000001ff */
[----:B------:R-:W-:Y:S01]  /*0b70*/  SHF.R.S32.HI R18, RZ, 0x1f, R6 ;  /* 0x0000001fff127819 */ /* 0x000fe20000011406 */
[----:B------:R-:W-:Y:S01]  /*0b80*/  IMAD R10, R10, R15, UR4 ;  /* 0x000000040a0a7e24 */ /* 0x000fe2000f8e020f */
[----:B------:R-:W-:Y:S01]  /*0b90*/  LOP3.LUT R15, RZ, R9, RZ, 0x33, !PT ;  /* 0x00000009ff0f7212 */ /* 0x000fe200078e33ff */
[----:B------:R-:W-:Y:S01]  /*0ba0*/  BSSY B0, `(.L_x_1427) ;  /* 0x00000d6000007945 */ /* 0x000fe20003800000 */
[--C-:B------:R-:W-:Y:S02]  /*0bb0*/  SHF.R.S32.HI R9, RZ, 0x1f, R8.reuse ;  /* 0x0000001fff097819 */ /* 0x100fe40000011408 */
[----:B------:R-:W-:Y:S01]  /*0bc0*/  VIMNMX3 R15, R10, R17, R15, !PT ;  /* 0x000000110a0f720f */ /* 0x000fe2000780010f */
[-C--:B------:R-:W-:Y:S01]  /*0bd0*/  IMAD R17, R18, R11.reuse, RZ ;  /* 0x0000000b12117224 */ /* 0x080fe200078e02ff */
[----:B------:R-:W-:Y:S01]  /*0be0*/  LOP3.LUT R16, RZ, R12, RZ, 0x33, !PT ;  /* 0x0000000cff107212 */ /* 0x000fe200078e33ff */
[----:B------:R-:W-:Y:S01]  /*0bf0*/  IMAD.WIDE.U32 R10, R6, R11, R8 ;  /* 0x0000000b060a7225 */ /* 0x000fe200078e0008 */
[----:B------:R-:W-:-:S03]  /*0c00*/  IADD3 R18, -R15, -0x2, -R12 ;  /* 0xfffffffe0f127810 */ /* 0x000fc60007ffe90c */
[----:B------:R-:W-:Y:S01]  /*0c10*/  IMAD.IADD R16, R16, 0x1, -R15 ;  /* 0x0000000110107824 */ /* 0x000fe200078e0a0f */
[----:B------:R-:W-:Y:S01]  /*0c20*/  ISETP.GE.U32.AND P1, PT, R18, 0x3, PT ;  /* 0x000000031200780c */ /* 0x000fe20003f26070 */
[----:B------:R-:W-:Y:S02]  /*0c30*/  IMAD R9, R6, UR5, R17 ;  /* 0x0000000506097c24 */ /* 0x000fe4000f8e0211 */
[----:B------:R-:W-:Y:S01]  /*0c40*/  IMAD.MOV.U32 R6, RZ, RZ, R14 ;  /* 0x000000ffff067224 */ /* 0x000fe200078e000e */
[----:B------:R-:W-:Y:S01]  /*0c50*/  LOP3.LUT R20, R16, 0x3, RZ, 0xc0, !PT ;  /* 0x0000000310147812 */ /* 0x000fe200078ec0ff */
[----:B------:R-:W-:-:S08]  /*0c60*/  IMAD.IADD R9, R11, 0x1, R9 ;  /* 0x000000010b097824 */ /* 0x000fd000078e0209 */
.L_x_1437:
[----:B------:R-:W-:Y:S01]  /*0c70*/  ISETP.NE.AND P0, PT, R20, RZ, PT ;  /* 0x000000ff1400720c */ /* 0x000fe20003f05270 */
[----:B------:R-:W-:Y:S01]  /*0c80*/  ULDC.64 UR6, c[0x0][0x228] ;  /* 0x00008a0000067ab9 */ /* 0x000fe20000000a00 */
[--C-:B------:R-:W-:Y:S01]  /*0c90*/  SHF.R.S32.HI R15, RZ, 0x1f, R7.reuse ;  /* 0x0000001fff0f7819 */ /* 0x100fe20000011407 */
[----:B------:R-:W-:Y:S01]  /*0ca0*/  IMAD.MOV.U32 R14, RZ, RZ, R7 ;  /* 0x000000ffff0e7224 */ /* 0x000fe200078e0007 */
[----:B------:R-:W-:Y:S01]  /*0cb0*/  IADD3 R7, R7, 0x1, RZ ;  /* 0x0000000107077810 */ /* 0x000fe20007ffe0ff */
[----:B------:R-:W-:Y:S01]  /*0cc0*/  IMAD R17, R9, UR6, RZ ;  /* 0x0000000609117c24 */ /* 0x000fe2000f8e02ff */
[----:B------:R-:W-:Y:S01]  /*0cd0*/  BSSY B2, `(.L_x_1428) ;  /* 0x0000020000027945 */ /* 0x000fe20003800000 */
[----:B------:R-:W-:Y:S01]  /*0ce0*/  IMAD.WIDE.U32 R14, R10, UR6, R14 ;  /* 0x000000060a0e7c25 */ /* 0x000fe2000f8e000e */
[----:B------:R-:W-:-:S03]  /*0cf0*/  ISETP.GE.AND P2, PT, R7, R2, PT ;  /* 0x000000020700720c */ /* 0x000fc60003f46270 */
[----:B------:R-:W-:Y:S02]  /*0d00*/  IMAD R17, R10, UR7, R17 ;  /* 0x000000070a117c24 */ /* 0x000fe4000f8e0211 */
[----:B------:R-:W-:Y:S02]  /*0d10*/  IMAD.MOV.U32 R25, RZ, RZ, R12 ;  /* 0x000000ffff197224 */ /* 0x000fe400078e000c */
[----:B------:R-:W-:Y:S01]  /*0d20*/  IMAD.IADD R21, R15, 0x1, R17 ;  /* 0x000000010f157824 */ /* 0x000fe200078e0211 */
[----:B------:R-:W-:Y:S06]  /*0d30*/  @!P0 BRA `(.L_x_1429) ;  /* 0x0000000000648947 */ /* 0x000fec0003800000 */
[----:B------:R-:W-:Y:S01]  /*0d40*/  ULDC.64 UR6, c[0x0][0x230] ;  /* 0x00008c0000067ab9 */ /* 0x000fe20000000a00 */
[--C-:B------:R-:W-:Y:S01]  /*0d50*/  SHF.R.S32.HI R13, RZ, 0x1f, R12.reuse ;  /* 0x0000001fff0d7819 */ /* 0x100fe2000001140c */
[----:B------:R-:W-:Y:S02]  /*0d60*/  IMAD R17, R21, UR6, RZ ;  /* 0x0000000615117c24 */ /* 0x000fe4000f8e02ff */
[----:B------:R-:W-:-:S04]  /*0d70*/  IMAD.WIDE.U32 R18, R14, UR6, R12 ;  /* 0x000000060e127c25 */ /* 0x000fc8000f8e000c */
[----:B------:R-:W-:Y:S01]  /*0d80*/  IMAD R17, R14, UR7, R17 ;  /* 0x000000070e117c24 */ /* 0x000fe2000f8e0211 */
[----:B------:R-:W-:Y:S02]  /*0d90*/  ULDC.64 UR6, c[0x0][0x218] ;  /* 0x0000860000067ab9 */ /* 0x000fe40000000a00 */
[----:B------:R-:W-:Y:S02]  /*0da0*/  LEA R16, P0, R18, UR6, 0x1 ;  /* 0x0000000612107c11 */ /* 0x000fe4000f8008ff */
[----:B------:R-:W-:-:S04]  /*0db0*/  IADD3 R17, R19, R17, RZ ;  /* 0x0000001113117210 */ /* 0x000fc80007ffe0ff */
[----:B------:R-:W-:-:S05]  /*0dc0*/  LEA.HI.X R17, R18, UR7, R17, 0x1, P0 ;  /* 0x0000000712117c11 */ /* 0x000fca00080f0c11 */
[----:B------:R-:W2:Y:S01]  /*0dd0*/  LDG.E.U16 R8, desc[UR8][R16.64] ;  /* 0x0000000810087981 */ /* 0x000ea2000c1e1500 */
[----:B------:R-:W-:Y:S01]  /*0de0*/  ISETP.NE.AND P0, PT, R20, 0x1, PT ;  /* 0x000000011400780c */ /* 0x000fe20003f05270 */
[----:B------:R-:W-:Y:S02]  /*0df0*/  VIADD R25, R12, 0x1 ;  /* 0x000000010c197836 */ /* 0x000fe40000000000 */
[----:B--2---:R-:W-:-:S04]  /*0e00*/  IMAD.U32 R8, R8, 0x10000, RZ ;  /* 0x0001000008087824 */ /* 0x004fc800078e00ff */
[----:B------:R-:W-:-:S06]  /*0e10*/  FADD.FTZ R27, R27, R8 ;  /* 0x000000081b1b7221 */ /* 0x000fcc0000010000 */
[----:B------:R-:W-:Y:S05]  /*0e20*/  @!P0 BRA `(.L_x_1429) ;  /* 0x0000000000288947 */ /* 0x000fea0003800000 */
[----:B------:R-:W-:Y:S01]  /*0e30*/  ISETP.NE.AND P0, PT, R20, 0x2, PT ;  /* 0x000000021400780c */ /* 0x000fe20003f05270 */
[----:B------:R-:W2:-:S12]  /*0e40*/  LDG.E.U16 R8, desc[UR8][R16.64+0x2] ;  /* 0x0000020810087981 */ /* 0x000e98000c1e1500 */
[----:B------:R-:W3:Y:S01]  /*0e50*/  @P0 LDG.E.U16 R18, desc[UR8][R16.64+0x4] ;  /* 0x0000040810120981 */ /* 0x000ee2000c1e1500 */
[C---:B------:R-:W-:Y:S02]  /*0e60*/  VIADD R19, R12.reuse, 0x3 ;  /* 0x000000030c137836 */ /* 0x040fe40000000000 */
[----:B------:R-:W-:Y:S02]  /*0e70*/  VIADD R25, R12, 0x2 ;  /* 0x000000020c197836 */ /* 0x000fe40000000000 */
[----:B------:R-:W-:Y:S01]  /*0e80*/  @P0 IMAD.MOV.U32 R25, RZ, RZ, R19 ;  /* 0x000000ffff190224 */ /* 0x000fe200078e0013 */
[----:B--2---:R-:W-:-:S05]  /*0e90*/  SHF.L.U32 R8, R8, 0x10, RZ ;  /* 0x0000001008087819 */ /* 0x004fca00000006ff */
[----:B------:R-:W-:Y:S01]  /*0ea0*/  FADD.FTZ R27, R27, R8 ;  /* 0x000000081b1b7221 */ /* 0x000fe20000010000 */
[----:B---3--:R-:W-:-:S05]  /*0eb0*/  @P0 SHF.L.U32 R18, R18, 0x10, RZ ;  /* 0x0000001012120819 */ /* 0x008fca00000006ff */
[----:B------:R-:W-:-:S07]  /*0ec0*/  @P0 FADD.FTZ R27, R27, R18 ;  /* 0x000000121b1b0221 */ /* 0x000fce0000010000 */
.L_x_1429:
[----:B------:R-:W-:Y:S05]  /*0ed0*/  BSYNC B2 ;  /* 0x0000000000027941 */ /* 0x000fea0003800000 */
.L_x_1428:
[----:B------:R-:W-:Y:S04]  /*0ee0*/  BSSY B2, `(.L_x_1430) ;  /* 0x00000a0000027945 */ /* 0x000fe80003800000 */
[----:B------:R-:W-:Y:S05]  /*0ef0*/  @!P1 BRA `(.L_x_1431) ;  /* 0x0000000800789947 */ /* 0x000fea0003800000 */
[----:B------:R-:W-:Y:S01]  /*0f00*/  IMAD.IADD R8, R4, 0x1, -R25 ;  /* 0x0000000104087824 */ /* 0x000fe200078e0a19 */
[----:B------:R-:W-:Y:S01]  /*0f10*/  BSSY B3, `(.L_x_1432) ;  /* 0x0000055000037945 */ /* 0x000fe20003800000 */
[----:B------:R-:W-:-:S03]  /*0f20*/  PLOP3.LUT P0, PT, PT, PT, PT, 0x80, 0x0 ;  /* 0x000000000000781c */ /* 0x000fc60003f0f070 */
[----:B------:R-:W-:-:S13]  /*0f30*/  ISETP.GT.AND P3, PT, R8, 0xc, PT ;  /* 0x0000000c0800780c */ /* 0x000fda0003f64270 */
[----:B------:R-:W-:Y:S05]  /*0f40*/  @!P3 BRA `(.L_x_1433) ;  /* 0x000000040044b947 */ /* 0x000fea0003800000 */
[----:B------:R-:W-:Y:S02]  /*0f50*/  PLOP3.LUT P0, PT, PT, PT, PT, 0x8, 0x0 ;  /* 0x000000000000781c */ /* 0x000fe40003f0e170 */
[----:B------:R-:W-:-:S11]  /*0f60*/  IADD3 R8, R4, -0xc, RZ ;  /* 0xfffffff404087810 */ /* 0x000fd60007ffe0ff */
.L_x_1434:
[----:B------:R-:W-:Y:S01]  /*0f70*/  ULDC.64 UR6, c[0x0][0x230] ;  /* 0x00008c0000067ab9 */ /* 0x000fe20000000a00 */
[--C-:B------:R-:W-:Y:S01]  /*0f80*/  SHF.R.S32.HI R17, RZ, 0x1f, R25.reuse ;  /* 0x0000001fff117819 */ /* 0x100fe20000011419 */
[----:B------:R-:W-:Y:S01]  /*0f90*/  IMAD R19, R21, UR6, RZ ;  /* 0x0000000615137c24 */ /* 0x000fe2000f8e02ff */
[----:B------:R-:W-:Y:S01]  /*0fa0*/  ULDC.64 UR10, c[0x0][0x218] ;  /* 0x00008600000a7ab9 */ /* 0x000fe20000000a00 */
[----:B------:R-:W-:Y:S02]  /*0fb0*/  IMAD.MOV.U32 R16, RZ, RZ, R25 ;  /* 0x000000ffff107224 */ /* 0x000fe400078e0019 */
[C---:B------:R-:W-:Y:S02]  /*0fc0*/  IMAD R19, R14.reuse, UR7, R19 ;  /* 0x000000070e137c24 */ /* 0x040fe4000f8e0213 */
[----:B------:R-:W-:-:S04]  /*0fd0*/  IMAD.WIDE.U32 R16, R14, UR6, R16 ;  /* 0x000000060e107c25 */ /* 0x000fc8000f8e0010 */
[----:B------:R-:W-:Y:S01]  /*0fe0*/  IMAD.IADD R17, R19, 0x1, R17 ;  /* 0x0000000113117824 */ /* 0x000fe200078e0211 */
[----:B------:R-:W-:-:S04]  /*0ff0*/  LEA R22, P3, R16, UR10, 0x1 ;  /* 0x0000000a10167c11 */ /* 0x000fc8000f8608ff */
[----:B------:R-:W-:-:S05]  /*1000*/  LEA.HI.X R23, R16, UR11, R17, 0x1, P3 ;  /* 0x0000000b10177c11 */ /* 0x000fca00098f0c11 */
[----:B------:R-:W2:Y:S01]  /*1010*/  LDG.E.U16 R18, desc[UR8][R22.64] ;  /* 0x0000000816127981 */ /* 0x000ea2000c1e1500 */
[----:B------:R-:W-:-:S03]  /*1020*/  IADD3 R16, R25, 0x4, RZ ;  /* 0x0000000419107810 */ /* 0x000fc60007ffe0ff */
[----:B------:R-:W3:Y:S01]  /*1030*/  LDG.E.U16 R26, desc[UR8][R22.64+0x2] ;  /* 0x00000208161a7981 */ /* 0x000ee2000c1e1500 */
[----:B------:R-:W-:-:S03]  /*1040*/  SHF.R.S32.HI R17, RZ, 0x1f, R16 ;  /* 0x0000001fff117819 */ /* 0x000fc60000011410 */
[----:B------:R-:W4:Y:S01]  /*1050*/  LDG.E.U16 R24, desc[UR8][R22.64+0x6] ;  /* 0x0000060816187981 */ /* 0x000f22000c1e1500 */
[----:B------:R-:W-:-:S04]  /*1060*/  IMAD.WIDE.U32 R16, R14, UR6, R16 ;  /* 0x000000060e107c25 */ /* 0x000fc8000f8e0010 */
[----:B------:R-:W-:Y:S02]  /*1070*/  IMAD.IADD R17, R19, 0x1, R17 ;  /* 0x0000000113117824 */ /* 0x000fe400078e0211 */
[----:B--2---:R-:W-:Y:S02]  /*1080*/  IMAD.U32 R28, R18, 0x10000, RZ ;  /* 0x00010000121c7824 */ /* 0x004fe400078e00ff */
[----:B------:R-:W2:Y:S02]  /*1090*/  LDG.E.U16 R18, desc[UR8][R22.64+0x4] ;  /* 0x0000040816127981 */ /* 0x000ea4000c1e1500 */
[----:B------:R-:W-:Y:S01]  /*10a0*/  FADD.FTZ R27, R28, R27 ;  /* 0x0000001b1c1b7221 */ /* 0x000fe20000010000 */
[----:B------:R-:W-:-:S04]  /*10b0*/  LEA R28, P3, R16, UR10, 0x1 ;  /* 0x0000000a101c7c11 */ /* 0x000fc8000f8608ff */
[----:B------:R-:W-:-:S05]  /*10c0*/  LEA.HI.X R29, R16, UR11, R17, 0x1, P3 ;  /* 0x0000000b101d7c11 */ /* 0x000fca00098f0c11 */
[----:B------:R-:W5:Y:S01]  /*10d0*/  LDG.E.U16 R22, desc[UR8][R28.64] ;  /* 0x000000081c167981 */ /* 0x000f62000c1e1500 */
[----:B---3--:R-:W-:-:S05]  /*10e0*/  SHF.L.U32 R26, R26, 0x10, RZ ;  /* 0x000000101a1a7819 */ /* 0x008fca00000006ff */
[----:B------:R-:W-:Y:S02]  /*10f0*/  FADD.FTZ R16, R27, R26 ;  /* 0x0000001a1b107221 */ /* 0x000fe40000010000 */
[----:B------:R-:W3:Y:S04]  /*1100*/  LDG.E.U16 R26, desc[UR8][R28.64+0x2] ;  /* 0x000002081c1a7981 */ /* 0x000ee8000c1e1500 */
[----:B------:R-:W3:Y:S01]  /*1110*/  LDG.E.U16 R27, desc[UR8][R28.64+0x4] ;  /* 0x000004081c1b7981 */ /* 0x000ee2000c1e1500 */
[----:B----4-:R-:W-:Y:S01]  /*1120*/  SHF.L.U32 R24, R24, 0x10, RZ ;  /* 0x0000001018187819 */ /* 0x010fe200000006ff */
[----:B--2---:R-:W-:Y:S02]  /*1130*/  IMAD.U32 R17, R18, 0x10000, RZ ;  /* 0x0001000012117824 */ /* 0x004fe400078e00ff */
[----:B------:R0:W2:Y:S02]  /*1140*/  LDG.E.U16 R18, desc[UR8][R28.64+0x6] ;  /* 0x000006081c127981 */ /* 0x0000a4000c1e1500 */
[----:B------:R-:W-:Y:S01]  /*1150*/  FADD.FTZ R23, R16, R17 ;  /* 0x0000001110177221 */ /* 0x000fe20000010000 */
[----:B------:R-:W-:-:S05]  /*1160*/  VIADD R16, R25, 0x8 ;  /* 0x0000000819107836 */ /* 0x000fca0000000000 */
[----:B------:R-:W-:Y:S01]  /*1170*/  SHF.R.S32.HI R17, RZ, 0x1f, R16 ;  /* 0x0000001fff117819 */ /* 0x000fe20000011410 */
[----:B------:R-:W-:Y:S01]  /*1180*/  FADD.FTZ R23, R23, R24 ;  /* 0x0000001817177221 */ /* 0x000fe20000010000 */
[----:B-----5:R-:W-:Y:S02]  /*1190*/  IMAD.U32 R22, R22, 0x10000, RZ ;  /* 0x0001000016167824 */ /* 0x020fe400078e00ff */
[----:B------:R-:W-:-:S04]  /*11a0*/  IMAD.WIDE.U32 R16, R14, UR6, R16 ;  /* 0x000000060e107c25 */ /* 0x000fc8000f8e0010 */
[----:B0-----:R-:W-:Y:S01]  /*11b0*/  FADD.FTZ R28, R23, R22 ;  /* 0x00000016171c7221 */ /* 0x001fe20000010000 */
[----:B------:R-:W-:Y:S01]  /*11c0*/  IMAD.IADD R17, R19, 0x1, R17 ;  /* 0x0000000113117824 */ /* 0x000fe200078e0211 */
[----:B------:R-:W-:-:S04]  /*11d0*/  LEA R22, P3, R16, UR10, 0x1 ;  /* 0x0000000a10167c11 */ /* 0x000fc8000f8608ff */
[----:B------:R-:W-:Y:S02]  /*11e0*/  LEA.HI.X R23, R16, UR11, R17, 0x1, P3 ;  /* 0x0000000b10177c11 */ /* 0x000fe400098f0c11 */
[----:B---3--:R-:W-:Y:S01]  /*11f0*/  SHF.L.U32 R17, R26, 0x10, RZ ;  /* 0x000000101a117819 */ /* 0x008fe200000006ff */
[----:B------:R-:W-:Y:S02]  /*1200*/  IMAD.U32 R16, R27, 0x10000, RZ ;  /* 0x000100001b107824 */ /* 0x000fe400078e00ff */
[----:B------:R-:W3:Y:S02]  /*1210*/  LDG.E.U16 R24, desc[UR8][R22.64] ;  /* 0x0000000816187981 */ /* 0x000ee4000c1e1500 */
[----:B------:R-:W-:Y:S02]  /*1220*/  FADD.FTZ R17, R28, R17 ;  /* 0x000000111c117221 */ /* 0x000fe40000010000 */
[----:B------:R-:W4:Y:S02]  /*1230*/  LDG.E.U16 R26, desc[UR8][R22.64+0x2] ;  /* 0x00000208161a7981 */ /* 0x000f24000c1e1500 */
[----:B------:R-:W-:Y:S01]  /*1240*/  FADD.FTZ R29, R17, R16 ;  /* 0x00000010111d7221 */ /* 0x000fe20000010000 */
[----:B------:R-:W-:Y:S01]  /*1250*/  VIADD R16, R25, 0xc ;  /* 0x0000000c19107836 */ /* 0x000fe20000000000 */
[----:B------:R-:W5:Y:S04]  /*1260*/  LDG.E.U16 R27, desc[UR8][R22.64+0x4] ;  /* 0x00000408161b7981 */ /* 0x000f68000c1e1500 */
[--C-:B------:R-:W-:Y:S01]  /*1270*/  SHF.R.S32.HI R17, RZ, 0x1f, R16.reuse ;  /* 0x0000001fff117819 */ /* 0x100fe20000011410 */
[----:B------:R-:W5:Y:S02]  /*1280*/  LDG.E.U16 R28, desc[UR8][R22.64+0x6] ;  /* 0x00000608161c7981 */ /* 0x000f64000c1e1500 */
[----:B------:R-:W-:-:S04]  /*1290*/  IMAD.WIDE.U32 R16, R14, UR6, R16 ;  /* 0x000000060e107c25 */ /* 0x000fc8000f8e0010 */
[----:B------:R-:W-:Y:S01]  /*12a0*/  IMAD.IADD R19, R19, 0x1, R17 ;  /* 0x0000000113137824 */ /* 0x000fe200078e0211 */
[----:B--2---:R-:W-:-:S05]  /*12b0*/  SHF.L.U32 R18, R18, 0x10, RZ ;  /* 0x0000001012127819 */ /* 0x004fca00000006ff */
[----:B------:R-:W-:Y:S01]  /*12c0*/  FADD.FTZ R29, R29, R18 ;  /* 0x000000121d1d7221 */ /* 0x000fe20000010000 */
[----:B------:R-:W-:-:S04]  /*12d0*/  LEA R18, P3, R16, UR10, 0x1 ;  /* 0x0000000a10127c11 */ /* 0x000fc8000f8608ff */
[----:B------:R-:W-:-:S05]  /*12e0*/  LEA.HI.X R19, R16, UR11, R19, 0x1, P3 ;  /* 0x0000000b10137c11 */ /* 0x000fca00098f0c13 */
[----:B------:R-:W2:Y:S04]  /*12f0*/  LDG.E.U16 R16, desc[UR8][R18.64] ;  /* 0x0000000812107981 */ /* 0x000ea8000c1e1500 */
[----:B------:R-:W2:Y:S04]  /*1300*/  LDG.E.U16 R22, desc[UR8][R18.64+0x2] ;  /* 0x0000020812167981 */ /* 0x000ea8000c1e1500 */
[----:B------:R-:W2:Y:S04]  /*1310*/  LDG.E.U16 R17, desc[UR8][R18.64+0x4] ;  /* 0x0000040812117981 */ /* 0x000ea8000c1e1500 */
[----:B------:R-:W2:Y:S01]  /*1320*/  LDG.E.U16 R23, desc[UR8][R18.64+0x6] ;  /* 0x0000060812177981 */ /* 0x000ea2000c1e1500 */
[----:B---3--:R-:W-:-:S04]  /*1330*/  IMAD.U32 R24, R24, 0x10000, RZ ;  /* 0x0001000018187824 */ /* 0x008fc800078e00ff */
[----:B------:R-:W-:Y:S01]  /*1340*/  FADD.FTZ R24, R29, R24 ;  /* 0x000000181d187221 */ /* 0x000fe20000010000 */
[----:B----4-:R-:W-:Y:S01]  /*1350*/  SHF.L.U32 R29, R26, 0x10, RZ ;  /* 0x000000101a1d7819 */ /* 0x010fe200000006ff */
[----:B-----5:R-:W-:-:S04]  /*1360*/  IMAD.U32 R27, R27, 0x10000, RZ ;  /* 0x000100001b1b7824 */ /* 0x020fc800078e00ff */
[----:B------:R-:W-:Y:S01]  /*1370*/  FADD.FTZ R24, R24, R29 ;  /* 0x0000001d18187221 */ /* 0x000fe20000010000 */
[----:B------:R-:W-:Y:S02]  /*1380*/  VIADD R25, R25, 0x10 ;  /* 0x0000001019197836 */ /* 0x000fe40000000000 */
[----:B------:R-:W-:Y:S02]  /*1390*/  IMAD.U32 R29, R28, 0x10000, RZ ;  /* 0x000100001c1d7824 */ /* 0x000fe400078e00ff */
[----:B------:R-:W-:Y:S01]  /*13a0*/  FADD.FTZ R24, R24, R27 ;  /* 0x0000001b18187221 */ /* 0x000fe20000010000 */
[----:B------:R-:W-:-:S03]  /*13b0*/  ISETP.GE.AND P3, PT, R25, R8, PT ;  /* 0x000000081900720c */ /* 0x000fc60003f66270 */
[----:B------:R-:W-:Y:S01]  /*13c0*/  FADD.FTZ R24, R24, R29 ;  /* 0x0000001d18187221 */ /* 0x000fe20000010000 */
[----:B--2---:R-:W-:Y:S01]  /*13d0*/  SHF.L.U32 R27, R16, 0x10, RZ ;  /* 0x00000010101b7819 */ /* 0x004fe200000006ff */
[----:B------:R-:W-:-:S04]  /*13e0*/  IMAD.U32 R29, R22, 0x10000, RZ ;  /* 0x00010000161d7824 */ /* 0x000fc800078e00ff */
[----:B------:R-:W-:Y:S01]  /*13f0*/  FADD.FTZ R24, R24, R27 ;  /* 0x0000001b18187221 */ /* 0x000fe20000010000 */
[----:B------:R-:W-:-:S03]  /*1400*/  SHF.L.U32 R17, R17, 0x10, RZ ;  /* 0x0000001011117819 */ /* 0x000fc600000006ff */
[----:B------:R-:W-:Y:S01]  /*1410*/  FADD.FTZ R24, R24, R29 ;  /* 0x0000001d18187221 */ /* 0x000fe20000010000 */
[----:B------:R-:W-:-:S03]  /*1420*/  IMAD.U32 R16, R23, 0x10000, RZ ;  /* 0x0001000017107824 */ /* 0x000fc600078e00ff */
[----:B------:R-:W-:-:S04]  /*1430*/  FADD.FTZ R17, R24, R17 ;  /* 0x0000001118117221 */ /* 0x000fc80000010000 */
[----:B------:R-:W-:Y:S01]  /*1440*/  FADD.FTZ R27, R17, R16 ;  /* 0x00000010111b7221 */ /* 0x000fe20000010000 */
[----:B------:R-:W-:Y:S06]  /*1450*/  @!P3 BRA `(.L_x_1434) ;  /* 0xfffffff800c4b947 */ /* 0x000fec000383ffff */
.L_x_1433:
[----:B------:R-:W-:Y:S05]  /*1460*/  BSYNC B3 ;  /* 0x0000000000037941 */ /* 0x000fea0003800000 */
.L_x_1432:
[----:B------:R-:W-:Y:S01]  /*1470*/  IMAD.IADD R8, R4, 0x1, -R25 ;  /* 0x0000000104087824 */ /* 0x000fe200078e0a19 */
[----:B------:R-:W-:Y:S04]  /*1480*/  BSSY B3, `(.L_x_1435) ;  /* 0x000002d000037945 */ /* 0x000fe80003800000 */
[----:B------:R-:W-:-:S13]  /*1490*/  ISETP.GT.AND P3, PT, R8, 0x4, PT ;  /* 0x000000040800780c */ /* 0x000fda0003f64270 */
[----:B------:R-:W-:Y:S05]  /*14a0*/  @!P3 BRA `(.L_x_1436) ;  /* 0x0000000000a8b947 */ /* 0x000fea0003800000 */
[----:B------:R-:W-:Y:S01]  /*14b0*/  ULDC.64 UR6, c[0x0][0x230] ;  /* 0x00008c0000067ab9 */ /* 0x000fe20000000a00 */
[----:B------:R-:W-:Y:S01]  /*14c0*/  SHF.R.S32.HI R17, RZ, 0x1f, R25 ;  /* 0x0000001fff117819 */ /* 0x000fe20000011419 */
[----:B------:R-:W-:Y:S01]  /*14d0*/  IMAD R23, R21, UR6, RZ ;  /* 0x0000000615177c24 */ /* 0x000fe2000f8e02ff */
[----:B------:R-:W-:Y:S01]  /*14e0*/  MOV R16, R25 ;  /* 0x0000001900107202 */ /* 0x000fe20000000f00 */
[----:B------:R-:W-:Y:S02]  /*14f0*/  ULDC.64 UR10, c[0x0][0x218] ;  /* 0x00008600000a7ab9 */ /* 0x000fe40000000a00 */
[C---:B------:R-:W-:Y:S02]  /*1500*/  IMAD R29, R14.reuse, UR7, R23 ;  /* 0x000000070e1d7c24 */ /* 0x040fe4000f8e0217 */
[----:B------:R-:W-:-:S04]  /*1510*/  IMAD.WIDE.U32 R18, R14, UR6, R16 ;  /* 0x000000060e127c25 */ /* 0x000fc8000f8e0010 */
[----:B------:R-:W-:Y:S01]  /*1520*/  VIADD R16, R25, 0x4 ;  /* 0x0000000419107836 */ /* 0x000fe20000000000 */
[----:B------:R-:W-:Y:S01]  /*1530*/  LEA R22, P0, R18, UR10, 0x1 ;  /* 0x0000000a12167c11 */ /* 0x000fe2000f8008ff */
[----:B------:R-:W-:-:S03]  /*1540*/  IMAD.IADD R19, R29, 0x1, R19 ;  /* 0x000000011d137824 */ /* 0x000fc600078e0213 */
[--C-:B------:R-:W-:Y:S02]  /*1550*/  SHF.R.S32.HI R17, RZ, 0x1f, R16.reuse ;  /* 0x0000001fff117819 */ /* 0x100fe40000011410 */
[----:B------:R-:W-:Y:S01]  /*1560*/  LEA.HI.X R23, R18, UR11, R19, 0x1, P0 ;  /* 0x0000000b12177c11 */ /* 0x000fe200080f0c13 */
[----:B------:R-:W-:-:S04]  /*1570*/  IMAD.WIDE.U32 R16, R14, UR6, R16 ;  /* 0x000000060e107c25 */ /* 0x000fc8000f8e0010 */
[----:B------:R-:W2:Y:S01]  /*1580*/  LDG.E.U16 R8, desc[UR8][R22.64] ;  /* 0x0000000816087981 */ /* 0x000ea2000c1e1500 */
[----:B------:R-:W-:Y:S02]  /*1590*/  IADD3 R19, R29, R17, RZ ;  /* 0x000000111d137210 */ /* 0x000fe40007ffe0ff */
[C---:B------:R-:W-:Y:S01]  /*15a0*/  LEA R18, P0, R16.reuse, UR10, 0x1 ;  /* 0x0000000a10127c11 */ /* 0x040fe2000f8008ff */
[----:B------:R-:W3:Y:S03]  /*15b0*/  LDG.E.U16 R17, desc[UR8][R22.64+0x2] ;  /* 0x0000020816117981 */ /* 0x000ee6000c1e1500 */
[----:B------:R-:W-:Y:S01]  /*15c0*/  LEA.HI.X R19, R16, UR11, R19, 0x1, P0 ;  /* 0x0000000b10137c11 */ /* 0x000fe200080f0c13 */
[----:B------:R-:W4:Y:S04]  /*15d0*/  LDG.E.U16 R29, desc[UR8][R22.64+0x6] ;  /* 0x00000608161d7981 */ /* 0x000f28000c1e1500 */
[----:B------:R-:W5:Y:S04]  /*15e0*/  LDG.E.U16 R16, desc[UR8][R22.64+0x4] ;  /* 0x0000040816107981 */ /* 0x000f68000c1e1500 */
[----:B------:R-:W4:Y:S04]  /*15f0*/  LDG.E.U16 R28, desc[UR8][R18.64] ;  /* 0x00000008121c7981 */ /* 0x000f28000c1e1500 */
[----:B------:R-:W4:Y:S04]  /*1600*/  LDG.E.U16 R26, desc[UR8][R18.64+0x2] ;  /* 0x00000208121a7981 */ /* 0x000f28000c1e1500 */
[----:B------:R-:W4:Y:S04]  /*1610*/  LDG.E.U16 R24, desc[UR8][R18.64+0x4] ;  /* 0x0000040812187981 */ /* 0x000f28000c1e1500 */
[----:B------:R-:W4:Y:S01]  /*1620*/  LDG.E.U16 R18, desc[UR8][R18.64+0x6] ;  /* 0x0000060812127981 */ /* 0x000f22000c1e1500 */
[----:B------:R-:W-:-:S02]  /*1630*/  PLOP3.LUT P0, PT, PT, PT, PT, 0x8, 0x0 ;  /* 0x000000000000781c */ /* 0x000fc40003f0e170 */
[----:B------:R-:W-:Y:S01]  /*1640*/  IADD3 R25, R25, 0x8, RZ ;  /* 0x0000000819197810 */ /* 0x000fe20007ffe0ff */
[----:B--2---:R-:W-:-:S04]  /*1650*/  IMAD.U32 R8, R8, 0x10000, RZ ;  /* 0x0001000008087824 */ /* 0x004fc800078e00ff */
[----:B------:R-:W-:Y:S01]  /*1660*/  FADD.FTZ R8, R27, R8 ;  /* 0x000000081b087221 */ /* 0x000fe20000010000 */
[----:B---3--:R-:W-:-:S04]  /*1670*/  IMAD.U32 R17, R17, 0x10000, RZ ;  /* 0x0001000011117824 */ /* 0x008fc800078e00ff */
[----:B------:R-:W-:Y:S01]  /*1680*/  FADD.FTZ R8, R8, R17 ;  /* 0x0000001108087221 */ /* 0x000fe20000010000 */
[----:B-----5:R-:W-:Y:S01]  /*1690*/  SHF.L.U32 R27, R16, 0x10, RZ ;  /* 0x00000010101b7819 */ /* 0x020fe200000006ff */
[----:B----4-:R-:W-:-:S04]  /*16a0*/  IMAD.U32 R29, R29, 0x10000, RZ ;  /* 0x000100001d1d7824 */ /* 0x010fc800078e00ff */
[----:B------:R-:W-:Y:S01]  /*16b0*/  FADD.FTZ R8, R8, R27 ;  /* 0x0000001b08087221 */ /* 0x000fe20000010000 */
[----:B------:R-:W-:-:S03]  /*16c0*/  IMAD.U32 R17, R28, 0x10000, RZ ;  /* 0x000100001c117824 */ /* 0x000fc600078e00ff */
[----:B------:R-:W-:Y:S01]  /*16d0*/  FADD.FTZ R8, R8, R29 ;  /* 0x0000001d08087221 */ /* 0x000fe20000010000 */
[----:B------:R-:W-:-:S03]  /*16e0*/  SHF.L.U32 R23, R26, 0x10, RZ ;  /* 0x000000101a177819 */ /* 0x000fc600000006ff */
[----:B------:R-:W-:Y:S01]  /*16f0*/  FADD.FTZ R8, R8, R17 ;  /* 0x0000001108087221 */ /* 0x000fe20000010000 */
[----:B------:R-:W-:-:S03]  /*1700*/  IMAD.U32 R17, R24, 0x10000, RZ ;  /* 0x0001000018117824 */ /* 0x000fc600078e00ff */
[----:B------:R-:W-:-:S04]  /*1710*/  FADD.FTZ R8, R8, R23 ;  /* 0x0000001708087221 */ /* 0x000fc80000010000 */
[----:B------:R-:W-:Y:S01]  /*1720*/  FADD.FTZ R8, R8, R17 ;  /* 0x0000001108087221 */ /* 0x000fe20000010000 */
[----:B------:R-:W-:-:S04]  /*1730*/  IMAD.U32 R27, R18, 0x10000, RZ ;  /* 0x00010000121b7824 */ /* 0x000fc800078e00ff */
[----:B------:R-:W-:-:S07]  /*1740*/  FADD.FTZ R27, R8, R27 ;  /* 0x0000001b081b7221 */ /* 0x000fce0000010000 */
.L_x_1436:
[----:B------:R-:W-:Y:S05]  /*1750*/  BSYNC B3 ;  /* 0x0000000000037941 */ /* 0x000fea0003800000 */
.L_x_1435:
[----:B------:R-:W-:-:S13]  /*1760*/  ISETP.LT.OR P0, PT, R25, R4, P0 ;  /* 0x000000041900720c */ /* 0x000fda0000701670 */
[----:B------:R-:W-:Y:S05]  /*1770*/  @!P0 BRA `(.L_x_1431) ;  /* 0x0000000000588947 */ /* 0x000fea0003800000 */
[----:B------:R-:W-:Y:S01]  /*1780*/  ULDC.64 UR6, c[0x0][0x230] ;  /* 0x00008c0000067ab9 */ /* 0x000fe20000000a00 */
[--C-:B------:R-:W-:Y:S01]  /*1790*/  SHF.R.S32.HI R17, RZ, 0x1f, R25.reuse ;  /* 0x0000001fff117819 */ /* 0x100fe20000011419 */
[----:B------:R-:W-:Y:S02]  /*17a0*/  IMAD R21, R21, UR6, RZ ;  /* 0x0000000615157c24 */ /* 0x000fe4000f8e02ff */
[----:B------:R-:W-:Y:S02]  /*17b0*/  IMAD.MOV.U32 R16, RZ, RZ, R25 ;  /* 0x000000ffff107224 */ /* 0x000fe400078e0019 */
[C---:B------:R-:W-:Y:S02]  /*17c0*/  IMAD R15, R14.reuse, UR7, R21 ;  /* 0x000000070e0f7c24 */ /* 0x040fe4000f8e0215 */
[----:B------:R-:W-:Y:S01]  /*17d0*/  IMAD.WIDE.U32 R16, R14, UR6, R16 ;  /* 0x000000060e107c25 */ /* 0x000fe2000f8e0010 */
[----:B------:R-:W-:-:S04]  /*17e0*/  ULDC.64 UR6, c[0x0][0x218] ;  /* 0x0000860000067ab9 */ /* 0x000fc80000000a00 */
[----:B------:R-:W-:Y:S02]  /*17f0*/  IADD3 R15, R15, R17, RZ ;  /* 0x000000110f0f7210 */ /* 0x000fe40007ffe0ff */
[----:B------:R-:W-:-:S04]  /*1800*/  LEA R14, P0, R16, UR6, 0x1 ;  /* 0x00000006100e7c11 */ /* 0x000fc8000f8008ff */
[----:B------:R-:W-:-:S05]  /*1810*/  LEA.HI.X R15, R16, UR7, R15, 0x1, P0 ;  /* 0x00000007100f7c11 */ /* 0x000fca00080f0c0f */
[----:B------:R-:W2:Y:S04]  /*1820*/  LDG.E.U16 R8, desc[UR8][R14.64] ;  /* 0x000000080e087981 */ /* 0x000ea8000c1e1500 */
[----:B------:R-:W3:Y:S04]  /*1830*/  LDG.E.U16 R16, desc[UR8][R14.64+0x2] ;  /* 0x000002080e107981 */ /* 0x000ee8000c1e1500 */
[----:B------:R-:W4:Y:S04]  /*1840*/  LDG.E.U16 R18, desc[UR8][R14.64+0x4] ;  /* 0x000004080e127981 */ /* 0x000f28000c1e1500 */
[----:B------:R-:W5:Y:S01]  /*1850*/  LDG.E.U16 R21, desc[UR8][R14.64+0x6] ;  /* 0x000006080e157981 */ /* 0x000f62000c1e1500 */
[----:B--2---:R-:W-:Y:S01]  /*1860*/  IMAD.U32 R8, R8, 0x10000, RZ ;  /* 0x0001000008087824 */ /* 0x004fe200078e00ff */
[----:B---3--:R-:W-:-:S03]  /*1870*/  SHF.L.U32 R17, R16, 0x10, RZ ;  /* 0x0000001010117819 */ /* 0x008fc600000006ff */
[----:B------:R-:W-:Y:S01]  /*1880*/  FADD.FTZ R8, R27, R8 ;  /* 0x000000081b087221 */ /* 0x000fe20000010000 */
[----:B----4-:R-:W-:-:S03]  /*1890*/  IMAD.U32 R19, R18, 0x10000, RZ ;  /* 0x0001000012137824 */ /* 0x010fc600078e00ff */
[----:B------:R-:W-:Y:S01]  /*18a0*/  FADD.FTZ R8, R8, R17 ;  /* 0x0000001108087221 */ /* 0x000fe20000010000 */
[----:B-----5:R-:W-:-:S03]  /*18b0*/  SHF.L.U32 R21, R21, 0x10, RZ ;  /* 0x0000001015157819 */ /* 0x020fc600000006ff */
[----:B------:R-:W-:-:S04]  /*18c0*/  FADD.FTZ R8, R8, R19 ;  /* 0x0000001308087221 */ /* 0x000fc80000010000 */
[----:B------:R-:W-:-:S07]  /*18d0*/  FADD.FTZ R27, R8, R21 ;  /* 0x00000015081b7221 */ /* 0x000fce0000010000 */
.L_x_1431:
[----:B------:R-:W-:Y:S05]  /*18e0*/  BSYNC B2 ;  /* 0x0000000000027941 */ /* 0x000fea0003800000 */
.L_x_1430:
[----:B------:R-:W-:Y:S05]  /*18f0*/  @!P2 BRA `(.L_x_1437) ;  /* 0xfffffff000dca947 */ /* 0x000fea000383ffff */
[----:B------:R-:W-:Y:S05]  /*1900*/  BSYNC B0 ;  /* 0x0000000000007941 */ /* 0x000fea0003800000 */
.L_x_1427:
[----:B------:R-:W-:Y:S02]  /*1910*/  ULDC.S8 UR5, c[0x0][0x26d] ;  /* 0x00009b4000057ab9 */ /* 0x000fe40000000200 */
[----:B------:R-:W-:-:S13]  /*1920*/  ISETP.NE.AND P0, PT, RZ, UR5, PT ;  /* 0x00000005ff007c0c */ /* 0x000fda000bf05270 */
[----:B------:R-:W0:Y:S02]  /*1930*/  @P0 LDC R6, c[0x0][0x268] ;  /* 0x00009a00ff060b82 */ /* 0x000e240000000800 */
[----:B0-----:R-:W-:-:S04]  /*1940*/  I2FP.F32.S32 R6, R6 ;  /* 0x0000000600067245 */ /* 0x001fc80000201400 */
[----:B------:R-:W0:Y:S02]  /*1950*/  MUFU.RCP R2, R6 ;  /* 0x0000000600027308 */ /* 0x000e240000001000 */
[----:B0-----:R-:W-:-:S05]  /*1960*/  FMUL.FTZ R2, R27, R2 ;  /* 0x000000021b027220 */ /* 0x001fca0000410000 */
[----:B------:R-:W-:Y:S01]  /*1970*/  F2FP.BF16.F32.PACK_AB R2, RZ, R2 ;  /* 0x00000002ff02723e */ /* 0x000fe200000010ff */
[----:B------:R-:W-:Y:S06]  /*1980*/  BRA `(.L_x_1438) ;  /* 0x0000000000047947 */ /* 0x000fec0003800000 */
.L_x_1426:
[----:B------:R-:W-:-:S07]  /*1990*/  PRMT R2, RZ, 0x7610, R2 ;  /* 0x00007610ff027816 */ /* 0x000fce0000000002 */
.L_x_1438:
[----:B------:R-:W-:Y:S05]  /*19a0*/  BSYNC B1 ;  /* 0x0000000000017941 */ /* 0x000fea0003800000 */
.L_x_1425:
[----:B------:R-:W-:Y:S01]  /*19b0*/  SHF.R.S64 R6, RZ, 0x1f, R0 ;  /* 0x0000001fff067819 */ /* 0x000fe20000001000 */
[----:B------:R-:W-:Y:S01]  /*19c0*/  ULDC.64 UR6, c[0x0][0x260] ;  /* 0x0000980000067ab9 */ /* 0x000fe20000000a00 */
[----:B------:R-:W-:Y:S02]  /*19d0*/  ULDC UR5, c[0x0][0x210] ;  /* 0x0000840000057ab9 */ /* 0x000fe40000000800 */
[----:B------:R-:W-:Y:S01]  /*19e0*/  IADD3 R6, P0, R6, UR6, RZ ;  /* 0x0000000606067c10 */ /* 0x000fe2000ff1e0ff */
[----:B------:R-:W-:Y:S01]  /*19f0*/  ULDC UR6, c[0x0][0x210] ;  /* 0x0000840000067ab9 */ /* 0x000fe20000000800 */
[----:B------:R-:W-:Y:S02]  /*1a00*/  USHF.R.S32.HI UR5, URZ, 0x1f, UR5 ;  /* 0x0000001f3f057899 */ /* 0x000fe40008011405 */
[----:B------:R-:W-:Y:S02]  /*1a10*/  LEA.HI.X.SX32 R7, R0, UR7, 0x1, P0 ;  /* 0x0000000700077c11 */ /* 0x000fe400080f0eff */
[----:B------:R-:W-:-:S03]  /*1a20*/  IADD3 R0, P0, R5, R0, RZ ;  /* 0x0000000005007210 */ /* 0x000fc60007f1e0ff */
[----:B------:R0:W-:Y:S02]  /*1a30*/  STG.E.U16 desc[UR8][R6.64], R2 ;  /* 0x0000000206007986 */ /* 0x0001e4000c101508 */
[----:B------:R-:W-:Y:S01]  /*1a40*/  IMAD.X R3, RZ, RZ, R3, P0 ;  /* 0x000000ffff037224 */ /* 0x000fe200000e0603 */
[----:B------:R-:W-:-:S04]  /*1a50*/  ISETP.GE.U32.AND P0, PT, R0, UR6, PT ;  /* 0x0000000600007c0c */ /* 0x000fc8000bf06070 */
[----:B------:R-:W-:-:S13]  /*1a60*/  ISETP.GE.AND.EX P0, PT, R3, UR5, PT, P0 ;  /* 0x0000000503007c0c */ /* 0x000fda000bf06300 */
[----:B0-----:R-:W-:Y:S05]  /*1a70*/  @!P0 BRA `(.L_x_1439) ;  /* 0xffffffe400bc8947 */ /* 0x001fea000383ffff */
[----:B------:R-:W-:Y:S05]  /*1a80*/  EXIT ;  /* 0x000000000000794d */ /* 0x000fea0003800000 */
.L_x_1418:
[----:B------:R-:W0:Y:S01]  /*1a90*/  LDC R9, c[0x0][0x240] ;  /* 0x00009000ff097b82 */ /* 0x000e220000000800 */
[----:B------:R-:W-:Y:S01]  /*1aa0*/  IABS R4, R0 ;  /* 0x0000000000047213 */ /* 0x000fe20000000000 */
[----:B------:R-:W-:Y:S01]  /*1ab0*/  ULDC UR5, c[0x0][0x23c] ;  /* 0x00008f0000057ab9 */ /* 0x000fe20000000800 */
[----:B------:R-:W-:Y:S01]  /*1ac0*/  BSSY B0, `(.L_x_1440) ;  /* 0x000003c000007945 */ /* 0x000fe20003800000 */
[----:B0-----:R-:W-:-:S04]  /*1ad0*/  IABS R11, R9 ;  /* 0x00000009000b7213 */ /* 0x001fc80000000000 */
[----:B------:R-:W0:Y:S08]  /*1ae0*/  I2F.RP R8, R11 ;  /* 0x0000000b00087306 */ /* 0x000e300000209400 */
[----:B0-----:R-:W0:Y:S02]  /*1af0*/  MUFU.RCP R8, R8 ;  /* 0x0000000800087308 */ /* 0x001e240000001000 */
[----:B0-----:R-:W-:-:S06]  /*1b00*/  IADD3 R6, R8, 0xffffffe, RZ ;  /* 0x0ffffffe08067810 */ /* 0x001fcc0007ffe0ff */
[----:B------:R0:W1:Y:S02]  /*1b10*/  F2I.FTZ.U32.TRUNC.NTZ R7, R6 ;  /* 0x0000000600077305 */ /* 0x000064000021f000 */
[----:B0-----:R-:W-:Y:S01]  /*1b20*/  HFMA2.MMA R6, -RZ, RZ, 0, 0 ;  /* 0x00000000ff067435 */ /* 0x001fe200000001ff */
[----:B-1----:R-:W-:-:S04]  /*1b30*/  IMAD.MOV R2, RZ, RZ, -R7 ;  /* 0x000000ffff027224 */ /* 0x002fc800078e0a07 */
[----:B------:R-:W-:-:S05]  /*1b40*/  IMAD R13, R2, R11, RZ ;  /* 0x0000000b020d7224 */ /* 0x000fca00078e02ff */
        /* <DEDUP_REMOVED lines=23> */
[----:B------:R-:W-:Y:S01]  /*1cc0*/  IADD3 R17, -R4, RZ, RZ ;  /* 0x000000ff04117210 */ /* 0x000fe20007ffe1ff */
[----:B------:R-:W-:Y:S01]  /*1cd0*/  ULDC UR5, c[0x0][0x238] ;  /* 0x00008e0000057ab9 */ /* 0x000fe20000000800 */
[----:B------:R-:W-:Y:S01]  /*1ce0*/  IMAD.MOV.U32 R10, RZ, RZ, R4 ;  /* 0x000000ffff0a7224 */ /* 0x000fe200078e0004 */
[----:B------:R-:W-:Y:S02]  /*1cf0*/  MOV R11, R9 ;  /* 0x00000009000b7202 */ /* 0x000fe40000000f00 */
[----:B------:R-:W-:Y:S01]  /*1d00*/  IMAD R17, R17, UR5, R2 ;  /* 0x0000000511117c24 */ /* 0x000fe2000f8e0202 */
[----:B------:R-:W-:Y:S06]  /*1d10*/  BRA `(.L_x_1442) ;  /* 0x0000000000587947 */ /* 0x000fec0003800000 */
.L_x_1441:
        /* <DEDUP_REMOVED lines=11> */
[----:B------:R-:W-:-:S05]  /*1dd0*/  IMAD.HI.U32 R10, R9, R2, RZ ;  /* 0x00000002090a7227 */ /* 0x000fca00078e00ff */
[----:B------:R-:W-:-:S05]  /*1de0*/  IADD3 R7, -R10, RZ, RZ ;  /* 0x000000ff0a077210 */ /* 0x000fca0007ffe1ff */
[----:B------:R-:W-:-:S05]  /*1df0*/  IMAD R4, R7, UR5, R2 ;  /* 0x0000000507047c24 */ /* 0x000fca000f8e0202 */
[----:B------:R-:W-:-:S13]  /*1e00*/  ISETP.GE.U32.AND P0, PT, R4, UR5, PT ;  /* 0x0000000504007c0c */ /* 0x000fda000bf06070 */
[----:B------:R-:W-:Y:S01]  /*1e10*/  @P0 VIADD R4, R4, -UR5 ;  /* 0x8000000504040c36 */ /* 0x000fe20008000000 */
[----:B------:R-:W-:-:S04]  /*1e20*/  @P0 IADD3 R10, R10, 0x1, RZ ;  /* 0x000000010a0a0810 */ /* 0x000fc80007ffe0ff */
[----:B------:R-:W-:-:S13]  /*1e30*/  ISETP.GE.U32.AND P1, PT, R4, UR5, PT ;  /* 0x0000000504007c0c */ /* 0x000fda000bf26070 */
[----:B------:R-:W-:Y:S01]  /*1e40*/  @P1 VIADD R10, R10, 0x1 ;  /* 0x000000010a0a1836 */ /* 0x000fe20000000000 */
[----:B------:R-:W-:-:S04]  /*1e50*/  @!P2 LOP3.LUT R10, RZ, UR5, RZ, 0x33, !PT ;  /* 0x00000005ff0aac12 */ /* 0x000fc8000f8e33ff */
[----:B------:R-:W-:-:S05]  /*1e60*/  IADD3 R17, -R10, RZ, RZ ;  /* 0x000000ff0a117210 */ /* 0x000fca0007ffe1ff */
[----:B------:R-:W-:-:S07]  /*1e70*/  IMAD R17, R17, UR5, R2 ;  /* 0x0000000511117c24 */ /* 0x000fce000f8e0202 */
.L_x_1442:
[----:B------:R-:W-:Y:S05]  /*1e80*/  BSYNC B0 ;  /* 0x0000000000007941 */ /* 0x000fea0003800000 */
.L_x_1440:
        /* <DEDUP_REMOVED lines=8> */
[----:B------:R-:W-:Y:S01]  /*1f10*/  MOV R4, UR7 ;  /* 0x0000000700047c02 */ /* 0x000fe20008000f00 */
[----:B------:R-:W-:Y:S01]  /*1f20*/  IMAD.MOV.U32 R15, RZ, RZ, R11 ;  /* 0x000000ffff0f7224 */ /* 0x000fe200078e000b */
[----:B------:R-:W-:-:S07]  /*1f30*/  MOV R16, 0x1f50 ;  /* 0x00001f5000107802 */ /* 0x000fce0000000f00 */
[----:B------:R-:W-:Y:S05]  /*1f40*/  CALL.REL.NOINC `($__internal_20_$__cuda_sm20_div_s64) ;  /* 0x0000001000787944 */ /* 0x000fea0003c00000 */
[----:B------:R-:W-:Y:S01]  /*1f50*/  ULDC UR5, c[0x0][0x220] ;  /* 0x0000880000057ab9 */ /* 0x000fe20000000800 */
[----:B------:R-:W-:Y:S01]  /*1f60*/  IADD3 R6, -R4, RZ, RZ ;  /* 0x000000ff04067210 */ /* 0x000fe20007ffe1ff */
[----:B------:R-:W-:-:S04]  /*1f70*/  IMAD.U32 R9, RZ, RZ, UR5 ;  /* 0x00000005ff097e24 */ /* 0x000fc8000f8e00ff */
[----:B------:R-:W-:Y:S01]  /*1f80*/  IMAD R6, R6, R9, R10 ;  /* 0x0000000906067224 */ /* 0x000fe200078e020a */
[----:B------:R-:W-:Y:S06]  /*1f90*/  BRA `(.L_x_1445) ;  /* 0x0000000000587947 */ /* 0x000fec0003800000 */
.L_x_1444:
        /* <DEDUP_REMOVED lines=8> */
[----:B-1----:R-:W-:-:S05]  /*2020*/  IMAD R2, R7, R9, RZ ;  /* 0x0000000907027224 */ /* 0x002fca00078e02ff */
[----:B------:R-:W-:-:S05]  /*2030*/  IADD3 R11, -R2, RZ, RZ ;  /* 0x000000ff020b7210 */ /* 0x000fca0007ffe1ff */
[----:B------:R-:W-:-:S06]  /*2040*/  IMAD.HI.U32 R11, R7, R11, R6 ;  /* 0x0000000b070b7227 */ /* 0x000fcc00078e0006 */
[----:B------:R-:W-:-:S05]  /*2050*/  IMAD.HI.U32 R4, R11, R10, RZ ;  /* 0x0000000a0b047227 */ /* 0x000fca00078e00ff */
[----:B------:R-:W-:-:S05]  /*2060*/  IADD3 R2, -R4, RZ, RZ ;  /* 0x000000ff04027210 */ /* 0x000fca0007ffe1ff */
[----:B------:R-:W-:-:S05]  /*2070*/  IMAD R2, R9, R2, R10 ;  /* 0x0000000209027224 */ /* 0x000fca00078e020a */
[----:B------:R-:W-:-:S13]  /*2080*/  ISETP.GE.U32.AND P0, PT, R2, R9, PT ;  /* 0x000000090200720c */ /* 0x000fda0003f06070 */
[----:B------:R-:W-:Y:S01]  /*2090*/  @P0 IMAD.IADD R2, R2, 0x1, -R9 ;  /* 0x0000000102020824 */ /* 0x000fe200078e0a09 */
[----:B------:R-:W-:-:S04]  /*20a0*/  @P0 IADD3 R4, R4, 0x1, RZ ;  /* 0x0000000104040810 */ /* 0x000fc80007ffe0ff */
[----:B------:R-:W-:-:S13]  /*20b0*/  ISETP.GE.U32.AND P1, PT, R2, R9, PT ;  /* 0x000000090200720c */ /* 0x000fda0003f26070 */
[----:B------:R-:W-:Y:S01]  /*20c0*/  @P1 VIADD R4, R4, 0x1 ;  /* 0x0000000104041836 */ /* 0x000fe20000000000 */
[----:B------:R-:W-:-:S04]  /*20d0*/  @!P2 LOP3.LUT R4, RZ, R9, RZ, 0x33, !PT ;  /* 0x00000009ff04a212 */ /* 0x000fc800078e33ff */
[----:B------:R-:W-:-:S05]  /*20e0*/  IADD3 R6, -R4, RZ, RZ ;  /* 0x000000ff04067210 */ /* 0x000fca0007ffe1ff */
[----:B------:R-:W-:-:S07]  /*20f0*/  IMAD R6, R9, R6, R10 ;  /* 0x0000000609067224 */ /* 0x000fce00078e020a */
.L_x_1445:
[----:B------:R-:W-:Y:S05]  /*2100*/  BSYNC B0 ;  /* 0x0000000000007941 */ /* 0x000fea0003800000 */
.L_x_1443:
[----:B------:R-:W0:Y:S01]  /*2110*/  LDC R14, c[0x0][0x240] ;  /* 0x00009000ff0e7b82 */ /* 0x000e220000000800 */
[----:B------:R-:W-:Y:S01]  /*2120*/  ISETP.GE.AND P1, PT, R0, RZ, PT ;  /* 0x000000ff0000720c */ /* 0x000fe20003f26270 */
[----:B------:R-:W-:Y:S01]  /*2130*/  ULDC UR5, c[0x0][0x228] ;  /* 0x00008a0000057ab9 */ /* 0x000fe20000000800 */
[----:B------:R-:W-:Y:S01]  /*2140*/  ULDC UR6, c[0x0][0x254] ;  /* 0x0000950000067ab9 */ /* 0x000fe20000000800 */
[----:B------:R-:W-:Y:S01]  /*2150*/  ULDC UR7, c[0x0][0x24c] ;  /* 0x0000930000077ab9 */ /* 0x000fe20000000800 */
[----:B------:R-:W-:Y:S01]  /*2160*/  UIADD3 UR5, UR5, UR6, URZ ;  /* 0x0000000605057290 */ /* 0x000fe2000fffe03f */
[----:B------:R-:W-:Y:S01]  /*2170*/  BSSY B1, `(.L_x_1446) ;  /* 0x00000ed000017945 */ /* 0x000fe20003800000 */
[----:B------:R-:W-:Y:S01]  /*2180*/  ULDC UR11, c[0x0][0x258] ;  /* 0x00009600000b7ab9 */ /* 0x000fe20000000800 */
[----:B------:R-:W1:Y:S01]  /*2190*/  LDC R12, c[0x0][0x230] ;  /* 0x00008c00ff0c7b82 */ /* 0x000e620000000800 */
[----:B------:R-:W-:Y:S01]  /*21a0*/  ULDC UR6, c[0x0][0x258] ;  /* 0x0000960000067ab9 */ /* 0x000fe20000000800 */
[----:B------:R-:W-:Y:S01]  /*21b0*/  ULDC UR10, c[0x0][0x228] ;  /* 0x00008a00000a7ab9 */ /* 0x000fe20000000800 */
[----:B0-----:R-:W-:-:S02]  /*21c0*/  IABS R7, R14 ;  /* 0x0000000e00077213 */ /* 0x001fc40000000000 */
[----:B------:R-:W-:Y:S02]  /*21d0*/  ISETP.NE.AND P2, PT, R14, RZ, PT ;  /* 0x000000ff0e00720c */ /* 0x000fe40003f45270 */
[----:B------:R-:W0:Y:S08]  /*21e0*/  I2F.RP R2, R7 ;  /* 0x0000000700027306 */ /* 0x000e300000209400 */
[----:B0-----:R-:W0:Y:S02]  /*21f0*/  MUFU.RCP R2, R2 ;  /* 0x0000000200027308 */ /* 0x001e240000001000 */
[----:B0-----:R-:W-:-:S02]  /*2200*/  VIADD R10, R2, 0xffffffe ;  /* 0x0ffffffe020a7836 */ /* 0x001fc40000000000 */
[----:B------:R-:W0:Y:S04]  /*2210*/  LDC R2, c[0x0][0x254] ;  /* 0x00009500ff027b82 */ /* 0x000e280000000800 */
[----:B------:R2:W3:Y:S02]  /*2220*/  F2I.FTZ.U32.TRUNC.NTZ R11, R10 ;  /* 0x0000000a000b7305 */ /* 0x0004e4000021f000 */
[----:B--2---:R-:W-:Y:S01]  /*2230*/  IMAD.MOV.U32 R10, RZ, RZ, RZ ;  /* 0x000000ffff0a7224 */ /* 0x004fe200078e00ff */
[----:B---3--:R-:W-:-:S05]  /*2240*/  IADD3 R8, RZ, -R11, RZ ;  /* 0x8000000bff087210 */ /* 0x008fca0007ffe0ff */
[----:B------:R-:W-:Y:S01]  /*2250*/  IMAD R13, R8, R7, RZ ;  /* 0x00000007080d7224 */ /* 0x000fe200078e02ff */
[----:B------:R-:W-:Y:S01]  /*2260*/  IABS R8, R0 ;  /* 0x0000000000087213 */ /* 0x000fe20000000000 */
[----:B0-----:R-:W-:Y:S01]  /*2270*/  IMAD R2, R17, UR7, -R2 ;  /* 0x0000000711027c24 */ /* 0x001fe2000f8e0a02 */
[----:B------:R-:W-:Y:S01]  /*2280*/  ULDC UR7, c[0x0][0x248] ;  /* 0x0000920000077ab9 */ /* 0x000fe20000000800 */
[----:B------:R-:W-:Y:S02]  /*2290*/  IMAD.HI.U32 R13, R11, R13, R10 ;  /* 0x0000000d0b0d7227 */ /* 0x000fe400078e000a */
[----:B------:R-:W0:Y:S04]  /*22a0*/  LDC R11, c[0x0][0x250] ;  /* 0x00009400ff0b7b82 */ /* 0x000e280000000800 */
[----:B------:R-:W-:-:S05]  /*22b0*/  IMAD.HI.U32 R13, R13, R8, RZ ;  /* 0x000000080d0d7227 */ /* 0x000fca00078e00ff */
[----:B------:R-:W-:-:S05]  /*22c0*/  IADD3 R13, -R13, RZ, RZ ;  /* 0x000000ff0d0d7210 */ /* 0x000fca0007ffe1ff */
[C---:B------:R-:W-:Y:S02]  /*22d0*/  IMAD R8, R7.reuse, R13, R8 ;  /* 0x0000000d07087224 */ /* 0x040fe400078e0208 */
[----:B------:R-:W2:Y:S03]  /*22e0*/  LDC R13, c[0x0][0x244] ;  /* 0x00009100ff0d7b82 */ /* 0x000ea60000000800 */
[----:B------:R-:W-:-:S13]  /*22f0*/  ISETP.GT.U32.AND P0, PT, R7, R8, PT ;  /* 0x000000080700720c */ /* 0x000fda0003f04070 */
[----:B------:R-:W-:-:S05]  /*2300*/  @!P0 IMAD.IADD R8, R8, 0x1, -R7 ;  /* 0x0000000108088824 */ /* 0x000fca00078e0a07 */
[----:B------:R-:W-:Y:S02]  /*2310*/  ISETP.GT.U32.AND P0, PT, R7, R8, PT ;  /* 0x000000080700720c */ /* 0x000fe40003f04070 */
[----:B--2---:R-:W-:Y:S01]  /*2320*/  VIADDMNMX R17, R2, R13, UR5, PT ;  /* 0x0000000502117e46 */ /* 0x004fe2000b80010d */
[----:B------:R-:W-:Y:S01]  /*2330*/  ULDC UR5, c[0x0][0x230] ;  /* 0x00008c0000057ab9 */ /* 0x000fe20000000800 */
[----:B------:R-:W-:Y:S02]  /*2340*/  VIMNMX R2, RZ, R2, !PT ;  /* 0x00000002ff027248 */ /* 0x000fe40007fe0100 */
[----:B------:R-:W-:-:S07]  /*2350*/  VIMNMX R17, R17, UR10, PT ;  /* 0x0000000a11117c48 */ /* 0x000fce000bfe0100 */
[----:B------:R-:W-:Y:S01]  /*2360*/  @!P0 IADD3 R8, R8, -R7, RZ ;  /* 0x8000000708088210 */ /* 0x000fe20007ffe0ff */
[----:B-1----:R-:W-:Y:S01]  /*2370*/  VIADD R7, R12, UR11 ;  /* 0x0000000b0c077c36 */ /* 0x002fe20008000000 */
[----:B------:R-:W-:-:S03]  /*2380*/  ISETP.GT.AND P0, PT, R17, R2, PT ;  /* 0x000000021100720c */ /* 0x000fc60003f04270 */
[----:B------:R-:W-:-:S05]  /*2390*/  IMAD.MOV.U32 R10, RZ, RZ, R8 ;  /* 0x000000ffff0a7224 */ /* 0x000fca00078e0008 */
[----:B------:R-:W-:Y:S02]  /*23a0*/  @!P1 IADD3 R10, -R10, RZ, RZ ;  /* 0x000000ff0a0a9210 */ /* 0x000fe40007ffe1ff */
[----:B------:R-:W-:-:S05]  /*23b0*/  @!P2 LOP3.LUT R10, RZ, R14, RZ, 0x33, !PT ;  /* 0x0000000eff0aa212 */ /* 0x000fca00078e33ff */
[----:B0-----:R-:W-:-:S05]  /*23c0*/  IMAD R8, R10, R11, -UR6 ;  /* 0x800000060a087e24 */ /* 0x001fca000f8e020b */
[----:B------:R-:W-:Y:S02]  /*23d0*/  VIADDMNMX R19, R8, UR7, R7, PT ;  /* 0x0000000708137c46 */ /* 0x000fe4000b800107 */
[----:B------:R-:W-:Y:S02]  /*23e0*/  VIMNMX R8, RZ, R8, !PT ;  /* 0x00000008ff087248 */ /* 0x000fe40007fe0100 */
[----:B------:R-:W-:-:S04]  /*23f0*/  VIMNMX R19, R19, UR5, PT ;  /* 0x0000000513137c48 */ /* 0x000fc8000bfe0100 */
[----:B------:R-:W-:-:S13]  /*2400*/  ISETP.LE.OR P0, PT, R19, R8, !P0 ;  /* 0x000000081300720c */ /* 0x000fda0004703670 */
[----:B------:R-:W-:Y:S05]  /*2410*/  @P0 BRA `(.L_x_1447) ;  /* 0x0000000c00040947 */ /* 0x000fea0003800000 */
[----:B------:R-:W-:Y:S01]  /*2420*/  IADD3 R10, -R10, RZ, RZ ;  /* 0x000000ff0a0a7210 */ /* 0x000fe20007ffe1ff */
[----:B------:R-:W-:Y:S01]  /*2430*/  ULDC UR5, c[0x0][0x224] ;  /* 0x0000890000057ab9 */ /* 0x000fe20000000800 */
[----:B------:R-:W-:Y:S01]  /*2440*/  LOP3.LUT R13, RZ, R12, RZ, 0x33, !PT ;  /* 0x0000000cff0d7212 */ /* 0x000fe200078e33ff */
[----:B------:R-:W-:Y:S01]  /*2450*/  BSSY B0, `(.L_x_1448) ;  /* 0x00000b2000007945 */ /* 0x000fe20003800000 */
[----:B------:R-:W-:Y:S01]  /*2460*/  SHF.R.S32.HI R12, RZ, 0x1f, R4 ;  /* 0x0000001fff0c7819 */ /* 0x000fe20000011404 */
[----:B------:R-:W-:Y:S01]  /*2470*/  IMAD R10, R11, R10, UR4 ;  /* 0x000000040b0a7e24 */ /* 0x000fe2000f8e020a */
[----:B------:R-:W-:Y:S01]  /*2480*/  LOP3.LUT R11, RZ, R7, RZ, 0x33, !PT ;  /* 0x00000007ff0b7212 */ /* 0x000fe200078e33ff */
[----:B------:R-:W-:Y:S01]  /*2490*/  IMAD.MOV.U32 R20, RZ, RZ, RZ ;  /* 0x000000ffff147224 */ /* 0x000fe200078e00ff */
[--C-:B------:R-:W-:Y:S02]  /*24a0*/  SHF.R.S32.HI R7, RZ, 0x1f, R6.reuse ;  /* 0x0000001fff077819 */ /* 0x100fe40000011406 */
[----:B------:R-:W-:Y:S01]  /*24b0*/  VIMNMX3 R11, R10, R11, R13, !PT ;  /* 0x0000000b0a0b720f */ /* 0x000fe2000780010d */
[-C--:B------:R-:W-:Y:S01]  /*24c0*/  IMAD R13, R12, R9.reuse, RZ ;  /* 0x000000090c0d7224 */ /* 0x080fe200078e02ff */
[----:B------:R-:W-:Y:S01]  /*24d0*/  LOP3.LUT R10, RZ, R8, RZ, 0x33, !PT ;  /* 0x00000008ff0a7212 */ /* 0x000fe200078e33ff */
[----:B------:R-:W-:Y:S01]  /*24e0*/  IMAD.WIDE.U32 R6, R4, R9, R6 ;  /* 0x0000000904067225 */ /* 0x000fe200078e0006 */
[----:B------:R-:W-:-:S02]  /*24f0*/  IADD3 R12, -R11, -0x2, -R8 ;  /* 0xfffffffe0b0c7810 */ /* 0x000fc40007ffe908 */
[----:B------:R-:W-:Y:S01]  /*2500*/  IADD3 R21, R8, 0x3, RZ ;  /* 0x0000000308157810 */ /* 0x000fe20007ffe0ff */
[----:B------:R-:W-:Y:S01]  /*2510*/  IMAD.IADD R10, R10, 0x1, -R11 ;  /* 0x000000010a0a7824 */ /* 0x000fe200078e0a0b */
[----:B------:R-:W-:Y:S01]  /*2520*/  ISETP.GE.U32.AND P1, PT, R12, 0x3, PT ;  /* 0x000000030c00780c */ /* 0x000fe20003f26070 */
[----:B------:R-:W-:Y:S01]  /*2530*/  IMAD R13, R4, UR5, R13 ;  /* 0x00000005040d7c24 */ /* 0x000fe2000f8e020d */
[----:B------:R-:W-:Y:S02]  /*2540*/  MOV R4, R2 ;  /* 0x0000000200047202 */ /* 0x000fe40000000f00 */
[----:B------:R-:W-:Y:S01]  /*2550*/  LOP3.LUT R18, R10, 0x3, RZ, 0xc0, !PT ;  /* 0x000000030a127812 */ /* 0x000fe200078ec0ff */
[----:B------:R-:W-:-:S08]  /*2560*/  IMAD.IADD R16, R7, 0x1, R13 ;  /* 0x0000000107107824 */ /* 0x000fd000078e020d */
.L_x_1458:
[----:B------:R-:W-:Y:S01]  /*2570*/  ISETP.NE.AND P0, PT, R18, RZ, PT ;  /* 0x000000ff1200720c */ /* 0x000fe20003f05270 */
[----:B------:R-:W-:Y:S01]  /*2580*/  ULDC.64 UR6, c[0x0][0x228] ;  /* 0x00008a0000067ab9 */ /* 0x000fe20000000a00 */
[----:B------:R-:W-:Y:S01]  /*2590*/  SHF.R.S32.HI R11, RZ, 0x1f, R4 ;  /* 0x0000001fff0b7819 */ /* 0x000fe20000011404 */
[----:B------:R-:W-:Y:S01]  /*25a0*/  IMAD R13, R16, UR6, RZ ;  /* 0x00000006100d7c24 */ /* 0x000fe2000f8e02ff */
[----:B------:R-:W-:Y:S01]  /*25b0*/  MOV R10, R4 ;  /* 0x00000004000a7202 */ /* 0x000fe20000000f00 */
[----:B------:R-:W-:Y:S01]  /*25c0*/  VIADD R4, R4, 0x1 ;  /* 0x0000000104047836 */ /* 0x000fe20000000000 */
[----:B------:R-:W-:Y:S01]  /*25d0*/  BSSY B2, `(.L_x_1449) ;  /* 0x000001f000027945 */ /* 0x000fe20003800000 */
[C---:B------:R-:W-:Y:S01]  /*25e0*/  IMAD R13, R6.reuse, UR7, R13 ;  /* 0x00000007060d7c24 */ /* 0x040fe2000f8e020d */
[----:B------:R-:W-:Y:S01]  /*25f0*/  MOV R14, R8 ;  /* 0x00000008000e7202 */ /* 0x000fe20000000f00 */
[----:B------:R-:W-:Y:S01]  /*2600*/  IMAD.WIDE.U32 R10, R6, UR6, R10 ;  /* 0x00000006060a7c25 */ /* 0x000fe2000f8e000a */
[----:B------:R-:W-:-:S03]  /*2610*/  ISETP.GE.AND P2, PT, R4, R17, PT ;  /* 0x000000110400720c */ /* 0x000fc60003f46270 */
[----:B------:R-:W-:Y:S01]  /*2620*/  IMAD.IADD R22, R11, 0x1, R13 ;  /* 0x000000010b167824 */ /* 0x000fe200078e020d */
[----:B------:R-:W-:Y:S09]  /*2630*/  @!P0 BRA `(.L_x_1450) ;  /* 0x0000000000608947 */ /* 0x000ff20003800000 */
        /* <DEDUP_REMOVED lines=11> */
[----:B--2---:R-:W-:Y:S01]  /*26f0*/  IMAD.U32 R15, R14, 0x10000, RZ ;  /* 0x000100000e0f7824 */ /* 0x004fe200078e00ff */
[----:B------:R-:W-:-:S03]  /*2700*/  IADD3 R14, R8, 0x1, RZ ;  /* 0x00000001080e7810 */ /* 0x000fc60007ffe0ff */
[----:B------:R-:W-:-:S08]  /*2710*/  FADD.FTZ R20, R20, R15 ;  /* 0x0000000f14147221 */ /* 0x000fd00000010000 */
[----:B------:R-:W-:Y:S05]  /*2720*/  @!P0 BRA `(.L_x_1450) ;  /* 0x0000000000248947 */ /* 0x000fea0003800000 */
[----:B------:R-:W-:Y:S01]  /*2730*/  ISETP.NE.AND P0, PT, R18, 0x2, PT ;  /* 0x000000021200780c */ /* 0x000fe20003f05270 */
[----:B------:R-:W2:-:S12]  /*2740*/  LDG.E.U16 R14, desc[UR8][R12.64+0x2] ;  /* 0x000002080c0e7981 */ /* 0x000e98000c1e1500 */
[----:B------:R-:W3:Y:S01]  /*2750*/  @P0 LDG.E.U16 R23, desc[UR8][R12.64+0x4] ;  /* 0x000004080c170981 */ /* 0x000ee2000c1e1500 */
[----:B--2---:R-:W-:Y:S01]  /*2760*/  IMAD.U32 R15, R14, 0x10000, RZ ;  /* 0x000100000e0f7824 */ /* 0x004fe200078e00ff */
[----:B------:R-:W-:Y:S02]  /*2770*/  IADD3 R14, R8, 0x2, RZ ;  /* 0x00000002080e7810 */ /* 0x000fe40007ffe0ff */
[----:B------:R-:W-:Y:S01]  /*2780*/  @P0 MOV R14, R21 ;  /* 0x00000015000e0202 */ /* 0x000fe20000000f00 */
[----:B------:R-:W-:Y:S01]  /*2790*/  FADD.FTZ R20, R20, R15 ;  /* 0x0000000f14147221 */ /* 0x000fe20000010000 */
[----:B---3--:R-:W-:-:S04]  /*27a0*/  @P0 IMAD.U32 R23, R23, 0x10000, RZ ;  /* 0x0001000017170824 */ /* 0x008fc800078e00ff */
[----:B------:R-:W-:-:S07]  /*27b0*/  @P0 FADD.FTZ R20, R20, R23 ;  /* 0x0000001714140221 */ /* 0x000fce0000010000 */
.L_x_1450:
[----:B------:R-:W-:Y:S05]  /*27c0*/  BSYNC B2 ;  /* 0x0000000000027941 */ /* 0x000fea0003800000 */
.L_x_1449:
[----:B------:R-:W-:Y:S04]  /*27d0*/  BSSY B2, `(.L_x_1451) ;  /* 0x0000078000027945 */ /* 0x000fe80003800000 */
[----:B------:R-:W-:Y:S05]  /*27e0*/  @!P1 BRA `(.L_x_1452) ;  /* 0x0000000400d89947 */ /* 0x000fea0003800000 */
[----:B------:R-:W-:Y:S01]  /*27f0*/  IADD3 R15, R19, -R14, RZ ;  /* 0x8000000e130f7210 */ /* 0x000fe20007ffe0ff */
[----:B------:R-:W-:Y:S01]  /*2800*/  ULDC.64 UR6, c[0x0][0x230] ;  /* 0x00008c0000067ab9 */ /* 0x000fe20000000a00 */
[--C-:B------:R-:W-:Y:S01]  /*2810*/  SHF.R.S32.HI R13, RZ, 0x1f, R14.reuse ;  /* 0x0000001fff0d7819 */ /* 0x100fe2000001140e */
[----:B------:R-:W-:Y:S01]  /*2820*/  IMAD R11, R22, UR6, RZ ;  /* 0x00000006160b7c24 */ /* 0x000fe2000f8e02ff */
[----:B------:R-:W-:Y:S01]  /*2830*/  ISETP.GT.AND P3, PT, R15, 0xc, PT ;  /* 0x0000000c0f00780c */ /* 0x000fe20003f64270 */
[----:B------:R-:W-:Y:S01]  /*2840*/  IMAD.MOV.U32 R12, RZ, RZ, R14 ;  /* 0x000000ffff0c7224 */ /* 0x000fe200078e000e */
[----:B------:R-:W-:Y:S01]  /*2850*/  BSSY B3, `(.L_x_1453) ;  /* 0x0000040000037945 */ /* 0x000fe20003800000 */
[C---:B------:R-:W-:Y:S02]  /*2860*/  IMAD R11, R10.reuse, UR7, R11 ;  /* 0x000000070a0b7c24 */ /* 0x040fe4000f8e020b */
[----:B------:R-:W-:Y:S01]  /*2870*/  IMAD.WIDE.U32 R12, R10, UR6, R12 ;  /* 0x000000060a0c7c25 */ /* 0x000fe2000f8e000c */
[----:B------:R-:W-:-:S03]  /*2880*/  ULDC.64 UR6, c[0x0][0x218] ;  /* 0x0000860000067ab9 */ /* 0x000fc60000000a00 */
[----:B------:R-:W-:Y:S01]  /*2890*/  IMAD.IADD R11, R11, 0x1, R13 ;  /* 0x000000010b0b7824 */ /* 0x000fe200078e020d */
[----:B------:R-:W-:-:S04]  /*28a0*/  LEA R10, P0, R12, UR6, 0x1 ;  /* 0x000000060c0a7c11 */ /* 0x000fc8000f8008ff */
[----:B------:R-:W-:Y:S02]  /*28b0*/  LEA.HI.X R11, R12, UR7, R11, 0x1, P0 ;  /* 0x000000070c0b7c11 */ /* 0x000fe400080f0c0b */
[----:B------:R-:W-:Y:S01]  /*28c0*/  PLOP3.LUT P0, PT, PT, PT, PT, 0x80, 0x0 ;  /* 0x000000000000781c */ /* 0x000fe20003f0f070 */
[----:B------:R-:W-:-:S12]  /*28d0*/  @!P3 BRA `(.L_x_1454) ;  /* 0x0000000000dcb947 */ /* 0x000fd80003800000 */
[----:B------:R-:W-:Y:S02]  /*28e0*/  PLOP3.LUT P0, PT, PT, PT, PT, 0x8, 0x0 ;  /* 0x000000000000781c */ /* 0x000fe40003f0e170 */
[----:B------:R-:W-:-:S11]  /*28f0*/  IADD3 R13, R19, -0xc, RZ ;  /* 0xfffffff4130d7810 */ /* 0x000fd60007ffe0ff */
.L_x_1455:
[----:B------:R-:W2:Y:S04]  /*2900*/  LDG.E.U16 R26, desc[UR8][R10.64] ;  /* 0x000000080a1a7981 */ /* 0x000ea8000c1e1500 */
[----:B------:R-:W3:Y:S04]  /*2910*/  LDG.E.U16 R28, desc[UR8][R10.64+0x2] ;  /* 0x000002080a1c7981 */ /* 0x000ee8000c1e1500 */
[----:B------:R-:W4:Y:S04]  /*2920*/  LDG.E.U16 R25, desc[UR8][R10.64+0x4] ;  /* 0x000004080a197981 */ /* 0x000f28000c1e1500 */
[----:B------:R-:W5:Y:S04]  /*2930*/  LDG.E.U16 R15, desc[UR8][R10.64+0x6] ;  /* 0x000006080a0f7981 */ /* 0x000f68000c1e1500 */
[----:B------:R-:W5:Y:S04]  /*2940*/  LDG.E.U16 R24, desc[UR8][R10.64+0x8] ;  /* 0x000008080a187981 */ /* 0x000f68000c1e1500 */
[----:B------:R-:W5:Y:S04]  /*2950*/  LDG.E.U16 R23, desc[UR8][R10.64+0xa] ;  /* 0x00000a080a177981 */ /* 0x000f68000c1e1500 */
[----:B------:R-:W5:Y:S04]  /*2960*/  LDG.E.U16 R22, desc[UR8][R10.64+0xc] ;  /* 0x00000c080a167981 */ /* 0x000f68000c1e1500 */
[----:B------:R-:W5:Y:S01]  /*2970*/  LDG.E.U16 R12, desc[UR8][R10.64+0xe] ;  /* 0x00000e080a0c7981 */ /* 0x000f62000c1e1500 */
[----:B--2---:R-:W-:Y:S01]  /*2980*/  IMAD.U32 R27, R26, 0x10000, RZ ;  /* 0x000100001a1b7824 */ /* 0x004fe200078e00ff */
[----:B---3--:R-:W-:-:S03]  /*2990*/  SHF.L.U32 R28, R28, 0x10, RZ ;  /* 0x000000101c1c7819 */ /* 0x008fc600000006ff */
[----:B------:R-:W-:Y:S01]  /*29a0*/  FADD.FTZ R27, R27, R20 ;  /* 0x000000141b1b7221 */ /* 0x000fe20000010000 */
[----:B----4-:R-:W-:-:S03]  /*29b0*/  IMAD.U32 R20, R25, 0x10000, RZ ;  /* 0x0001000019147824 */ /* 0x010fc600078e00ff */
[----:B------:R-:W-:Y:S01]  /*29c0*/  FADD.FTZ R27, R27, R28 ;  /* 0x0000001c1b1b7221 */ /* 0x000fe20000010000 */
[----:B-----5:R-:W-:-:S03]  /*29d0*/  SHF.L.U32 R26, R15, 0x10, RZ ;  /* 0x000000100f1a7819 */ /* 0x020fc600000006ff */
[----:B------:R-:W-:Y:S01]  /*29e0*/  FADD.FTZ R27, R27, R20 ;  /* 0x000000141b1b7221 */ /* 0x000fe20000010000 */
[----:B------:R-:W2:Y:S04]  /*29f0*/  LDG.E.U16 R15, desc[UR8][R10.64+0x12] ;  /* 0x000012080a0f7981 */ /* 0x000ea8000c1e1500 */
[----:B------:R-:W3:Y:S01]  /*2a00*/  LDG.E.U16 R20, desc[UR8][R10.64+0x10] ;  /* 0x000010080a147981 */ /* 0x000ee2000c1e1500 */
[----:B------:R-:W-:Y:S01]  /*2a10*/  FADD.FTZ R26, R27, R26 ;  /* 0x0000001a1b1a7221 */ /* 0x000fe20000010000 */
[----:B------:R-:W-:Y:S01]  /*2a20*/  IMAD.U32 R25, R24, 0x10000, RZ ;  /* 0x0001000018197824 */ /* 0x000fe200078e00ff */
[----:B------:R-:W-:Y:S02]  /*2a30*/  SHF.L.U32 R24, R23, 0x10, RZ ;  /* 0x0000001017187819 */ /* 0x000fe400000006ff */
[----:B------:R-:W4:Y:S01]  /*2a40*/  LDG.E.U16 R23, desc[UR8][R10.64+0x14] ;  /* 0x000014080a177981 */ /* 0x000f22000c1e1500 */
[----:B------:R-:W-:Y:S01]  /*2a50*/  FADD.FTZ R25, R26, R25 ;  /* 0x000000191a197221 */ /* 0x000fe20000010000 */
[----:B------:R-:W-:-:S02]  /*2a60*/  IMAD.U32 R27, R22, 0x10000, RZ ;  /* 0x00010000161b7824 */ /* 0x000fc400078e00ff */
[----:B------:R-:W5:Y:S01]  /*2a70*/  LDG.E.U16 R22, desc[UR8][R10.64+0x16] ;  /* 0x000016080a167981 */ /* 0x000f62000c1e1500 */
[----:B------:R-:W-:Y:S01]  /*2a80*/  FADD.FTZ R24, R25, R24 ;  /* 0x0000001819187221 */ /* 0x000fe20000010000 */
[----:B------:R-:W-:Y:S02]  /*2a90*/  SHF.L.U32 R26, R12, 0x10, RZ ;  /* 0x000000100c1a7819 */ /* 0x000fe400000006ff */
[----:B------:R-:W5:Y:S01]  /*2aa0*/  LDG.E.U16 R12, desc[UR8][R10.64+0x1a] ;  /* 0x00001a080a0c7981 */ /* 0x000f62000c1e1500 */
[----:B------:R-:W-:-:S03]  /*2ab0*/  FADD.FTZ R27, R24, R27 ;  /* 0x0000001b181b7221 */ /* 0x000fc60000010000 */
[----:B------:R-:W5:Y:S04]  /*2ac0*/  LDG.E.U16 R24, desc[UR8][R10.64+0x18] ;  /* 0x000018080a187981 */ /* 0x000f68000c1e1500 */
[----:B------:R-:W5:Y:S01]  /*2ad0*/  LDG.E.U16 R25, desc[UR8][R10.64+0x1c] ;  /* 0x00001c080a197981 */ /* 0x000f62000c1e1500 */
[----:B------:R-:W-:-:S03]  /*2ae0*/  FADD.FTZ R27, R27, R26 ;  /* 0x0000001a1b1b7221 */ /* 0x000fc60000010000 */
[----:B------:R0:W5:Y:S01]  /*2af0*/  LDG.E.U16 R26, desc[UR8][R10.64+0x1e] ;  /* 0x00001e080a1a7981 */ /* 0x000162000c1e1500 */
[----:B------:R-:W-:-:S05]  /*2b00*/  VIADD R14, R14, 0x10 ;  /* 0x000000100e0e7836 */ /* 0x000fca0000000000 */
[----:B------:R-:W-:Y:S02]  /*2b10*/  ISETP.GE.AND P3, PT, R14, R13, PT ;  /* 0x0000000d0e00720c */ /* 0x000fe40003f66270 */
[----:B0-----:R-:W-:-:S04]  /*2b20*/  IADD3 R10, P4, R10, 0x20, RZ ;  /* 0x000000200a0a7810 */ /* 0x001fc80007f9e0ff */
[----:B------:R-:W-:Y:S02]  /*2b30*/  IADD3.X R11, RZ, R11, RZ, P4, !PT ;  /* 0x0000000bff0b7210 */ /* 0x000fe400027fe4ff */
[----:B--2---:R-:W-:Y:S01]  /*2b40*/  SHF.L.U32 R15, R15, 0x10, RZ ;  /* 0x000000100f0f7819 */ /* 0x004fe200000006ff */
[----:B---3--:R-:W-:-:S04]  /*2b50*/  IMAD.U32 R20, R20, 0x10000, RZ ;  /* 0x0001000014147824 */ /* 0x008fc800078e00ff */
[----:B------:R-:W-:-:S04]  /*2b60*/  FADD.FTZ R20, R27, R20 ;  /* 0x000000141b147221 */ /* 0x000fc80000010000 */
[----:B------:R-:W-:Y:S01]  /*2b70*/  FADD.FTZ R15, R20, R15 ;  /* 0x0000000f140f7221 */ /* 0x000fe20000010000 */
[----:B----4-:R-:W-:Y:S01]  /*2b80*/  IMAD.U32 R20, R23, 0x10000, RZ ;  /* 0x0001000017147824 */ /* 0x010fe200078e00ff */
[----:B-----5:R-:W-:-:S03]  /*2b90*/  SHF.L.U32 R22, R22, 0x10, RZ ;  /* 0x0000001016167819 */ /* 0x020fc600000006ff */
[----:B------:R-:W-:Y:S01]  /*2ba0*/  FADD.FTZ R15, R15, R20 ;  /* 0x000000140f0f7221 */ /* 0x000fe20000010000 */
[----:B------:R-:W-:Y:S01]  /*2bb0*/  SHF.L.U32 R12, R12, 0x10, RZ ;  /* 0x000000100c0c7819 */ /* 0x000fe200000006ff */
[----:B------:R-:W-:Y:S02]  /*2bc0*/  IMAD.U32 R24, R24, 0x10000, RZ ;  /* 0x0001000018187824 */ /* 0x000fe400078e00ff */
[----:B------:R-:W-:-:S04]  /*2bd0*/  FADD.FTZ R15, R15, R22 ;  /* 0x000000160f0f7221 */ /* 0x000fc80000010000 */
[----:B------:R-:W-:Y:S01]  /*2be0*/  FADD.FTZ R15, R15, R24 ;  /* 0x000000180f0f7221 */ /* 0x000fe20000010000 */
[----:B------:R-:W-:-:S03]  /*2bf0*/  SHF.L.U32 R25, R25, 0x10, RZ ;  /* 0x0000001019197819 */ /* 0x000fc600000006ff */
[----:B------:R-:W-:Y:S01]  /*2c00*/  FADD.FTZ R12, R15, R12 ;  /* 0x0000000c0f0c7221 */ /* 0x000fe20000010000 */
[----:B------:R-:W-:-:S03]  /*2c10*/  IMAD.U32 R15, R26, 0x10000, RZ ;  /* 0x000100001a0f7824 */ /* 0x000fc600078e00ff */
[----:B------:R-:W-:-:S04]  /*2c20*/  FADD.FTZ R12, R12, R25 ;  /* 0x000000190c0c7221 */ /* 0x000fc80000010000 */
[----:B------:R-:W-:Y:S01]  /*2c30*/  FADD.FTZ R20, R12, R15 ;  /* 0x0000000f0c147221 */ /* 0x000fe20000010000 */
[----:B------:R-:W-:Y:S06]  /*2c40*/  @!P3 BRA `(.L_x_1455) ;  /* 0xfffffffc002cb947 */ /* 0x000fec000383ffff */
.L_x_1454:
[----:B------:R-:W-:Y:S05]  /*2c50*/  BSYNC B3 ;  /* 0x0000000000037941 */ /* 0x000fea0003800000 */
.L_x_1453:
[----:B------:R-:W-:Y:S01]  /*2c60*/  IMAD.IADD R12, R19, 0x1, -R14 ;  /* 0x00000001130c7824 */ /* 0x000fe200078e0a0e */
[----:B------:R-:W-:Y:S04]  /*2c70*/  BSSY B3, `(.L_x_1456) ;  /* 0x000001f000037945 */ /* 0x000fe80003800000 */
[----:B------:R-:W-:-:S13]  /*2c80*/  ISETP.GT.AND P3, PT, R12, 0x4, PT ;  /* 0x000000040c00780c */ /* 0x000fda0003f64270 */
[----:B------:R-:W-:Y:S05]  /*2c90*/  @!P3 BRA `(.L_x_1457) ;  /* 0x000000000070b947 */ /* 0x000fea0003800000 */
[----:B------:R-:W2:Y:S04]  /*2ca0*/  LDG.E.U16 R24, desc[UR8][R10.64] ;  /* 0x000000080a187981 */ /* 0x000ea8000c1e1500 */
[----:B------:R-:W3:Y:S04]  /*2cb0*/  LDG.E.U16 R26, desc[UR8][R10.64+0x2] ;  /* 0x000002080a1a7981 */ /* 0x000ee8000c1e1500 */
[----:B------:R-:W4:Y:S04]  /*2cc0*/  LDG.E.U16 R27, desc[UR8][R10.64+0x4] ;  /* 0x000004080a1b7981 */ /* 0x000f28000c1e1500 */
[----:B------:R-:W5:Y:S04]  /*2cd0*/  LDG.E.U16 R12, desc[UR8][R10.64+0x6] ;  /* 0x000006080a0c7981 */ /* 0x000f68000c1e1500 */
[----:B------:R-:W5:Y:S04]  /*2ce0*/  LDG.E.U16 R13, desc[UR8][R10.64+0x8] ;  /* 0x000008080a0d7981 */ /* 0x000f68000c1e1500 */
[----:B------:R-:W5:Y:S04]  /*2cf0*/  LDG.E.U16 R15, desc[UR8][R10.64+0xa] ;  /* 0x00000a080a0f7981 */ /* 0x000f68000c1e1500 */
[----:B------:R-:W5:Y:S04]  /*2d00*/  LDG.E.U16 R22, desc[UR8][R10.64+0xc] ;  /* 0x00000c080a167981 */ /* 0x000f68000c1e1500 */
[----:B------:R0:W5:Y:S01]  /*2d10*/  LDG.E.U16 R23, desc[UR8][R10.64+0xe] ;  /* 0x00000e080a177981 */ /* 0x000162000c1e1500 */
[----:B------:R-:W-:Y:S01]  /*2d20*/  PLOP3.LUT P0, PT, PT, PT, PT, 0x8, 0x0 ;  /* 0x000000000000781c */ /* 0x000fe20003f0e170 */
[----:B------:R-:W-:Y:S01]  /*2d30*/  VIADD R14, R14, 0x8 ;  /* 0x000000080e0e7836 */ /* 0x000fe20000000000 */
[----:B0-----:R-:W-:-:S04]  /*2d40*/  IADD3 R10, P3, R10, 0x10, RZ ;  /* 0x000000100a0a7810 */ /* 0x001fc80007f7e0ff */
[----:B------:R-:W-:Y:S02]  /*2d50*/  IADD3.X R11, RZ, R11, RZ, P3, !PT ;  /* 0x0000000bff0b7210 */ /* 0x000fe40001ffe4ff */
[----:B--2---:R-:W-:Y:S01]  /*2d60*/  SHF.L.U32 R25, R24, 0x10, RZ ;  /* 0x0000001018197819 */ /* 0x004fe200000006ff */
[----:B---3--:R-:W-:-:S04]  /*2d70*/  IMAD.U32 R26, R26, 0x10000, RZ ;  /* 0x000100001a1a7824 */ /* 0x008fc800078e00ff */
[----:B------:R-:W-:Y:S01]  /*2d80*/  FADD.FTZ R25, R20, R25 ;  /* 0x0000001914197221 */ /* 0x000fe20000010000 */
[----:B----4-:R-:W-:-:S03]  /*2d90*/  SHF.L.U32 R20, R27, 0x10, RZ ;  /* 0x000000101b147819 */ /* 0x010fc600000006ff */
[----:B------:R-:W-:Y:S01]  /*2da0*/  FADD.FTZ R25, R25, R26 ;  /* 0x0000001a19197221 */ /* 0x000fe20000010000 */
[----:B-----5:R-:W-:-:S03]  /*2db0*/  IMAD.U32 R27, R12, 0x10000, RZ ;  /* 0x000100000c1b7824 */ /* 0x020fc600078e00ff */
[----:B------:R-:W-:Y:S01]  /*2dc0*/  FADD.FTZ R20, R25, R20 ;  /* 0x0000001419147221 */ /* 0x000fe20000010000 */
[----:B------:R-:W-:-:S03]  /*2dd0*/  SHF.L.U32 R13, R13, 0x10, RZ ;  /* 0x000000100d0d7819 */ /* 0x000fc600000006ff */
[----:B------:R-:W-:Y:S01]  /*2de0*/  FADD.FTZ R20, R20, R27 ;  /* 0x0000001b14147221 */ /* 0x000fe20000010000 */
[----:B------:R-:W-:-:S03]  /*2df0*/  IMAD.U32 R12, R15, 0x10000, RZ ;  /* 0x000100000f0c7824 */ /* 0x000fc600078e00ff */
[----:B------:R-:W-:Y:S01]  /*2e00*/  FADD.FTZ R13, R20, R13 ;  /* 0x0000000d140d7221 */ /* 0x000fe20000010000 */
[----:B------:R-:W-:-:S03]  /*2e10*/  SHF.L.U32 R15, R22, 0x10, RZ ;  /* 0x00000010160f7819 */ /* 0x000fc600000006ff */
[----:B------:R-:W-:Y:S01]  /*2e20*/  FADD.FTZ R12, R13, R12 ;  /* 0x0000000c0d0c7221 */ /* 0x000fe20000010000 */
[----:B------:R-:W-:-:S03]  /*2e30*/  IMAD.U32 R23, R23, 0x10000, RZ ;  /* 0x0001000017177824 */ /* 0x000fc600078e00ff */
[----:B------:R-:W-:-:S04]  /*2e40*/  FADD.FTZ R12, R12, R15 ;  /* 0x0000000f0c0c7221 */ /* 0x000fc80000010000 */
[----:B------:R-:W-:-:S07]  /*2e50*/  FADD.FTZ R20, R12, R23 ;  /* 0x000000170c147221 */ /* 0x000fce0000010000 */
.L_x_1457:
[----:B------:R-:W-:Y:S05]  /*2e60*/  BSYNC B3 ;  /* 0x0000000000037941 */ /* 0x000fea0003800000 */
.L_x_1456:
[----:B------:R-:W-:-:S13]  /*2e70*/  ISETP.LT.OR P0, PT, R14, R19, P0 ;  /* 0x000000130e00720c */ /* 0x000fda0000701670 */
[----:B------:R-:W-:Y:S05]  /*2e80*/  @!P0 BRA `(.L_x_1452) ;  /* 0x0000000000308947 */ /* 0x000fea0003800000 */
[----:B------:R-:W2:Y:S04]  /*2e90*/  LDG.E.U16 R12, desc[UR8][R10.64] ;  /* 0x000000080a0c7981 */ /* 0x000ea8000c1e1500 */
[----:B------:R-:W3:Y:S04]  /*2ea0*/  LDG.E.U16 R14, desc[UR8][R10.64+0x2] ;  /* 0x000002080a0e7981 */ /* 0x000ee8000c1e1500 */
[----:B------:R-:W4:Y:S04]  /*2eb0*/  LDG.E.U16 R15, desc[UR8][R10.64+0x4] ;  /* 0x000004080a0f7981 */ /* 0x000f28000c1e1500 */
[----:B------:R-:W5:Y:S01]  /*2ec0*/  LDG.E.U16 R22, desc[UR8][R10.64+0x6] ;  /* 0x000006080a167981 */ /* 0x000f62000c1e1500 */
[----:B--2---:R-:W-:Y:S01]  /*2ed0*/  SHF.L.U32 R13, R12, 0x10, RZ ;  /* 0x000000100c0d7819 */ /* 0x004fe200000006ff */
[----:B---3--:R-:W-:-:S04]  /*2ee0*/  IMAD.U32 R14, R14, 0x10000, RZ ;  /* 0x000100000e0e7824 */ /* 0x008fc800078e00ff */
[----:B------:R-:W-:Y:S01]  /*2ef0*/  FADD.FTZ R13, R20, R13 ;  /* 0x0000000d140d7221 */ /* 0x000fe20000010000 */
[----:B----4-:R-:W-:-:S03]  /*2f00*/  SHF.L.U32 R12, R15, 0x10, RZ ;  /* 0x000000100f0c7819 */ /* 0x010fc600000006ff */
[----:B------:R-:W-:Y:S01]  /*2f10*/  FADD.FTZ R13, R13, R14 ;  /* 0x0000000e0d0d7221 */ /* 0x000fe20000010000 */
[----:B-----5:R-:W-:-:S03]  /*2f20*/  IMAD.U32 R15, R22, 0x10000, RZ ;  /* 0x00010000160f7824 */ /* 0x020fc600078e00ff */
[----:B------:R-:W-:-:S04]  /*2f30*/  FADD.FTZ R12, R13, R12 ;  /* 0x0000000c0d0c7221 */ /* 0x000fc80000010000 */
[----:B------:R-:W-:-:S07]  /*2f40*/  FADD.FTZ R20, R12, R15 ;  /* 0x0000000f0c147221 */ /* 0x000fce0000010000 */
.L_x_1452:
[----:B------:R-:W-:Y:S05]  /*2f50*/  BSYNC B2 ;  /* 0x0000000000027941 */ /* 0x000fea0003800000 */
.L_x_1451:
[----:B------:R-:W-:Y:S05]  /*2f60*/  @!P2 BRA `(.L_x_1458) ;  /* 0xfffffff40080a947 */ /* 0x000fea000383ffff */
[----:B------:R-:W-:Y:S05]  /*2f70*/  BSYNC B0 ;  /* 0x0000000000007941 */ /* 0x000fea0003800000 */
.L_x_1448:
[----:B------:R-:W-:Y:S01]  /*2f80*/  ULDC.S8 UR5, c[0x0][0x26d] ;  /* 0x00009b4000057ab9 */ /* 0x000fe20000000200 */
[----:B------:R-:W-:Y:S01]  /*2f90*/  IADD3 R8, -R8, R19, RZ ;  /* 0x0000001308087210 */ /* 0x000fe20007ffe1ff */
[----:B------:R-:W-:Y:S01]  /*2fa0*/  IMAD.IADD R17, R17, 0x1, -R2 ;  /* 0x0000000111117824 */ /* 0x000fe200078e0a02 */
[----:B------:R-:W-:-:S03]  /*2fb0*/  ISETP.NE.AND P0, PT, RZ, UR5, PT ;  /* 0x00000005ff007c0c */ /* 0x000fc6000bf05270 */
[----:B------:R-:W-:-:S10]  /*2fc0*/  IMAD R8, R8, R17, RZ ;  /* 0x0000001108087224 */ /* 0x000fd400078e02ff */
[----:B------:R-:W0:Y:S02]  /*2fd0*/  @P0 LDC R8, c[0x0][0x268] ;  /* 0x00009a00ff080b82 */ /* 0x000e240000000800 */
[----:B0-----:R-:W-:-:S04]  /*2fe0*/  I2FP.F32.S32 R8, R8 ;  /* 0x0000000800087245 */ /* 0x001fc80000201400 */
[----:B------:R-:W0:Y:S02]  /*2ff0*/  MUFU.RCP R7, R8 ;  /* 0x0000000800077308 */ /* 0x000e240000001000 */
[----:B0-----:R-:W-:-:S05]  /*3000*/  FMUL.FTZ R2, R20, R7 ;  /* 0x0000000714027220 */ /* 0x001fca0000410000 */
[----:B------:R-:W-:Y:S01]  /*3010*/  F2FP.BF16.F32.PACK_AB R2, RZ, R2 ;  /* 0x00000002ff02723e */ /* 0x000fe200000010ff */
[----:B------:R-:W-:Y:S06]  /*3020*/  BRA `(.L_x_1459) ;  /* 0x0000000000047947 */ /* 0x000fec0003800000 */
.L_x_1447:
[----:B------:R-:W-:-:S07]  /*3030*/  PRMT R2, RZ, 0x7610, R2 ;  /* 0x00007610ff027816 */ /* 0x000fce0000000002 */
.L_x_1459:
[----:B------:R-:W-:Y:S05]  /*3040*/  BSYNC B1 ;  /* 0x0000000000017941 */ /* 0x000fea0003800000 */
.L_x_1446:
        /* <DEDUP_REMOVED lines=8> */
[----:B------:R0:W-:Y:S01]  /*30d0*/  STG.E.U16 desc[UR8][R6.64], R2 ;  /* 0x0000000206007986 */ /* 0x0001e2000c101508 */
[----:B------:R-:W-:Y:S02]  /*30e0*/  IADD3.X R3, RZ, R3, RZ, P0, !PT ;  /* 0x00000003ff037210 */ /* 0x000fe400007fe4ff */
[----:B------:R-:W-:-:S04]  /*30f0*/  ISETP.GE.U32.AND P0, PT, R0, UR6, PT ;  /* 0x0000000600007c0c */ /* 0x000fc8000bf06070 */
[----:B------:R-:W-:-:S13]  /*3100*/  ISETP.GE.AND.EX P0, PT, R3, UR5, PT, P0 ;  /* 0x0000000503007c0c */ /* 0x000fda000bf06300 */
[----:B0-----:R-:W-:Y:S05]  /*3110*/  @!P0 BRA `(.L_x_1418) ;  /* 0xffffffe8005c8947 */ /* 0x001fea000383ffff */
[----:B------:R-:W-:Y:S05]  /*3120*/  EXIT ;  /* 0x000000000000794d */ /* 0x000fea0003800000 */
        .weak           $__internal_20_$__cuda_sm20_div_s64
        .type           $__internal_20_$__cuda_sm20_div_s64,@function
        .size           $__internal_20_$__cuda_sm20_div_s64,(.L_x_1844 - $__internal_20_$__cuda_sm20_div_s64)
$__internal_20_$__cuda_sm20_div_s64:
        /* <DEDUP_REMOVED lines=19> */
[----:B------:R-:W-:-:S04]  /*3260*/  IMAD.HI.U32 R12, P1, R7, R19, R12 ;  /* 0x00000013070c7227 */ /* 0x000fc8000782000c */
[----:B------:R-:W-:Y:S01]  /*3270*/  IMAD.HI.U32 R19, R7, R21, RZ ;  /* 0x0000001507137227 */ /* 0x000fe200078e00ff */
[----:B------:R-:W-:-:S03]  /*3280*/  IADD3 R13, P2, R23, R12, RZ ;  /* 0x0000000c170d7210 */ /* 0x000fc60007f5e0ff */
[----:B------:R-:W-:Y:S02]  /*3290*/  IMAD.X R19, R19, 0x1, R7, P0 ;  /* 0x0000000113137824 */ /* 0x000fe400000e0607 */
[----:B------:R-:W-:-:S03]  /*32a0*/  IMAD.WIDE.U32 R6, R13, R8, RZ ;  /* 0x000000080d067225 */ /* 0x000fc600078e00ff */
[----:B------:R-:W-:Y:S01]  /*32b0*/  IADD3.X R19, RZ, RZ, R19, P2, P1 ;  /* 0x000000ffff137210 */ /* 0x000fe200017e2413 */
[----:B------:R-:W-:Y:S01]  /*32c0*/  IMAD R7, R13, R9, R7 ;  /* 0x000000090d077224 */ /* 0x000fe200078e0207 */
[----:B------:R-:W-:-:S03]  /*32d0*/  IADD3 R21, P0, RZ, -R6, RZ ;  /* 0x80000006ff157210 */ /* 0x000fc60007f1e0ff */
[----:B------:R-:W-:Y:S02]  /*32e0*/  IMAD R7, R19, R8, R7 ;  /* 0x0000000813077224 */ /* 0x000fe400078e0207 */
[----:B------:R-:W-:-:S03]  /*32f0*/  IMAD.HI.U32 R12, R13, R21, RZ ;  /* 0x000000150d0c7227 */ /* 0x000fc600078e00ff */
[----:B------:R-:W-:Y:S02]  /*3300*/  IADD3.X R6, RZ, ~R7, RZ, P0, !PT ;  /* 0x80000007ff067210 */ /* 0x000fe400007fe4ff */
[----:B------:R-:W-:-:S03]  /*3310*/  IADD3 R7, P4, RZ, -R2, RZ ;  /* 0x80000002ff077210 */ /* 0x000fc60007f9e0ff */
[----:B------:R-:W-:-:S04]  /*3320*/  IMAD.WIDE.U32 R12, P0, R13, R6, R12 ;  /* 0x000000060d0c7225 */ /* 0x000fc8000780000c */
[----:B------:R-:W-:Y:S02]  /*3330*/  IMAD.X R18, RZ, RZ, ~R15, P4 ;  /* 0x000000ffff127224 */ /* 0x000fe400020e0e0f */
[----:B------:R-:W-:Y:S01]  /*3340*/  IMAD.HI.U32 R12, P1, R19, R21, R12 ;  /* 0x00000015130c7227 */ /* 0x000fe2000782000c */
[----:B------:R-:W-:-:S03]  /*3350*/  SEL R13, R7, R2, !P3 ;  /* 0x00000002070d7207 */ /* 0x000fc60005800000 */
[CC--:B------:R-:W-:Y:S02]  /*3360*/  IMAD R21, R19.reuse, R6.reuse, RZ ;  /* 0x0000000613157224 */ /* 0x0c0fe400078e02ff */
[----:B------:R-:W-:-:S03]  /*3370*/  IMAD.HI.U32 R6, R19, R6, RZ ;  /* 0x0000000613067227 */ /* 0x000fc600078e00ff */
[----:B------:R-:W-:Y:S02]  /*3380*/  IADD3 R12, P2, R21, R12, RZ ;  /* 0x0000000c150c7210 */ /* 0x000fe40007f5e0ff */
[----:B------:R-:W-:Y:S02]  /*3390*/  IADD3.X R7, R6, R19, RZ, P0, !PT ;  /* 0x0000001306077210 */ /* 0x000fe400007fe4ff */
[----:B------:R-:W-:Y:S01]  /*33a0*/  SEL R19, R18, R15, !P3 ;  /* 0x0000000f12137207 */ /* 0x000fe20005800000 */
[----:B------:R-:W-:Y:S01]  /*33b0*/  IMAD.HI.U32 R6, R12, R13, RZ ;  /* 0x0000000d0c067227 */ /* 0x000fe200078e00ff */
[----:B------:R-:W-:-:S03]  /*33c0*/  IADD3.X R18, RZ, RZ, R7, P2, P1 ;  /* 0x000000ffff127210 */ /* 0x000fc600017e2407 */
[----:B------:R-:W-:Y:S02]  /*33d0*/  IMAD.MOV.U32 R7, RZ, RZ, RZ ;  /* 0x000000ffff077224 */ /* 0x000fe400078e00ff */
[-C--:B------:R-:W-:Y:S02]  /*33e0*/  IMAD R23, R18, R19.reuse, RZ ;  /* 0x0000001312177224 */ /* 0x080fe400078e02ff */
[----:B------:R-:W-:-:S04]  /*33f0*/  IMAD.WIDE.U32 R6, R12, R19, R6 ;  /* 0x000000130c067225 */ /* 0x000fc800078e0006 */
[----:B------:R-:W-:-:S04]  /*3400*/  IMAD.HI.U32 R21, R18, R19, RZ ;  /* 0x0000001312157227 */ /* 0x000fc800078e00ff */
[----:B------:R-:W-:-:S05]  /*3410*/  IMAD.HI.U32 R6, P0, R18, R13, R6 ;  /* 0x0000000d12067227 */ /* 0x000fca0007800006 */
[----:B------:R-:W-:Y:S02]  /*3420*/  IADD3 R23, P1, R23, R6, RZ ;  /* 0x0000000617177210 */ /* 0x000fe40007f3e0ff */
[----:B------:R-:W-:-:S03]  /*3430*/  IADD3.X R21, R21, RZ, RZ, P0, !PT ;  /* 0x000000ff15157210 */ /* 0x000fc600007fe4ff */
[----:B------:R-:W-:-:S04]  /*3440*/  IMAD.WIDE.U32 R6, R23, R8, RZ ;  /* 0x0000000817067225 */ /* 0x000fc800078e00ff */
[----:B------:R-:W-:Y:S01]  /*3450*/  IMAD.X R21, RZ, RZ, R21, P1 ;  /* 0x000000ffff157224 */ /* 0x000fe200008e0615 */
[----:B------:R-:W-:Y:S01]  /*3460*/  IADD3 R25, P1, -R6, R13, RZ ;  /* 0x0000000d06197210 */ /* 0x000fe20007f3e1ff */
[----:B------:R-:W-:-:S03]  /*3470*/  IMAD R7, R23, R9, R7 ;  /* 0x0000000917077224 */ /* 0x000fc600078e0207 */
[-C--:B------:R-:W-:Y:S01]  /*3480*/  ISETP.GE.U32.AND P0, PT, R25, R8.reuse, PT ;  /* 0x000000081900720c */ /* 0x080fe20003f06070 */
[----:B------:R-:W-:-:S05]  /*3490*/  IMAD R6, R21, R8, R7 ;  /* 0x0000000815067224 */ /* 0x000fca00078e0207 */
[----:B------:R-:W-:Y:S02]  /*34a0*/  IADD3.X R19, ~R6, R19, RZ, P1, !PT ;  /* 0x0000001306137210 */ /* 0x000fe40000ffe5ff */
[----:B------:R-:W-:Y:S02]  /*34b0*/  IADD3 R7, P1, R25, -R8, RZ ;  /* 0x8000000819077210 */ /* 0x000fe40007f3e0ff */
[----:B------:R-:W-:Y:S02]  /*34c0*/  ISETP.GE.U32.AND.EX P0, PT, R19, R9, PT, P0 ;  /* 0x000000091300720c */ /* 0x000fe40003f06100 */
[----:B------:R-:W-:Y:S01]  /*34d0*/  IADD3 R6, P2, R23, 0x1, RZ ;  /* 0x0000000117067810 */ /* 0x000fe20007f5e0ff */
[----:B------:R-:W-:Y:S01]  /*34e0*/  IMAD.X R13, R19, 0x1, ~R9, P1 ;  /* 0x00000001130d7824 */ /* 0x000fe200008e0e09 */
[----:B------:R-:W-:Y:S02]  /*34f0*/  SEL R7, R7, R25, P0 ;  /* 0x0000001907077207 */ /* 0x000fe40000000000 */
[----:B------:R-:W-:-:S02]  /*3500*/  IADD3.X R12, RZ, R21, RZ, P2, !PT ;  /* 0x00000015ff0c7210 */ /* 0x000fc400017fe4ff */
[----:B------:R-:W-:Y:S02]  /*3510*/  SEL R23, R6, R23, P0 ;  /* 0x0000001706177207 */ /* 0x000fe40000000000 */
[----:B------:R-:W-:Y:S02]  /*3520*/  ISETP.GE.U32.AND P1, PT, R7, R8, PT ;  /* 0x000000080700720c */ /* 0x000fe40003f26070 */
[----:B------:R-:W-:Y:S02]  /*3530*/  SEL R13, R13, R19, P0 ;  /* 0x000000130d0d7207 */ /* 0x000fe40000000000 */
[----:B------:R-:W-:Y:S02]  /*3540*/  SEL R8, R12, R21, P0 ;  /* 0x000000150c087207 */ /* 0x000fe40000000000 */
[----:B------:R-:W-:Y:S02]  /*3550*/  IADD3 R6, P2, R23, 0x1, RZ ;  /* 0x0000000117067810 */ /* 0x000fe40007f5e0ff */
[----:B------:R-:W-:-:S02]  /*3560*/  ISETP.GE.U32.AND.EX P0, PT, R13, R9, PT, P1 ;  /* 0x000000090d00720c */ /* 0x000fc40003f06110 */
[----:B------:R-:W-:Y:S01]  /*3570*/  LOP3.LUT R12, R4, R15, RZ, 0x3c, !PT ;  /* 0x0000000f040c7212 */ /* 0x000fe200078e3cff */
[----:B------:R-:W-:Y:S01]  /*3580*/  IMAD.X R9, RZ, RZ, R8, P2 ;  /* 0x000000ffff097224 */ /* 0x000fe200010e0608 */
[----:B------:R-:W-:Y:S02]  /*3590*/  SEL R6, R6, R23, P0 ;  /* 0x0000001706067207 */ /* 0x000fe40000000000 */
[----:B------:R-:W-:Y:S02]  /*35a0*/  ISETP.GE.AND P1, PT, R12, RZ, PT ;  /* 0x000000ff0c00720c */ /* 0x000fe40003f26270 */
[----:B------:R-:W-:Y:S02]  /*35b0*/  SEL R9, R9, R8, P0 ;  /* 0x0000000809097207 */ /* 0x000fe40000000000 */
[----:B------:R-:W-:Y:S02]  /*35c0*/  ISETP.NE.U32.AND P0, PT, R14, RZ, PT ;  /* 0x000000ff0e00720c */ /* 0x000fe40003f05070 */
[----:B------:R-:W-:-:S02]  /*35d0*/  IADD3 R7, P2, RZ, -R6, RZ ;  /* 0x80000006ff077210 */ /* 0x000fc40007f5e0ff */
[----:B------:R-:W-:Y:S02]  /*35e0*/  ISETP.NE.AND.EX P0, PT, R4, RZ, PT, P0 ;  /* 0x000000ff0400720c */ /* 0x000fe40003f05300 */
[----:B------:R-:W-:Y:S01]  /*35f0*/  SEL R4, R7, R6, !P1 ;  /* 0x0000000607047207 */ /* 0x000fe20004800000 */
[----:B------:R-:W-:Y:S01]  /*3600*/  HFMA2.MMA R7, -RZ, RZ, 0, 0 ;  /* 0x00000000ff077435 */ /* 0x000fe200000001ff */
[-C--:B------:R-:W-:Y:S01]  /*3610*/  IADD3.X R8, RZ, ~R9.reuse, RZ, P2, !PT ;  /* 0x80000009ff087210 */ /* 0x080fe200017fe4ff */
[----:B------:R-:W-:Y:S01]  /*3620*/  IMAD.MOV.U32 R6, RZ, RZ, R16 ;  /* 0x000000ffff067224 */ /* 0x000fe200078e0010 */
[----:B------:R-:W-:Y:S02]  /*3630*/  SEL R4, R4, 0xffffffff, P0 ;  /* 0xffffffff04047807 */ /* 0x000fe40000000000 */
[----:B------:R-:W-:-:S04]  /*3640*/  SEL R9, R8, R9, !P1 ;  /* 0x0000000908097207 */ /* 0x000fc80004800000 */
[----:B------:R-:W-:Y:S01]  /*3650*/  SEL R9, R9, 0xffffffff, P0 ;  /* 0xffffffff09097807 */ /* 0x000fe20000000000 */
[----:B------:R-:W-:Y:S06]  /*3660*/  RET.REL.NODEC R6 `(_ZN2at6native49_GLOBAL__N__3489678a_16_AveragePool2d_cu_fb80407625avg_pool2d_out_cuda_frameIN3c108BFloat16EfEEviPKT_lllliiiiiiiPS5_ibb) ;  /* 0xffffffc806647950 */ /* 0x000fec0003c3ffff */
.L_x_1460:
        /* <DEDUP_REMOVED lines=9> */
.L_x_1844:


//--------------------- .text._ZN2at6native49_GLOBAL__N__3489678a_16_AveragePool2d_cu_fb80407630avg_pool2d_out_cuda_frame_nhwcIN3c108BFloat16EfEEviPKT_llliiiiiiiiPS5_ibb --------------------------
	.section	.text._ZN2at6native49_GLOBAL__N__3489678a_16_AveragePool2d_cu_fb80407630avg_pool2d_out_cuda_frame_nhwcIN3c108BFloat16EfEEviPKT_llliiiiiiiiPS5_ibb,"ax",@progbits
	.align	128
.text._ZN2at6native49_GLOBAL__N__3489678a_16_AveragePool2d_cu_fb80407630avg_pool2d_out_cuda_frame_nhwcIN3c108BFloat16EfEEviPKT_llliiiiiiiiPS5_ibb:
        .type           _ZN2at6native49_GLOBAL__N__3489678a_16_AveragePool2d_cu_fb80407630avg_pool2d_out_cuda_frame_nhwcIN3c108BFloat16EfEEviPKT_llliiiiiiiiPS5_ibb,@function
        .size           _ZN2at6native49_GLOBAL__N__3489678a_16_AveragePool2d_cu_fb80407630avg_pool2d_out_cuda_frame_nhwcIN3c108BFloat16EfEEviPKT_llliiiiiiiiPS5_ibb,(.L_x_1846 - _ZN2at6native49_GLOBAL__N__3489678a_16_AveragePool2d_cu_fb80407630avg_pool2d_out_cuda_frame_nhwcIN3c108BFloat16EfEEviPKT_llliiiiiiiiPS5_ibb)
        .other          _ZN2at6native49_GLOBAL__N__3489678a_16_AveragePool2d_cu_fb80407630avg_pool2d_out_cuda_frame_nhwcIN3c108BFloat16EfEEviPKT_llliiiiiiiiPS5_ibb,@"STO_CUDA_ENTRY STV_DEFAULT"
_ZN2at6native49_GLOBAL__N__3489678a_16_AveragePool2d_cu_fb80407630avg_pool2d_out_cuda_frame_nhwcIN3c108BFloat16EfEEviPKT_llliiiiiiiiPS5_ibb:
        /* <DEDUP_REMOVED lines=12> */
[----:B------:R-:W-:Y:S01]  /*00c0*/  ULDC.64 UR8, c[0x0][0x208] ;  /* 0x0000820000087ab9 */ /* 0x000fe20000000a00 */
[----:B------:R-:W-:Y:S01]  /*00d0*/  UPRMT UR4, UR4, 0x8880, URZ ;  /* 0x0000888004047896 */ /* 0x000fe2000800003f */
[----:B------:R-:W-:Y:S01]  /*00e0*/  IMAD.MOV.U32 R0, RZ, RZ, R2 ;  /* 0x000000ffff007224 */ /* 0x000fe200078e0002 */
[----:B------:R-:W-:-:S04]  /*00f0*/  ULDC.64 UR6, c[0x0][0x220] ;  /* 0x0000880000067ab9 */ /* 0x000fc80000000a00 */
[----:B------:R-:W-:Y:S01]  /*0100*/  ISETP.NE.AND P0, PT, RZ, UR4, PT ;  /* 0x00000004ff007c0c */ /* 0x000fe2000bf05270 */
[----:B------:R-:W-:Y:S02]  /*0110*/  ULDC UR4, c[0x0][0xc] ;  /* 0x0000030000047ab9 */ /* 0x000fe40000000800 */
[----:B------:R-:W-:-:S10]  /*0120*/  IMAD R5, R5, UR4, RZ ;  /* 0x0000000405057c24 */ /* 0x000fd4000f8e02ff */
[----:B------:R-:W-:Y:S05]  /*0130*/  @!P0 BRA `(.L_x_1461) ;  /* 0x0000001c00c48947 */ /* 0x000fea0003800000 */
[----:B------:R-:W-:Y:S02]  /*0140*/  UIMAD.WIDE.U32 UR4, UR6, 0x2, URZ ;  /* 0x00000002060478a5 */ /* 0x000fe4000f8e003f */
[----:B------:R-:W-:-:S04]  /*0150*/  USHF.L.U32 UR7, UR7, 0x1, URZ ;  /* 0x0000000107077899 */ /* 0x000fc8000800063f */
[----:B------:R-:W-:-:S12]  /*0160*/  UIADD3 UR7, UR5, UR7, URZ ;  /* 0x0000000705077290 */ /* 0x000fd8000fffe03f */
.L_x_1485:
        /* <DEDUP_REMOVED lines=11> */
[----:B------:R-:W-:Y:S05]  /*0220*/  CALL.REL.NOINC `($__internal_21_$__cuda_sm20_div_s64) ;  /* 0x0000003800507944 */ /* 0x000fea0003c00000 */
[--C-:B------:R-:W-:Y:S01]  /*0230*/  IMAD.MOV R7, RZ, RZ, -R8.reuse ;  /* 0x000000ffff077224 */ /* 0x100fe200078e0a08 */
[----:B------:R-:W-:Y:S01]  /*0240*/  ULDC UR6, c[0x0][0x220] ;  /* 0x0000880000067ab9 */ /* 0x000fe20000000800 */
[----:B------:R-:W-:Y:S01]  /*0250*/  IMAD.MOV.U32 R14, RZ, RZ, R8 ;  /* 0x000000ffff0e7224 */ /* 0x000fe200078e0008 */
[----:B------:R-:W-:Y:S01]  /*0260*/  MOV R15, R9 ;  /* 0x00000009000f7202 */ /* 0x000fe20000000f00 */
[----:B------:R-:W-:Y:S01]  /*0270*/  IMAD R2, R7, UR6, R0 ;  /* 0x0000000607027c24 */ /* 0x000fe2000f8e0200 */
[----:B------:R-:W-:Y:S06]  /*0280*/  BRA `(.L_x_1464) ;  /* 0x0000000000587947 */ /* 0x000fec0003800000 */
.L_x_1463:
        /* <DEDUP_REMOVED lines=22> */
.L_x_1464:
[----:B------:R-:W-:Y:S05]  /*03f0*/  BSYNC B0 ;  /* 0x0000000000007941 */ /* 0x000fea0003800000 */
.L_x_1462:
[----:B------:R-:W0:Y:S01]  /*0400*/  LDC.64 R18, c[0x0][0x238] ;  /* 0x00008e00ff127b82 */ /* 0x000e220000000a00 */
[----:B------:R-:W-:Y:S01]  /*0410*/  BSSY B0, `(.L_x_1465) ;  /* 0x0000028000007945 */ /* 0x000fe20003800000 */
[----:B0-----:R-:W-:-:S04]  /*0420*/  SHF.R.S32.HI R6, RZ, 0x1f, R19 ;  /* 0x0000001fff067819 */ /* 0x001fc80000011413 */
[----:B------:R-:W-:-:S04]  /*0430*/  LOP3.LUT R4, R15, R6, RZ, 0xfc, !PT ;  /* 0x000000060f047212 */ /* 0x000fc800078efcff */
[----:B------:R-:W-:-:S13]  /*0440*/  ISETP.NE.U32.AND P0, PT, R4, RZ, PT ;  /* 0x000000ff0400720c */ /* 0x000fda0003f05070 */
[----:B------:R-:W-:Y:S05]  /*0450*/  @!P0 BRA `(.L_x_1466) ;  /* 0x0000000000308947 */ /* 0x000fea0003800000 */
[----:B------:R-:W-:Y:S01]  /*0460*/  ULDC UR6, c[0x0][0x23c] ;  /* 0x00008f0000067ab9 */ /* 0x000fe20000000800 */
[----:B------:R-:W-:Y:S01]  /*0470*/  IMAD.MOV.U32 R8, RZ, RZ, R14 ;  /* 0x000000ffff087224 */ /* 0x000fe200078e000e */
[----:B------:R-:W-:Y:S01]  /*0480*/  MOV R7, UR6 ;  /* 0x0000000600077c02 */ /* 0x000fe20008000f00 */
[----:B------:R-:W-:Y:S01]  /*0490*/  IMAD.MOV.U32 R9, RZ, RZ, R15 ;  /* 0x000000ffff097224 */ /* 0x000fe200078e000f */
[----:B------:R-:W-:-:S07]  /*04a0*/  MOV R4, 0x4c0 ;  /* 0x000004c000047802 */ /* 0x000fce0000000f00 */
[----:B------:R-:W-:Y:S05]  /*04b0*/  CALL.REL.NOINC `($__internal_21_$__cuda_sm20_div_s64) ;  /* 0x0000003400ac7944 */ /* 0x000fea0003c00000 */
[----:B------:R-:W-:Y:S01]  /*04c0*/  IMAD.MOV R7, RZ, RZ, -R8 ;  /* 0x000000ffff077224 */ /* 0x000fe200078e0a08 */
[----:B------:R-:W-:Y:S01]  /*04d0*/  ULDC UR6, c[0x0][0x23c] ;  /* 0x00008f0000067ab9 */ /* 0x000fe20000000800 */
[----:B------:R-:W-:Y:S02]  /*04e0*/  IMAD.MOV.U32 R15, RZ, RZ, R9 ;  /* 0x000000ffff0f7224 */ /* 0x000fe400078e0009 */
[----:B------:R-:W-:Y:S02]  /*04f0*/  IMAD R20, R7, UR6, R14 ;  /* 0x0000000607147c24 */ /* 0x000fe4000f8e020e */
[----:B------:R-:W-:Y:S01]  /*0500*/  IMAD.MOV.U32 R14, RZ, RZ, R8 ;  /* 0x000000ffff0e7224 */ /* 0x000fe200078e0008 */
[----:B------:R-:W-:Y:S06]  /*0510*/  BRA `(.L_x_1467) ;  /* 0x00000000005c7947 */ /* 0x000fec0003800000 */
.L_x_1466:
[----:B------:R-:W-:Y:S01]  /*0520*/  ULDC UR6, c[0x0][0x23c] ;  /* 0x00008f0000067ab9 */ /* 0x000fe20000000800 */
[----:B------:R-:W-:Y:S01]  /*0530*/  HFMA2.MMA R15, -RZ, RZ, 0, 0 ;  /* 0x00000000ff0f7435 */ /* 0x000fe200000001ff */
        /* <DEDUP_REMOVED lines=21> */
.L_x_1467:
[----:B------:R-:W-:Y:S05]  /*0690*/  BSYNC B0 ;  /* 0x0000000000007941 */ /* 0x000fea0003800000 */
.L_x_1465:
[----:B------:R-:W-:Y:S01]  /*06a0*/  SHF.R.S32.HI R6, RZ, 0x1f, R18 ;  /* 0x0000001fff067819 */ /* 0x000fe20000011412 */
[----:B------:R-:W-:Y:S03]  /*06b0*/  BSSY B0, `(.L_x_1468) ;  /* 0x0000024000007945 */ /* 0x000fe60003800000 */
        /* <DEDUP_REMOVED lines=9> */
[--C-:B------:R-:W-:Y:S01]  /*0750*/  IMAD.MOV R15, RZ, RZ, -R8.reuse ;  /* 0x000000ffff0f7224 */ /* 0x100fe200078e0a08 */
[----:B------:R-:W-:Y:S01]  /*0760*/  ULDC UR6, c[0x0][0x238] ;  /* 0x00008e0000067ab9 */ /* 0x000fe20000000800 */
[----:B------:R-:W-:Y:S02]  /*0770*/  IMAD.MOV.U32 R4, RZ, RZ, R8 ;  /* 0x000000ffff047224 */ /* 0x000fe400078e0008 */
[----:B------:R-:W-:Y:S01]  /*0780*/  IMAD R15, R15, UR6, R14 ;  /* 0x000000060f0f7c24 */ /* 0x000fe2000f8e020e */
[----:B------:R-:W-:Y:S06]  /*0790*/  BRA `(.L_x_1470) ;  /* 0x0000000000547947 */ /* 0x000fec0003800000 */
.L_x_1469:
        /* <DEDUP_REMOVED lines=21> */
.L_x_1470:
[----:B------:R-:W-:Y:S05]  /*08f0*/  BSYNC B0 ;  /* 0x0000000000007941 */ /* 0x000fea0003800000 */
.L_x_1468:
[----:B------:R-:W0:Y:S01]  /*0900*/  LDC.64 R8, c[0x0][0x248] ;  /* 0x00009200ff087b82 */ /* 0x000e220000000a00 */
[----:B------:R-:W-:Y:S01]  /*0910*/  ULDC.64 UR10, c[0x0][0x250] ;  /* 0x00009400000a7ab9 */ /* 0x000fe20000000a00 */
[----:B------:R-:W-:Y:S01]  /*0920*/  ULDC UR6, c[0x0][0x228] ;  /* 0x00008a0000067ab9 */ /* 0x000fe20000000800 */
[----:B------:R-:W-:Y:S05]  /*0930*/  BSSY B0, `(.L_x_1471) ;  /* 0x0000164000007945 */ /* 0x000fea0003800000 */
[----:B------:R-:W1:Y:S08]  /*0940*/  LDC.64 R10, c[0x0][0x250] ;  /* 0x00009400ff0a7b82 */ /* 0x000e700000000a00 */
[----:B------:R-:W2:Y:S01]  /*0950*/  LDC R14, c[0x0][0x230] ;  /* 0x00008c00ff0e7b82 */ /* 0x000ea20000000800 */
[----:B0-----:R-:W-:-:S02]  /*0960*/  IMAD R8, R15, R8, -UR10 ;  /* 0x8000000a0f087e24 */ /* 0x001fc4000f8e0208 */
[----:B------:R-:W-:Y:S01]  /*0970*/  IMAD R12, R20, R9, -UR11 ;  /* 0x8000000b140c7e24 */ /* 0x000fe2000f8e0209 */
[----:B------:R-:W-:Y:S02]  /*0980*/  ULDC.64 UR10, c[0x0][0x240] ;  /* 0x00009000000a7ab9 */ /* 0x000fe40000000a00 */
[----:B------:R-:W-:Y:S02]  /*0990*/  VIMNMX R17, RZ, R8, !PT ;  /* 0x00000008ff117248 */ /* 0x000fe40007fe0100 */
[----:B------:R-:W-:Y:S01]  /*09a0*/  VIMNMX R18, RZ, R12, !PT ;  /* 0x0000000cff127248 */ /* 0x000fe20007fe0100 */
[----:B-1----:R-:W-:Y:S01]  /*09b0*/  VIADD R13, R10, UR6 ;  /* 0x000000060a0d7c36 */ /* 0x002fe20008000000 */
[----:B------:R-:W-:-:S04]  /*09c0*/  ULDC UR6, c[0x0][0x228] ;  /* 0x00008a0000067ab9 */ /* 0x000fc80000000800 */
[----:B------:R-:W-:Y:S02]  /*09d0*/  VIADDMNMX R13, R8, UR10, R13, PT ;  /* 0x0000000a080d7c46 */ /* 0x000fe4000b80010d */
[----:B--2---:R-:W-:Y:S02]  /*09e0*/  IADD3 R19, R14, R11, RZ ;  /* 0x0000000b0e137210 */ /* 0x004fe40007ffe0ff */
[C---:B------:R-:W-:Y:S01]  /*09f0*/  VIMNMX R6, R13.reuse, UR6, PT ;  /* 0x000000060d067c48 */ /* 0x040fe2000bfe0100 */
[----:B------:R-:W-:Y:S01]  /*0a00*/  ULDC UR6, c[0x0][0x230] ;  /* 0x00008c0000067ab9 */ /* 0x000fe20000000800 */
[----:B------:R-:W-:Y:S01]  /*0a10*/  VIADDMNMX R15, R12, UR11, R19, PT ;  /* 0x0000000b0c0f7c46 */ /* 0x000fe2000b800113 */
[----:B------:R-:W-:Y:S01]  /*0a20*/  IMAD.IADD R8, R13, 0x1, -R8 ;  /* 0x000000010d087824 */ /* 0x000fe200078e0a08 */
[----:B------:R-:W-:Y:S02]  /*0a30*/  ISETP.GT.AND P0, PT, R6, R17, PT ;  /* 0x000000110600720c */ /* 0x000fe40003f04270 */
[C---:B------:R-:W-:Y:S01]  /*0a40*/  VIMNMX R7, R15.reuse, UR6, PT ;  /* 0x000000060f077c48 */ /* 0x040fe2000bfe0100 */
[----:B------:R-:W-:-:S03]  /*0a50*/  IMAD.IADD R15, R15, 0x1, -R12 ;  /* 0x000000010f0f7824 */ /* 0x000fc600078e0a0c */
[----:B------:R-:W-:Y:S01]  /*0a60*/  ISETP.LE.OR P0, PT, R7, R18, !P0 ;  /* 0x000000120700720c */ /* 0x000fe20004703670 */
[----:B------:R-:W-:-:S12]  /*0a70*/  IMAD R8, R8, R15, RZ ;  /* 0x0000000f08087224 */ /* 0x000fd800078e02ff */
[----:B------:R-:W-:Y:S05]  /*0a80*/  @P0 BRA `(.L_x_1472) ;  /* 0x0000001400340947 */ /* 0x000fea0003800000 */
[----:B------:R-:W-:Y:S01]  /*0a90*/  ULDC UR6, c[0x0][0x244] ;  /* 0x0000910000067ab9 */ /* 0x000fe20000000800 */
[----:B------:R-:W-:Y:S01]  /*0aa0*/  IADD3 R20, -R20, RZ, RZ ;  /* 0x000000ff14147210 */ /* 0x000fe20007ffe1ff */
[----:B------:R-:W-:Y:S01]  /*0ab0*/  ULOP3.LUT UR6, URZ, UR6, URZ, 0x33, !UPT ;  /* 0x000000063f067292 */ /* 0x000fe2000f8e333f */
[----:B------:R-:W-:Y:S01]  /*0ac0*/  LOP3.LUT R10, RZ, R19, RZ, 0x33, !PT ;  /* 0x00000013ff0a7212 */ /* 0x000fe200078e33ff */
[----:B------:R-:W-:Y:S01]  /*0ad0*/  VIADD R16, R18, 0x1 ;  /* 0x0000000112107836 */ /* 0x000fe20000000000 */
[----:B------:R-:W-:Y:S01]  /*0ae0*/  LOP3.LUT R14, RZ, R14, RZ, 0x33, !PT ;  /* 0x0000000eff0e7212 */ /* 0x000fe200078e33ff */
[----:B------:R-:W-:Y:S01]  /*0af0*/  HFMA2.MMA R29, -RZ, RZ, 0, 0 ;  /* 0x00000000ff1d7435 */ /* 0x000fe200000001ff */
[----:B------:R-:W-:Y:S01]  /*0b00*/  BSSY B1, `(.L_x_1473) ;  /* 0x000013d000017945 */ /* 0x000fe20003800000 */
[----:B------:R-:W-:-:S04]  /*0b10*/  VIADD R11, R11, UR6 ;  /* 0x000000060b0b7c36 */ /* 0x000fc80008000000 */
[----:B------:R-:W-:-:S05]  /*0b20*/  IMAD R9, R9, R20, R11 ;  /* 0x0000001409097224 */ /* 0x000fca00078e020b */
[----:B------:R-:W-:Y:S01]  /*0b30*/  VIMNMX3 R9, R9, R10, R14, !PT ;  /* 0x0000000a0909720f */ /* 0x000fe2000780010e */
[----:B------:R-:W-:Y:S01]  /*0b40*/  VIADD R14, R18, 0x2 ;  /* 0x00000002120e7836 */ /* 0x000fe20000000000 */
[----:B------:R-:W-:Y:S02]  /*0b50*/  LOP3.LUT R10, RZ, R18, RZ, 0x33, !PT ;  /* 0x00000012ff0a7212 */ /* 0x000fe400078e33ff */
[----:B------:R-:W-:Y:S02]  /*0b60*/  IADD3 R11, -R9, -0x2, -R18 ;  /* 0xfffffffe090b7810 */ /* 0x000fe40007ffe912 */
[----:B------:R-:W-:Y:S01]  /*0b70*/  SHF.R.S32.HI R15, RZ, 0x1f, R14 ;  /* 0x0000001fff0f7819 */ /* 0x000fe2000001140e */
[----:B------:R-:W-:Y:S01]  /*0b80*/  IMAD.IADD R10, R10, 0x1, -R9 ;  /* 0x000000010a0a7824 */ /* 0x000fe200078e0a09 */
[----:B------:R-:W-:Y:S02]  /*0b90*/  ISETP.GE.U32.AND P1, PT, R11, 0x3, PT ;  /* 0x000000030b00780c */ /* 0x000fe40003f26070 */
[----:B------:R-:W-:-:S02]  /*0ba0*/  MOV R9, R17 ;  /* 0x0000001100097202 */ /* 0x000fc40000000f00 */
[----:B------:R-:W-:Y:S02]  /*0bb0*/  SHF.R.S32.HI R11, RZ, 0x1f, R2 ;  /* 0x0000001fff0b7819 */ /* 0x000fe40000011402 */
[----:B------:R-:W-:Y:S02]  /*0bc0*/  SHF.R.S32.HI R17, RZ, 0x1f, R16 ;  /* 0x0000001fff117819 */ /* 0x000fe40000011410 */
[----:B------:R-:W-:-:S07]  /*0bd0*/  LOP3.LUT R10, R10, 0x3, RZ, 0xc0, !PT ;  /* 0x000000030a0a7812 */ /* 0x000fce00078ec0ff */
.L_x_1483:
[----:B------:R-:W-:Y:S01]  /*0be0*/  ISETP.NE.AND P0, PT, R10, RZ, PT ;  /* 0x000000ff0a00720c */ /* 0x000fe20003f05270 */
[----:B------:R-:W-:Y:S01]  /*0bf0*/  ULDC.64 UR10, c[0x0][0x228] ;  /* 0x00008a00000a7ab9 */ /* 0x000fe20000000a00 */
[----:B------:R-:W-:Y:S01]  /*0c00*/  SHF.R.S32.HI R21, RZ, 0x1f, R4 ;  /* 0x0000001fff157819 */ /* 0x000fe20000011404 */
[--C-:B------:R-:W-:Y:S01]  /*0c10*/  IMAD.MOV.U32 R12, RZ, RZ, R9.reuse ;  /* 0x000000ffff0c7224 */ /* 0x100fe200078e0009 */
[----:B------:R-:W-:Y:S01]  /*0c20*/  SHF.R.S32.HI R13, RZ, 0x1f, R9 ;  /* 0x0000001fff0d7819 */ /* 0x000fe20000011409 */
[----:B------:R-:W-:Y:S01]  /*0c30*/  VIADD R9, R9, 0x1 ;  /* 0x0000000109097836 */ /* 0x000fe20000000000 */
[----:B------:R-:W-:Y:S01]  /*0c40*/  BSSY B2, `(.L_x_1474) ;  /* 0x0000037000027945 */ /* 0x000fe20003800000 */
[----:B------:R-:W-:Y:S01]  /*0c50*/  IMAD R21, R21, UR10, RZ ;  /* 0x0000000a15157c24 */ /* 0x000fe2000f8e02ff */
[----:B------:R-:W-:Y:S01]  /*0c60*/  MOV R26, R18 ;  /* 0x00000012001a7202 */ /* 0x000fe20000000f00 */
[----:B------:R-:W-:Y:S01]  /*0c70*/  IMAD.WIDE.U32 R12, R4, UR10, R12 ;  /* 0x0000000a040c7c25 */ /* 0x000fe2000f8e000c */
[----:B------:R-:W-:-:S03]  /*0c80*/  ISETP.GE.AND P2, PT, R9, R6, PT ;  /* 0x000000060900720c */ /* 0x000fc60003f46270 */
[----:B------:R-:W-:-:S04]  /*0c90*/  IMAD R21, R4, UR11, R21 ;  /* 0x0000000b04157c24 */ /* 0x000fc8000f8e0215 */
[----:B------:R-:W-:Y:S01]  /*0ca0*/  IMAD.IADD R27, R13, 0x1, R21 ;  /* 0x000000010d1b7824 */ /* 0x000fe200078e0215 */
[----:B------:R-:W-:Y:S06]  /*0cb0*/  @!P0 BRA `(.L_x_1475) ;  /* 0x0000000000bc8947 */ /* 0x000fec0003800000 */
[----:B------:R-:W0:Y:S01]  /*0cc0*/  LDC.64 R24, c[0x0][0x230] ;  /* 0x00008c00ff187b82 */ /* 0x000e220000000a00 */
[----:B------:R-:W-:Y:S02]  /*0cd0*/  SHF.R.S32.HI R19, RZ, 0x1f, R18 ;  /* 0x0000001fff137819 */ /* 0x000fe40000011412 */
[----:B------:R-:W-:-:S05]  /*0ce0*/  MOV R30, R2 ;  /* 0x00000002001e7202 */ /* 0x000fca0000000f00 */
[----:B------:R-:W1:Y:S08]  /*0cf0*/  LDC.64 R20, c[0x0][0x220] ;  /* 0x00008800ff147b82 */ /* 0x000e700000000a00 */
[----:B------:R-:W2:Y:S01]  /*0d00*/  LDC.64 R22, c[0x0][0x218] ;  /* 0x00008600ff167b82 */ /* 0x000ea20000000a00 */
[-C--:B0-----:R-:W-:Y:S02]  /*0d10*/  IMAD R26, R27, R24.reuse, RZ ;  /* 0x000000181b1a7224 */ /* 0x081fe400078e02ff */
[----:B------:R-:W-:-:S04]  /*0d20*/  IMAD.WIDE.U32 R34, R12, R24, R18 ;  /* 0x000000180c227225 */ /* 0x000fc800078e0012 */
[----:B------:R-:W-:-:S04]  /*0d30*/  IMAD R25, R12, R25, R26 ;  /* 0x000000190c197224 */ /* 0x000fc800078e021a */
[----:B------:R-:W-:-:S04]  /*0d40*/  IMAD.IADD R31, R35, 0x1, R25 ;  /* 0x00000001231f7824 */ /* 0x000fc800078e0219 */
[-C--:B-1----:R-:W-:Y:S02]  /*0d50*/  IMAD R26, R31, R20.reuse, RZ ;  /* 0x000000141f1a7224 */ /* 0x082fe400078e02ff */
[----:B------:R-:W-:Y:S02]  /*0d60*/  IMAD.MOV.U32 R31, RZ, RZ, R11 ;  /* 0x000000ffff1f7224 */ /* 0x000fe400078e000b */
[C---:B------:R-:W-:Y:S02]  /*0d70*/  IMAD R33, R34.reuse, R21, R26 ;  /* 0x0000001522217224 */ /* 0x040fe400078e021a */
[----:B------:R-:W-:-:S04]  /*0d80*/  IMAD.WIDE.U32 R34, R34, R20, R30 ;  /* 0x0000001422227225 */ /* 0x000fc800078e001e */
[----:B------:R-:W-:Y:S01]  /*0d90*/  IMAD.IADD R26, R35, 0x1, R33 ;  /* 0x00000001231a7824 */ /* 0x000fe200078e0221 */
[----:B--2---:R-:W-:-:S04]  /*0da0*/  LEA R32, P0, R34, R22, 0x1 ;  /* 0x0000001622207211 */ /* 0x004fc800078008ff */
[----:B------:R-:W-:-:S05]  /*0db0*/  LEA.HI.X R33, R34, R23, R26, 0x1, P0 ;  /* 0x0000001722217211 */ /* 0x000fca00000f0c1a */
[----:B------:R-:W2:Y:S01]  /*0dc0*/  LDG.E.U16 R32, desc[UR8][R32.64] ;  /* 0x0000000820207981 */ /* 0x000ea2000c1e1500 */
[----:B------:R-:W-:Y:S01]  /*0dd0*/  ISETP.NE.AND P0, PT, R10, 0x1, PT ;  /* 0x000000010a00780c */ /* 0x000fe20003f05270 */
[----:B------:R-:W-:Y:S01]  /*0de0*/  IMAD.MOV.U32 R26, RZ, RZ, R16 ;  /* 0x000000ffff1a7224 */ /* 0x000fe200078e0010 */
[----:B--2---:R-:W-:-:S05]  /*0df0*/  SHF.L.U32 R28, R32, 0x10, RZ ;  /* 0x00000010201c7819 */ /* 0x004fca00000006ff */
[----:B------:R-:W-:-:S06]  /*0e00*/  FADD.FTZ R29, R29, R28 ;  /* 0x0000001c1d1d7221 */ /* 0x000fcc0000010000 */
[----:B------:R-:W-:Y:S05]  /*0e10*/  @!P0 BRA `(.L_x_1475) ;  /* 0x0000000000648947 */ /* 0x000fea0003800000 */
[----:B------:R-:W-:Y:S01]  /*0e20*/  ISETP.NE.AND P0, PT, R10, 0x2, PT ;  /* 0x000000020a00780c */ /* 0x000fe20003f05270 */
[----:B------:R-:W-:-:S04]  /*0e30*/  IMAD.WIDE.U32 R32, R12, R24, R16 ;  /* 0x000000180c207225 */ /* 0x000fc800078e0010 */
[----:B------:R-:W-:-:S04]  /*0e40*/  IMAD.IADD R33, R25, 0x1, R33 ;  /* 0x0000000119217824 */ /* 0x000fc800078e0221 */
[----:B------:R-:W-:-:S04]  /*0e50*/  IMAD R33, R33, R20, RZ ;  /* 0x0000001421217224 */ /* 0x000fc800078e02ff */
[----:B------:R-:W-:-:S05]  /*0e60*/  @P0 IMAD.WIDE.U32 R34, R12, R24, R14 ;  /* 0x000000180c220225 */ /* 0x000fca00078e000e */
[----:B------:R-:W-:Y:S01]  /*0e70*/  @P0 IADD3 R25, R25, R35, RZ ;  /* 0x0000002319190210 */ /* 0x000fe20007ffe0ff */
[C---:B------:R-:W-:Y:S02]  /*0e80*/  IMAD R35, R32.reuse, R21, R33 ;  /* 0x0000001520237224 */ /* 0x040fe400078e0221 */
[----:B------:R-:W-:-:S04]  /*0e90*/  IMAD.WIDE.U32 R32, R32, R20, R30 ;  /* 0x0000001420207225 */ /* 0x000fc800078e001e */
[-C--:B------:R-:W-:Y:S02]  /*0ea0*/  @P0 IMAD R26, R25, R20.reuse, RZ ;  /* 0x00000014191a0224 */ /* 0x080fe400078e02ff */
[----:B------:R-:W-:Y:S01]  /*0eb0*/  @P0 IMAD.WIDE.U32 R24, R34, R20, R30 ;  /* 0x0000001422180225 */ /* 0x000fe200078e001e */
[----:B------:R-:W-:-:S03]  /*0ec0*/  LEA R20, P3, R32, R22, 0x1 ;  /* 0x0000001620147211 */ /* 0x000fc600078608ff */
[----:B------:R-:W-:Y:S01]  /*0ed0*/  IMAD.IADD R35, R33, 0x1, R35 ;  /* 0x0000000121237824 */ /* 0x000fe200078e0223 */
[----:B------:R-:W-:Y:S01]  /*0ee0*/  @P0 LEA R22, P4, R24, R22, 0x1 ;  /* 0x0000001618160211 */ /* 0x000fe200078808ff */
[----:B------:R-:W-:-:S03]  /*0ef0*/  @P0 IMAD R31, R34, R21, R26 ;  /* 0x00000015221f0224 */ /* 0x000fc600078e021a */
[----:B------:R-:W-:Y:S01]  /*0f00*/  LEA.HI.X R21, R32, R23, R35, 0x1, P3 ;  /* 0x0000001720157211 */ /* 0x000fe200018f0c23 */
[----:B------:R-:W-:-:S04]  /*0f10*/  @P0 IMAD.IADD R25, R25, 0x1, R31 ;  /* 0x0000000119190824 */ /* 0x000fc800078e021f */
[----:B------:R-:W2:Y:S01]  /*0f20*/  LDG.E.U16 R20, desc[UR8][R20.64] ;  /* 0x0000000814147981 */ /* 0x000ea2000c1e1500 */
[----:B------:R-:W-:-:S05]  /*0f30*/  @P0 LEA.HI.X R23, R24, R23, R25, 0x1, P4 ;  /* 0x0000001718170211 */ /* 0x000fca00020f0c19 */
[----:B------:R-:W3:Y:S01]  /*0f40*/  @P0 LDG.E.U16 R22, desc[UR8][R22.64] ;  /* 0x0000000816160981 */ /* 0x000ee2000c1e1500 */
[----:B------:R-:W-:Y:S01]  /*0f50*/  IMAD.MOV.U32 R26, RZ, RZ, R14 ;  /* 0x000000ffff1a7224 */ /* 0x000fe200078e000e */
[----:B------:R-:W-:Y:S02]  /*0f60*/  @P0 IADD3 R26, R18, 0x3, RZ ;  /* 0x00000003121a0810 */ /* 0x000fe40007ffe0ff */
[----:B--2---:R-:W-:-:S05]  /*0f70*/  SHF.L.U32 R24, R20, 0x10, RZ ;  /* 0x0000001014187819 */ /* 0x004fca00000006ff */
[----:B------:R-:W-:Y:S01]  /*0f80*/  FADD.FTZ R29, R29, R24 ;  /* 0x000000181d1d7221 */ /* 0x000fe20000010000 */
[----:B---3--:R-:W-:-:S04]  /*0f90*/  @P0 IMAD.U32 R28, R22, 0x10000, RZ ;  /* 0x00010000161c0824 */ /* 0x008fc800078e00ff */
[----:B------:R-:W-:-:S07]  /*0fa0*/  @P0 FADD.FTZ R29, R29, R28 ;  /* 0x0000001c1d1d0221 */ /* 0x000fce0000010000 */
.L_x_1475:
[----:B------:R-:W-:Y:S05]  /*0fb0*/  BSYNC B2 ;  /* 0x0000000000027941 */ /* 0x000fea0003800000 */
.L_x_1474:
[----:B------:R-:W-:Y:S04]  /*0fc0*/  BSSY B2, `(.L_x_1476) ;  /* 0x00000ef000027945 */ /* 0x000fe80003800000 */
[----:B------:R-:W-:Y:S05]  /*0fd0*/  @!P1 BRA `(.L_x_1477) ;  /* 0x0000000c00b49947 */ /* 0x000fea0003800000 */
[----:B------:R-:W-:Y:S01]  /*0fe0*/  IMAD.IADD R20, R7, 0x1, -R26 ;  /* 0x0000000107147824 */ /* 0x000fe200078e0a1a */
[----:B------:R-:W-:Y:S01]  /*0ff0*/  BSSY B3, `(.L_x_1478) ;  /* 0x0000080000037945 */ /* 0x000fe20003800000 */
[----:B------:R-:W-:-:S03]  /*1000*/  PLOP3.LUT P0, PT, PT, PT, PT, 0x80, 0x0 ;  /* 0x000000000000781c */ /* 0x000fc60003f0f070 */
[----:B------:R-:W-:-:S13]  /*1010*/  ISETP.GT.AND P3, PT, R20, 0xc, PT ;  /* 0x0000000c1400780c */ /* 0x000fda0003f64270 */
[----:B------:R-:W-:Y:S05]  /*1020*/  @!P3 BRA `(.L_x_1479) ;  /* 0x0000000400f0b947 */ /* 0x000fea0003800000 */
[----:B------:R-:W-:Y:S01]  /*1030*/  PLOP3.LUT P0, PT, PT, PT, PT, 0x8, 0x0 ;  /* 0x000000000000781c */ /* 0x000fe20003f0e170 */
[----:B------:R-:W-:-:S12]  /*1040*/  VIADD R25, R7, 0xfffffff4 ;  /* 0xfffffff407197836 */ /* 0x000fd80000000000 */
.L_x_1480:
[----:B------:R-:W-:Y:S01]  /*1050*/  ULDC.64 UR10, c[0x0][0x230] ;  /* 0x00008c00000a7ab9 */ /* 0x000fe20000000a00 */
[----:B------:R-:W-:Y:S01]  /*1060*/  SHF.R.S32.HI R21, RZ, 0x1f, R26 ;  /* 0x0000001fff157819 */ /* 0x000fe2000001141a */
[----:B------:R-:W-:Y:S01]  /*1070*/  IMAD R35, R27, UR10, RZ ;  /* 0x0000000a1b237c24 */ /* 0x000fe2000f8e02ff */
[----:B------:R-:W-:Y:S01]  /*1080*/  MOV R20, R26 ;  /* 0x0000001a00147202 */ /* 0x000fe20000000f00 */
[----:B------:R-:W-:Y:S01]  /*1090*/  ULDC.64 UR12, c[0x0][0x220] ;  /* 0x00008800000c7ab9 */ /* 0x000fe20000000a00 */
[----:B------:R-:W-:Y:S01]  /*10a0*/  MOV R23, R11 ;  /* 0x0000000b00177202 */ /* 0x000fe20000000f00 */
[C---:B------:R-:W-:Y:S01]  /*10b0*/  IMAD R35, R12.reuse, UR11, R35 ;  /* 0x0000000b0c237c24 */ /* 0x040fe2000f8e0223 */
[----:B------:R-:W-:Y:S01]  /*10c0*/  ULDC.64 UR14, c[0x0][0x218] ;  /* 0x00008600000e7ab9 */ /* 0x000fe20000000a00 */
[----:B------:R-:W-:-:S04]  /*10d0*/  IMAD.WIDE.U32 R30, R12, UR10, R20 ;  /* 0x0000000a0c1e7c25 */ /* 0x000fc8000f8e0014 */
[----:B------:R-:W-:Y:S02]  /*10e0*/  IMAD.IADD R20, R35, 0x1, R31 ;  /* 0x0000000123147824 */ /* 0x000fe400078e021f */
[----:B------:R-:W-:Y:S02]  /*10f0*/  IMAD.MOV.U32 R22, RZ, RZ, R2 ;  /* 0x000000ffff167224 */ /* 0x000fe400078e0002 */
[----:B------:R-:W-:Y:S02]  /*1100*/  IMAD R31, R20, UR12, RZ ;  /* 0x0000000c141f7c24 */ /* 0x000fe4000f8e02ff */
[----:B------:R-:W-:-:S04]  /*1110*/  IMAD.WIDE.U32 R20, R30, UR12, R22 ;  /* 0x0000000c1e147c25 */ /* 0x000fc8000f8e0016 */
[----:B------:R-:W-:Y:S01]  /*1120*/  IMAD R31, R30, UR13, R31 ;  /* 0x0000000d1e1f7c24 */ /* 0x000fe2000f8e021f */
[----:B------:R-:W-:-:S03]  /*1130*/  LEA R36, P3, R20, UR14, 0x1 ;  /* 0x0000000e14247c11 */ /* 0x000fc6000f8608ff */
[----:B------:R-:W-:Y:S02]  /*1140*/  IMAD.IADD R21, R21, 0x1, R31 ;  /* 0x0000000115157824 */ /* 0x000fe400078e021f */
[----:B------:R-:W-:-:S03]  /*1150*/  VIADD R32, R26, 0x4 ;  /* 0x000000041a207836 */ /* 0x000fc60000000000 */
[----:B------:R-:W-:Y:S02]  /*1160*/  LEA.HI.X R37, R20, UR15, R21, 0x1, P3 ;  /* 0x0000000f14257c11 */ /* 0x000fe400098f0c15 */
[----:B------:R-:W-:Y:S02]  /*1170*/  IADD3 R20, P3, R36, UR4, RZ ;  /* 0x0000000424147c10 */ /* 0x000fe4000ff7e0ff */
[--C-:B------:R-:W-:Y:S01]  /*1180*/  SHF.R.S32.HI R33, RZ, 0x1f, R32.reuse ;  /* 0x0000001fff217819 */ /* 0x100fe20000011420 */
[----:B------:R-:W2:Y:S01]  /*1190*/  LDG.E.U16 R36, desc[UR8][R36.64] ;  /* 0x0000000824247981 */ /* 0x000ea2000c1e1500 */
[----:B------:R-:W-:Y:S01]  /*11a0*/  IADD3.X R21, R37, UR7, RZ, P3, !PT ;  /* 0x0000000725157c10 */ /* 0x000fe20009ffe4ff */
[----:B------:R-:W-:-:S04]  /*11b0*/  IMAD.WIDE.U32 R32, R12, UR10, R32 ;  /* 0x0000000a0c207c25 */ /* 0x000fc8000f8e0020 */
[----:B------:R0:W3:Y:S01]  /*11c0*/  LDG.E.U16 R34, desc[UR8][R20.64] ;  /* 0x0000000814227981 */ /* 0x0000e2000c1e1500 */
[----:B------:R-:W-:Y:S02]  /*11d0*/  IADD3 R28, R35, R33, RZ ;  /* 0x00000021231c7210 */ /* 0x000fe40007ffe0ff */
[----:B0-----:R-:W-:-:S04]  /*11e0*/  IADD3 R20, P3, R20, UR4, RZ ;  /* 0x0000000414147c10 */ /* 0x001fc8000ff7e0ff */
[----:B------:R-:W-:Y:S01]  /*11f0*/  IADD3.X R21, R21, UR7, RZ, P3, !PT ;  /* 0x0000000715157c10 */ /* 0x000fe20009ffe4ff */
[----:B------:R-:W-:Y:S01]  /*1200*/  IMAD R33, R28, UR12, RZ ;  /* 0x0000000c1c217c24 */ /* 0x000fe2000f8e02ff */
[----:B------:R-:W-:-:S03]  /*1210*/  IADD3 R30, P3, R20, UR4, RZ ;  /* 0x00000004141e7c10 */ /* 0x000fc6000ff7e0ff */
[----:B------:R0:W4:Y:S01]  /*1220*/  LDG.E.U16 R24, desc[UR8][R20.64] ;  /* 0x0000000814187981 */ /* 0x000122000c1e1500 */
[C---:B------:R-:W-:Y:S01]  /*1230*/  IMAD R37, R32.reuse, UR13, R33 ;  /* 0x0000000d20257c24 */ /* 0x040fe2000f8e0221 */
[----:B------:R-:W-:Y:S01]  /*1240*/  IADD3.X R31, R21, UR7, RZ, P3, !PT ;  /* 0x00000007151f7c10 */ /* 0x000fe20009ffe4ff */
[----:B------:R-:W-:-:S04]  /*1250*/  IMAD.WIDE.U32 R32, R32, UR12, R22 ;  /* 0x0000000c20207c25 */ /* 0x000fc8000f8e0016 */
[----:B------:R-:W-:Y:S01]  /*1260*/  IMAD.IADD R33, R33, 0x1, R37 ;  /* 0x0000000121217824 */ /* 0x000fe200078e0225 */
[----:B------:R-:W5:Y:S01]  /*1270*/  LDG.E.U16 R31, desc[UR8][R30.64] ;  /* 0x000000081e1f7981 */ /* 0x000f62000c1e1500 */
[----:B0-----:R-:W-:-:S04]  /*1280*/  LEA R20, P3, R32, UR14, 0x1 ;  /* 0x0000000e20147c11 */ /* 0x001fc8000f8608ff */
[----:B------:R-:W-:-:S05]  /*1290*/  LEA.HI.X R21, R32, UR15, R33, 0x1, P3 ;  /* 0x0000000f20157c11 */ /* 0x000fca00098f0c21 */
[----:B------:R0:W5:Y:S01]  /*12a0*/  LDG.E.U16 R28, desc[UR8][R20.64] ;  /* 0x00000008141c7981 */ /* 0x000162000c1e1500 */
[----:B------:R-:W-:-:S04]  /*12b0*/  IADD3 R32, P3, R20, UR4, RZ ;  /* 0x0000000414207c10 */ /* 0x000fc8000ff7e0ff */
[----:B------:R-:W-:-:S05]  /*12c0*/  IADD3.X R33, R21, UR7, RZ, P3, !PT ;  /* 0x0000000715217c10 */ /* 0x000fca0009ffe4ff */
[----:B------:R1:W5:Y:S01]  /*12d0*/  LDG.E.U16 R30, desc[UR8][R32.64] ;  /* 0x00000008201e7981 */ /* 0x000362000c1e1500 */
[----:B0-----:R-:W-:-:S05]  /*12e0*/  VIADD R20, R26, 0x8 ;  /* 0x000000081a147836 */ /* 0x001fca0000000000 */
[----:B------:R-:W-:-:S03]  /*12f0*/  SHF.R.S32.HI R21, RZ, 0x1f, R20 ;  /* 0x0000001fff157819 */ /* 0x000fc60000011414 */
[----:B------:R-:W-:-:S05]  /*1300*/  IMAD.WIDE.U32 R20, R12, UR10, R20 ;  /* 0x0000000a0c147c25 */ /* 0x000fca000f8e0014 */
[----:B------:R-:W-:-:S05]  /*1310*/  IADD3 R21, R35, R21, RZ ;  /* 0x0000001523157210 */ /* 0x000fca0007ffe0ff */
[----:B------:R-:W-:-:S04]  /*1320*/  IMAD R21, R21, UR12, RZ ;  /* 0x0000000c15157c24 */ /* 0x000fc8000f8e02ff */
[----:B------:R-:W-:Y:S02]  /*1330*/  IMAD R21, R20, UR13, R21 ;  /* 0x0000000d14157c24 */ /* 0x000fe4000f8e0215 */
[----:B--2---:R-:W-:-:S04]  /*1340*/  IMAD.U32 R36, R36, 0x10000, RZ ;  /* 0x0001000024247824 */ /* 0x004fc800078e00ff */
[----:B------:R-:W-:Y:S01]  /*1350*/  FADD.FTZ R29, R36, R29 ;  /* 0x0000001d241d7221 */ /* 0x000fe20000010000 */
[----:B------:R-:W-:Y:S02]  /*1360*/  IADD3 R36, P3, R32, UR4, RZ ;  /* 0x0000000420247c10 */ /* 0x000fe4000ff7e0ff */
[----:B---3--:R-:W-:Y:S02]  /*1370*/  SHF.L.U32 R34, R34, 0x10, RZ ;  /* 0x0000001022227819 */ /* 0x008fe400000006ff */
[----:B------:R-:W-:Y:S02]  /*1380*/  IADD3.X R37, R33, UR7, RZ, P3, !PT ;  /* 0x0000000721257c10 */ /* 0x000fe40009ffe4ff */
[----:B-1----:R-:W-:Y:S01]  /*1390*/  IADD3 R32, P3, R36, UR4, RZ ;  /* 0x0000000424207c10 */ /* 0x002fe2000ff7e0ff */
[----:B------:R-:W-:Y:S02]  /*13a0*/  FADD.FTZ R34, R29, R34 ;  /* 0x000000221d227221 */ /* 0x000fe40000010000 */
[----:B------:R4:W2:Y:S01]  /*13b0*/  LDG.E.U16 R29, desc[UR8][R36.64] ;  /* 0x00000008241d7981 */ /* 0x0008a2000c1e1500 */
[----:B------:R-:W-:Y:S01]  /*13c0*/  IADD3.X R33, R37, UR7, RZ, P3, !PT ;  /* 0x0000000725217c10 */ /* 0x000fe20009ffe4ff */
[----:B----4-:R-:W-:-:S04]  /*13d0*/  IMAD.U32 R37, R24, 0x10000, RZ ;  /* 0x0001000018257824 */ /* 0x010fc800078e00ff */
[----:B------:R-:W3:Y:S01]  /*13e0*/  LDG.E.U16 R24, desc[UR8][R32.64] ;  /* 0x0000000820187981 */ /* 0x000ee2000c1e1500 */
[----:B------:R-:W-:Y:S01]  /*13f0*/  FADD.FTZ R34, R34, R37 ;  /* 0x0000002522227221 */ /* 0x000fe20000010000 */
[----:B------:R-:W-:-:S04]  /*1400*/  IMAD.WIDE.U32 R36, R20, UR12, R22 ;  /* 0x0000000c14247c25 */ /* 0x000fc8000f8e0016 */
[----:B------:R-:W-:Y:S01]  /*1410*/  IMAD.IADD R21, R37, 0x1, R21 ;  /* 0x0000000125157824 */ /* 0x000fe200078e0215 */
[----:B------:R-:W-:Y:S01]  /*1420*/  LEA R20, P3, R36, UR14, 0x1 ;  /* 0x0000000e24147c11 */ /* 0x000fe2000f8608ff */
[----:B-----5:R-:W-:-:S03]  /*1430*/  IMAD.U32 R31, R31, 0x10000, RZ ;  /* 0x000100001f1f7824 */ /* 0x020fc600078e00ff */
[----:B------:R-:W-:Y:S01]  /*1440*/  LEA.HI.X R21, R36, UR15, R21, 0x1, P3 ;  /* 0x0000000f24157c11 */ /* 0x000fe200098f0c15 */
[----:B------:R-:W-:Y:S01]  /*1450*/  FADD.FTZ R34, R34, R31 ;  /* 0x0000001f22227221 */ /* 0x000fe20000010000 */
[----:B------:R-:W-:Y:S02]  /*1460*/  IADD3 R36, P3, R20, UR4, RZ ;  /* 0x0000000414247c10 */ /* 0x000fe4000ff7e0ff */
[----:B------:R-:W-:Y:S02]  /*1470*/  SHF.L.U32 R31, R28, 0x10, RZ ;  /* 0x000000101c1f7819 */ /* 0x000fe400000006ff */
[----:B------:R0:W4:Y:S01]  /*1480*/  LDG.E.U16 R28, desc[UR8][R20.64] ;  /* 0x00000008141c7981 */ /* 0x000122000c1e1500 */
[----:B------:R-:W-:Y:S02]  /*1490*/  IADD3.X R37, R21, UR7, RZ, P3, !PT ;  /* 0x0000000715257c10 */ /* 0x000fe40009ffe4ff */
[----:B------:R-:W-:-:S03]  /*14a0*/  FADD.FTZ R34, R34, R31 ;  /* 0x0000001f22227221 */ /* 0x000fc60000010000 */
[----:B------:R1:W5:Y:S01]  /*14b0*/  LDG.E.U16 R33, desc[UR8][R36.64] ;  /* 0x0000000824217981 */ /* 0x000362000c1e1500 */
[----:B0-----:R-:W-:-:S04]  /*14c0*/  IADD3 R20, P3, R36, UR4, RZ ;  /* 0x0000000424147c10 */ /* 0x001fc8000ff7e0ff */
[----:B------:R-:W-:Y:S02]  /*14d0*/  IADD3.X R21, R37, UR7, RZ, P3, !PT ;  /* 0x0000000725157c10 */ /* 0x000fe40009ffe4ff */
[----:B-1----:R-:W-:-:S03]  /*14e0*/  IADD3 R36, P3, R20, UR4, RZ ;  /* 0x0000000414247c10 */ /* 0x002fc6000ff7e0ff */
[----:B------:R0:W5:Y:S01]  /*14f0*/  LDG.E.U16 R32, desc[UR8][R20.64] ;  /* 0x0000000814207981 */ /* 0x000162000c1e1500 */
[----:B------:R-:W-:-:S05]  /*1500*/  IADD3.X R37, R21, UR7, RZ, P3, !PT ;  /* 0x0000000715257c10 */ /* 0x000fca0009ffe4ff */
[----:B------:R1:W5:Y:S01]  /*1510*/  LDG.E.U16 R31, desc[UR8][R36.64] ;  /* 0x00000008241f7981 */ /* 0x000362000c1e1500 */
[----:B0-----:R-:W-:-:S05]  /*1520*/  VIADD R20, R26, 0xc ;  /* 0x0000000c1a147836 */ /* 0x001fca0000000000 */
[----:B------:R-:W-:-:S03]  /*1530*/  SHF.R.S32.HI R21, RZ, 0x1f, R20 ;  /* 0x0000001fff157819 */ /* 0x000fc60000011414 */
[----:B------:R-:W-:-:S04]  /*1540*/  IMAD.WIDE.U32 R20, R12, UR10, R20 ;  /* 0x0000000a0c147c25 */ /* 0x000fc8000f8e0014 */
[----:B------:R-:W-:-:S04]  /*1550*/  IMAD.IADD R35, R35, 0x1, R21 ;  /* 0x0000000123237824 */ /* 0x000fc800078e0215 */
[----:B------:R-:W-:Y:S02]  /*1560*/  IMAD R35, R35, UR12, RZ ;  /* 0x0000000c23237c24 */ /* 0x000fe4000f8e02ff */
[----:B------:R-:W-:-:S04]  /*1570*/  IMAD.WIDE.U32 R22, R20, UR12, R22 ;  /* 0x0000000c14167c25 */ /* 0x000fc8000f8e0016 */
[----:B------:R-:W-:Y:S01]  /*1580*/  IMAD R35, R20, UR13, R35 ;  /* 0x0000000d14237c24 */ /* 0x000fe2000f8e0223 */
[----:B------:R-:W-:-:S04]  /*1590*/  LEA R20, P3, R22, UR14, 0x1 ;  /* 0x0000000e16147c11 */ /* 0x000fc8000f8608ff */
[----:B------:R-:W-:Y:S01]  /*15a0*/  IADD3 R23, R23, R35, RZ ;  /* 0x0000002317177210 */ /* 0x000fe20007ffe0ff */
[----:B------:R-:W-:-:S03]  /*15b0*/  IMAD.U32 R35, R30, 0x10000, RZ ;  /* 0x000100001e237824 */ /* 0x000fc600078e00ff */
[----:B------:R-:W-:Y:S02]  /*15c0*/  LEA.HI.X R21, R22, UR15, R23, 0x1, P3 ;  /* 0x0000000f16157c11 */ /* 0x000fe400098f0c17 */
[----:B------:R-:W-:Y:S01]  /*15d0*/  IADD3 R22, P3, R20, UR4, RZ ;  /* 0x0000000414167c10 */ /* 0x000fe2000ff7e0ff */
[----:B------:R-:W-:Y:S02]  /*15e0*/  FADD.FTZ R30, R34, R35 ;  /* 0x00000023221e7221 */ /* 0x000fe40000010000 */
[----:B------:R4:W5:Y:S01]  /*15f0*/  LDG.E.U16 R20, desc[UR8][R20.64] ;  /* 0x0000000814147981 */ /* 0x000962000c1e1500 */
[----:B------:R-:W-:Y:S02]  /*1600*/  IADD3.X R23, R21, UR7, RZ, P3, !PT ;  /* 0x0000000715177c10 */ /* 0x000fe40009ffe4ff */
[----:B------:R-:W-:-:S03]  /*1610*/  IADD3 R34, P3, R22, UR4, RZ ;  /* 0x0000000416227c10 */ /* 0x000fc6000ff7e0ff */
[----:B------:R-:W5:Y:S01]  /*1620*/  LDG.E.U16 R22, desc[UR8][R22.64] ;  /* 0x0000000816167981 */ /* 0x000f62000c1e1500 */
[----:B------:R-:W-:Y:S02]  /*1630*/  IADD3.X R35, R23, UR7, RZ, P3, !PT ;  /* 0x0000000717237c10 */ /* 0x000fe40009ffe4ff */
[----:B-1----:R-:W-:-:S03]  /*1640*/  IADD3 R36, P3, R34, UR4, RZ ;  /* 0x0000000422247c10 */ /* 0x002fc6000ff7e0ff */
[----:B------:R-:W5:Y:S01]  /*1650*/  LDG.E.U16 R34, desc[UR8][R34.64] ;  /* 0x0000000822227981 */ /* 0x000f62000c1e1500 */
[----:B------:R-:W-:-:S05]  /*1660*/  IADD3.X R37, R35, UR7, RZ, P3, !PT ;  /* 0x0000000723257c10 */ /* 0x000fca0009ffe4ff */
[----:B------:R-:W5:Y:S01]  /*1670*/  LDG.E.U16 R36, desc[UR8][R36.64] ;  /* 0x0000000824247981 */ /* 0x000f62000c1e1500 */
[----:B------:R-:W-:-:S05]  /*1680*/  VIADD R26, R26, 0x10 ;  /* 0x000000101a1a7836 */ /* 0x000fca0000000000 */
[----:B------:R-:W-:Y:S01]  /*1690*/  ISETP.GE.AND P3, PT, R26, R25, PT ;  /* 0x000000191a00720c */ /* 0x000fe20003f66270 */
[----:B--2---:R-:W-:-:S04]  /*16a0*/  IMAD.U32 R29, R29, 0x10000, RZ ;  /* 0x000100001d1d7824 */ /* 0x004fc800078e00ff */
[----:B------:R-:W-:Y:S01]  /*16b0*/  FADD.FTZ R29, R30, R29 ;  /* 0x0000001d1e1d7221 */ /* 0x000fe20000010000 */
[----:B---3--:R-:W-:-:S05]  /*16c0*/  SHF.L.U32 R24, R24, 0x10, RZ ;  /* 0x0000001018187819 */ /* 0x008fca00000006ff */
[----:B------:R-:W-:Y:S01]  /*16d0*/  FADD.FTZ R24, R29, R24 ;  /* 0x000000181d187221 */ /* 0x000fe20000010000 */
[----:B----4-:R-:W-:-:S04]  /*16e0*/  IMAD.U32 R21, R28, 0x10000, RZ ;  /* 0x000100001c157824 */ /* 0x010fc800078e00ff */
[----:B------:R-:W-:Y:S01]  /*16f0*/  FADD.FTZ R21, R24, R21 ;  /* 0x0000001518157221 */ /* 0x000fe20000010000 */
[----:B-----5:R-:W-:-:S04]  /*1700*/  IMAD.U32 R28, R33, 0x10000, RZ ;  /* 0x00010000211c7824 */ /* 0x020fc800078e00ff */
[----:B------:R-:W-:Y:S01]  /*1710*/  FADD.FTZ R21, R21, R28 ;  /* 0x0000001c15157221 */ /* 0x000fe20000010000 */
[----:B------:R-:W-:-:S05]  /*1720*/  SHF.L.U32 R32, R32, 0x10, RZ ;  /* 0x0000001020207819 */ /* 0x000fca00000006ff */
[----:B------:R-:W-:Y:S01]  /*1730*/  FADD.FTZ R21, R21, R32 ;  /* 0x0000002015157221 */ /* 0x000fe20000010000 */
[----:B------:R-:W-:-:S04]  /*1740*/  IMAD.U32 R24, R31, 0x10000, RZ ;  /* 0x000100001f187824 */ /* 0x000fc800078e00ff */
[----:B------:R-:W-:Y:S01]  /*1750*/  FADD.FTZ R21, R21, R24 ;  /* 0x0000001815157221 */ /* 0x000fe20000010000 */
[----:B------:R-:W-:-:S04]  /*1760*/  IMAD.U32 R20, R20, 0x10000, RZ ;  /* 0x0001000014147824 */ /* 0x000fc800078e00ff */
[----:B------:R-:W-:Y:S01]  /*1770*/  FADD.FTZ R20, R21, R20 ;  /* 0x0000001415147221 */ /* 0x000fe20000010000 */
[----:B------:R-:W-:-:S05]  /*1780*/  SHF.L.U32 R23, R22, 0x10, RZ ;  /* 0x0000001016177819 */ /* 0x000fca00000006ff */
[----:B------:R-:W-:Y:S01]  /*1790*/  FADD.FTZ R20, R20, R23 ;  /* 0x0000001714147221 */ /* 0x000fe20000010000 */
[----:B------:R-:W-:-:S04]  /*17a0*/  IMAD.U32 R21, R34, 0x10000, RZ ;  /* 0x0001000022157824 */ /* 0x000fc800078e00ff */
[----:B------:R-:W-:Y:S01]  /*17b0*/  FADD.FTZ R20, R20, R21 ;  /* 0x0000001514147221 */ /* 0x000fe20000010000 */
[----:B------:R-:W-:-:S05]  /*17c0*/  SHF.L.U32 R29, R36, 0x10, RZ ;  /* 0x00000010241d7819 */ /* 0x000fca00000006ff */
[----:B------:R-:W-:Y:S01]  /*17d0*/  FADD.FTZ R29, R20, R29 ;  /* 0x0000001d141d7221 */ /* 0x000fe20000010000 */
[----:B------:R-:W-:Y:S06]  /*17e0*/  @!P3 BRA `(.L_x_1480) ;  /* 0xfffffff80018b947 */ /* 0x000fec000383ffff */
.L_x_1479:
[----:B------:R-:W-:Y:S05]  /*17f0*/  BSYNC B3 ;  /* 0x0000000000037941 */ /* 0x000fea0003800000 */
.L_x_1478:
[----:B------:R-:W-:Y:S01]  /*1800*/  IMAD.IADD R20, R7, 0x1, -R26 ;  /* 0x0000000107147824 */ /* 0x000fe200078e0a1a */
[----:B------:R-:W-:Y:S04]  /*1810*/  BSSY B3, `(.L_x_1481) ;  /* 0x0000044000037945 */ /* 0x000fe80003800000 */
[----:B------:R-:W-:-:S13]  /*1820*/  ISETP.GT.AND P3, PT, R20, 0x4, PT ;  /* 0x000000041400780c */ /* 0x000fda0003f64270 */
[----:B------:R-:W-:Y:S05]  /*1830*/  @!P3 BRA `(.L_x_1482) ;  /* 0x000000040004b947 */ /* 0x000fea0003800000 */
[----:B------:R-:W-:Y:S01]  /*1840*/  ULDC.64 UR10, c[0x0][0x230] ;  /* 0x00008c00000a7ab9 */ /* 0x000fe20000000a00 */
[--C-:B------:R-:W-:Y:S01]  /*1850*/  SHF.R.S32.HI R21, RZ, 0x1f, R26.reuse ;  /* 0x0000001fff157819 */ /* 0x100fe2000001141a */
[----:B------:R-:W-:Y:S01]  /*1860*/  IMAD R23, R27, UR10, RZ ;  /* 0x0000000a1b177c24 */ /* 0x000fe2000f8e02ff */
[----:B------:R-:W-:Y:S01]  /*1870*/  ULDC.64 UR12, c[0x0][0x220] ;  /* 0x00008800000c7ab9 */ /* 0x000fe20000000a00 */
[----:B------:R-:W-:Y:S02]  /*1880*/  IMAD.MOV.U32 R20, RZ, RZ, R26 ;  /* 0x000000ffff147224 */ /* 0x000fe400078e001a */
[C---:B------:R-:W-:Y:S01]  /*1890*/  IMAD R33, R12.reuse, UR11, R23 ;  /* 0x0000000b0c217c24 */ /* 0x040fe2000f8e0217 */
[----:B------:R-:W-:Y:S01]  /*18a0*/  MOV R23, R11 ;  /* 0x0000000b00177202 */ /* 0x000fe20000000f00 */
[----:B------:R-:W-:Y:S01]  /*18b0*/  IMAD.WIDE.U32 R30, R12, UR10, R20 ;  /* 0x0000000a0c1e7c25 */ /* 0x000fe2000f8e0014 */
[----:B------:R-:W-:-:S03]  /*18c0*/  IADD3 R20, R26, 0x4, RZ ;  /* 0x000000041a147810 */ /* 0x000fc60007ffe0ff */
[----:B------:R-:W-:Y:S01]  /*18d0*/  IMAD.IADD R24, R33, 0x1, R31 ;  /* 0x0000000121187824 */ /* 0x000fe200078e021f */
[----:B------:R-:W-:Y:S01]  /*18e0*/  SHF.R.S32.HI R21, RZ, 0x1f, R20 ;  /* 0x0000001fff157819 */ /* 0x000fe20000011414 */
[----:B------:R-:W-:Y:S02]  /*18f0*/  IMAD.MOV.U32 R22, RZ, RZ, R2 ;  /* 0x000000ffff167224 */ /* 0x000fe400078e0002 */
[----:B------:R-:W-:Y:S02]  /*1900*/  IMAD R31, R24, UR12, RZ ;  /* 0x0000000c181f7c24 */ /* 0x000fe4000f8e02ff */
[----:B------:R-:W-:-:S04]  /*1910*/  IMAD.WIDE.U32 R24, R30, UR12, R22 ;  /* 0x0000000c1e187c25 */ /* 0x000fc8000f8e0016 */
[----:B------:R-:W-:Y:S02]  /*1920*/  IMAD R31, R30, UR13, R31 ;  /* 0x0000000d1e1f7c24 */ /* 0x000fe4000f8e021f */
[----:B------:R-:W-:Y:S01]  /*1930*/  IMAD.WIDE.U32 R20, R12, UR10, R20 ;  /* 0x0000000a0c147c25 */ /* 0x000fe2000f8e0014 */
[----:B------:R-:W-:Y:S02]  /*1940*/  ULDC.64 UR10, c[0x0][0x218] ;  /* 0x00008600000a7ab9 */ /* 0x000fe40000000a00 */
[----:B------:R-:W-:Y:S01]  /*1950*/  LEA R34, P0, R24, UR10, 0x1 ;  /* 0x0000000a18227c11 */ /* 0x000fe2000f8008ff */
[----:B------:R-:W-:Y:S02]  /*1960*/  IMAD.IADD R25, R25, 0x1, R31 ;  /* 0x0000000119197824 */ /* 0x000fe400078e021f */
[----:B------:R-:W-:Y:S01]  /*1970*/  IMAD.IADD R21, R33, 0x1, R21 ;  /* 0x0000000121157824 */ /* 0x000fe200078e0215 */
[----:B------:R-:W-:Y:S02]  /*1980*/  IADD3 R36, P3, R34, UR4, RZ ;  /* 0x0000000422247c10 */ /* 0x000fe4000ff7e0ff */
[----:B------:R-:W-:Y:S01]  /*1990*/  LEA.HI.X R35, R24, UR11, R25, 0x1, P0 ;  /* 0x0000000b18237c11 */ /* 0x000fe200080f0c19 */
[----:B------:R-:W-:Y:S01]  /*19a0*/  IMAD R21, R21, UR12, RZ ;  /* 0x0000000c15157c24 */ /* 0x000fe2000f8e02ff */
[----:B------:R-:W-:Y:S01]  /*19b0*/  IADD3 R32, P0, R36, UR4, RZ ;  /* 0x0000000424207c10 */ /* 0x000fe2000ff1e0ff */
[C---:B------:R-:W-:Y:S01]  /*19c0*/  IMAD.WIDE.U32 R24, R20.reuse, UR12, R22 ;  /* 0x0000000c14187c25 */ /* 0x040fe2000f8e0016 */
[----:B------:R-:W-:Y:S01]  /*19d0*/  IADD3.X R37, R35, UR7, RZ, P3, !PT ;  /* 0x0000000723257c10 */ /* 0x000fe20009ffe4ff */
[----:B------:R-:W2:Y:S02]  /*19e0*/  LDG.E.U16 R34, desc[UR8][R34.64] ;  /* 0x0000000822227981 */ /* 0x000ea4000c1e1500 */
[----:B------:R-:W-:Y:S01]  /*19f0*/  IMAD R21, R20, UR13, R21 ;  /* 0x0000000d14157c24 */ /* 0x000fe2000f8e0215 */
[----:B------:R-:W-:Y:S01]  /*1a00*/  IADD3.X R33, R37, UR7, RZ, P0, !PT ;  /* 0x0000000725217c10 */ /* 0x000fe200087fe4ff */
[----:B------:R0:W3:Y:S01]  /*1a10*/  LDG.E.U16 R28, desc[UR8][R36.64] ;  /* 0x00000008241c7981 */ /* 0x0000e2000c1e1500 */
[----:B------:R-:W-:-:S02]  /*1a20*/  IADD3 R30, P3, R32, UR4, RZ ;  /* 0x00000004201e7c10 */ /* 0x000fc4000ff7e0ff */
[----:B------:R-:W-:Y:S01]  /*1a30*/  LEA R22, P0, R24, UR10, 0x1 ;  /* 0x0000000a18167c11 */ /* 0x000fe2000f8008ff */
[----:B------:R-:W4:Y:S01]  /*1a40*/  LDG.E.U16 R32, desc[UR8][R32.64] ;  /* 0x0000000820207981 */ /* 0x000f22000c1e1500 */
[----:B------:R-:W-:Y:S02]  /*1a50*/  IADD3 R21, R25, R21, RZ ;  /* 0x0000001519157210 */ /* 0x000fe40007ffe0ff */
[----:B------:R-:W-:Y:S02]  /*1a60*/  IADD3.X R31, R33, UR7, RZ, P3, !PT ;  /* 0x00000007211f7c10 */ /* 0x000fe40009ffe4ff */
[----:B------:R-:W-:Y:S02]  /*1a70*/  IADD3 R20, P3, R22, UR4, RZ ;  /* 0x0000000416147c10 */ /* 0x000fe4000ff7e0ff */
[----:B------:R-:W-:Y:S01]  /*1a80*/  LEA.HI.X R23, R24, UR11, R21, 0x1, P0 ;  /* 0x0000000b18177c11 */ /* 0x000fe200080f0c15 */
[----:B------:R3:W5:Y:S01]  /*1a90*/  LDG.E.U16 R30, desc[UR8][R30.64] ;  /* 0x000000081e1e7981 */ /* 0x000762000c1e1500 */
[----:B------:R-:W-:-:S02]  /*1aa0*/  IADD3 R24, P0, R20, UR4, RZ ;  /* 0x0000000414187c10 */ /* 0x000fc4000ff1e0ff */
[----:B------:R-:W-:Y:S01]  /*1ab0*/  IADD3.X R21, R23, UR7, RZ, P3, !PT ;  /* 0x0000000717157c10 */ /* 0x000fe20009ffe4ff */
[----:B------:R-:W5:Y:S01]  /*1ac0*/  LDG.E.U16 R22, desc[UR8][R22.64] ;  /* 0x0000000816167981 */ /* 0x000f62000c1e1500 */
[----:B0-----:R-:W-:Y:S02]  /*1ad0*/  IADD3 R36, P3, R24, UR4, RZ ;  /* 0x0000000418247c10 */ /* 0x001fe4000ff7e0ff */
[----:B------:R-:W-:Y:S01]  /*1ae0*/  IADD3.X R25, R21, UR7, RZ, P0, !PT ;  /* 0x0000000715197c10 */ /* 0x000fe200087fe4ff */
[----:B------:R0:W5:Y:S03]  /*1af0*/  LDG.E.U16 R20, desc[UR8][R20.64] ;  /* 0x0000000814147981 */ /* 0x000166000c1e1500 */
[----:B------:R-:W-:Y:S01]  /*1b00*/  IADD3.X R37, R25, UR7, RZ, P3, !PT ;  /* 0x0000000719257c10 */ /* 0x000fe20009ffe4ff */
[----:B------:R-:W5:Y:S04]  /*1b10*/  LDG.E.U16 R24, desc[UR8][R24.64] ;  /* 0x0000000818187981 */ /* 0x000f68000c1e1500 */
[----:B------:R-:W5:Y:S01]  /*1b20*/  LDG.E.U16 R36, desc[UR8][R36.64] ;  /* 0x0000000824247981 */ /* 0x000f62000c1e1500 */
[----:B------:R-:W-:-:S02]  /*1b30*/  PLOP3.LUT P0, PT, PT, PT, PT, 0x8, 0x0 ;  /* 0x000000000000781c */ /* 0x000fc40003f0e170 */
[----:B------:R-:W-:Y:S01]  /*1b40*/  IADD3 R26, R26, 0x8, RZ ;  /* 0x000000081a1a7810 */ /* 0x000fe20007ffe0ff */
[----:B--2---:R-:W-:Y:S02]  /*1b50*/  IMAD.U32 R34, R34, 0x10000, RZ ;  /* 0x0001000022227824 */ /* 0x004fe400078e00ff */
[----:B---3--:R-:W-:Y:S02]  /*1b60*/  IMAD.U32 R31, R28, 0x10000, RZ ;  /* 0x000100001c1f7824 */ /* 0x008fe400078e00ff */
[----:B------:R-:W-:Y:S01]  /*1b70*/  FADD.FTZ R34, R29, R34 ;  /* 0x000000221d227221 */ /* 0x000fe20000010000 */
[----:B----4-:R-:W-:-:S03]  /*1b80*/  SHF.L.U32 R32, R32, 0x10, RZ ;  /* 0x0000001020207819 */ /* 0x010fc600000006ff */
[----:B------:R-:W-:-:S04]  /*1b90*/  FADD.FTZ R31, R34, R31 ;  /* 0x0000001f221f7221 */ /* 0x000fc80000010000 */
[----:B------:R-:W-:Y:S01]  /*1ba0*/  FADD.FTZ R31, R31, R32 ;  /* 0x000000201f1f7221 */ /* 0x000fe20000010000 */
[----:B-----5:R-:W-:Y:S02]  /*1bb0*/  IMAD.U32 R30, R30, 0x10000, RZ ;  /* 0x000100001e1e7824 */ /* 0x020fe400078e00ff */
[----:B0-----:R-:W-:Y:S02]  /*1bc0*/  IMAD.U32 R21, R22, 0x10000, RZ ;  /* 0x0001000016157824 */ /* 0x001fe400078e00ff */
[----:B------:R-:W-:Y:S01]  /*1bd0*/  FADD.FTZ R30, R31, R30 ;  /* 0x0000001e1f1e7221 */ /* 0x000fe20000010000 */
[----:B------:R-:W-:-:S03]  /*1be0*/  SHF.L.U32 R20, R20, 0x10, RZ ;  /* 0x0000001014147819 */ /* 0x000fc600000006ff */
[----:B------:R-:W-:Y:S01]  /*1bf0*/  FADD.FTZ R21, R30, R21 ;  /* 0x000000151e157221 */ /* 0x000fe20000010000 */
[----:B------:R-:W-:-:S03]  /*1c00*/  IMAD.U32 R23, R24, 0x10000, RZ ;  /* 0x0001000018177824 */ /* 0x000fc600078e00ff */
[----:B------:R-:W-:Y:S01]  /*1c10*/  FADD.FTZ R20, R21, R20 ;  /* 0x0000001415147221 */ /* 0x000fe20000010000 */
[----:B------:R-:W-:-:S03]  /*1c20*/  IMAD.U32 R29, R36, 0x10000, RZ ;  /* 0x00010000241d7824 */ /* 0x000fc600078e00ff */
[----:B------:R-:W-:-:S04]  /*1c30*/  FADD.FTZ R20, R20, R23 ;  /* 0x0000001714147221 */ /* 0x000fc80000010000 */
[----:B------:R-:W-:-:S07]  /*1c40*/  FADD.FTZ R29, R20, R29 ;  /* 0x0000001d141d7221 */ /* 0x000fce0000010000 */
.L_x_1482:
[----:B------:R-:W-:Y:S05]  /*1c50*/  BSYNC B3 ;  /* 0x0000000000037941 */ /* 0x000fea0003800000 */
.L_x_1481:
        /* <DEDUP_REMOVED lines=8> */
[----:B------:R-:W-:-:S03]  /*1ce0*/  ULDC.64 UR10, c[0x0][0x220] ;  /* 0x00008800000a7ab9 */ /* 0x000fc60000000a00 */
[----:B------:R-:W-:Y:S02]  /*1cf0*/  IMAD.IADD R12, R27, 0x1, R21 ;  /* 0x000000011b0c7824 */ /* 0x000fe400078e0215 */
[----:B------:R-:W-:Y:S02]  /*1d00*/  IMAD.MOV.U32 R13, RZ, RZ, R11 ;  /* 0x000000ffff0d7224 */ /* 0x000fe400078e000b */
[----:B------:R-:W-:Y:S01]  /*1d10*/  IMAD R21, R12, UR10, RZ ;  /* 0x0000000a0c157c24 */ /* 0x000fe2000f8e02ff */
[----:B------:R-:W-:-:S03]  /*1d20*/  MOV R12, R2 ;  /* 0x00000002000c7202 */ /* 0x000fc60000000f00 */
[C---:B------:R-:W-:Y:S02]  /*1d30*/  IMAD R21, R20.reuse, UR11, R21 ;  /* 0x0000000b14157c24 */ /* 0x040fe4000f8e0215 */
[----:B------:R-:W-:Y:S01]  /*1d40*/  IMAD.WIDE.U32 R22, R20, UR10, R12 ;  /* 0x0000000a14167c25 */ /* 0x000fe2000f8e000c */
[----:B------:R-:W-:-:S03]  /*1d50*/  ULDC.64 UR10, c[0x0][0x218] ;  /* 0x00008600000a7ab9 */ /* 0x000fc60000000a00 */
[----:B------:R-:W-:Y:S01]  /*1d60*/  IMAD.IADD R13, R23, 0x1, R21 ;  /* 0x00000001170d7824 */ /* 0x000fe200078e0215 */
[----:B------:R-:W-:-:S04]  /*1d70*/  LEA R20, P0, R22, UR10, 0x1 ;  /* 0x0000000a16147c11 */ /* 0x000fc8000f8008ff */
[----:B------:R-:W-:Y:S02]  /*1d80*/  IADD3 R12, P3, R20, UR4, RZ ;  /* 0x00000004140c7c10 */ /* 0x000fe4000ff7e0ff */
[----:B------:R-:W-:Y:S02]  /*1d90*/  LEA.HI.X R21, R22, UR11, R13, 0x1, P0 ;  /* 0x0000000b16157c11 */ /* 0x000fe400080f0c0d */
[----:B------:R-:W-:Y:S02]  /*1da0*/  IADD3 R22, P0, R12, UR4, RZ ;  /* 0x000000040c167c10 */ /* 0x000fe4000ff1e0ff */
[----:B------:R-:W-:Y:S01]  /*1db0*/  IADD3.X R13, R21, UR7, RZ, P3, !PT ;  /* 0x00000007150d7c10 */ /* 0x000fe20009ffe4ff */
[----:B------:R-:W2:Y:S01]  /*1dc0*/  LDG.E.U16 R20, desc[UR8][R20.64] ;  /* 0x0000000814147981 */ /* 0x000ea2000c1e1500 */
[----:B------:R-:W-:Y:S02]  /*1dd0*/  IADD3 R24, P3, R22, UR4, RZ ;  /* 0x0000000416187c10 */ /* 0x000fe4000ff7e0ff */
[----:B------:R-:W-:Y:S01]  /*1de0*/  IADD3.X R23, R13, UR7, RZ, P0, !PT ;  /* 0x000000070d177c10 */ /* 0x000fe200087fe4ff */
[----:B------:R-:W3:Y:S03]  /*1df0*/  LDG.E.U16 R12, desc[UR8][R12.64] ;  /* 0x000000080c0c7981 */ /* 0x000ee6000c1e1500 */
[----:B------:R-:W-:Y:S01]  /*1e00*/  IADD3.X R25, R23, UR7, RZ, P3, !PT ;  /* 0x0000000717197c10 */ /* 0x000fe20009ffe4ff */
[----:B------:R-:W4:Y:S04]  /*1e10*/  LDG.E.U16 R22, desc[UR8][R22.64] ;  /* 0x0000000816167981 */ /* 0x000f28000c1e1500 */
[----:B------:R-:W5:Y:S01]  /*1e20*/  LDG.E.U16 R24, desc[UR8][R24.64] ;  /* 0x0000000818187981 */ /* 0x000f62000c1e1500 */
[----:B--2---:R-:W-:Y:S01]  /*1e30*/  SHF.L.U32 R26, R20, 0x10, RZ ;  /* 0x00000010141a7819 */ /* 0x004fe200000006ff */
[----:B---3--:R-:W-:-:S04]  /*1e40*/  IMAD.U32 R27, R12, 0x10000, RZ ;  /* 0x000100000c1b7824 */ /* 0x008fc800078e00ff */
[----:B------:R-:W-:Y:S01]  /*1e50*/  FADD.FTZ R26, R29, R26 ;  /* 0x0000001a1d1a7221 */ /* 0x000fe20000010000 */
[----:B----4-:R-:W-:-:S03]  /*1e60*/  IMAD.U32 R29, R22, 0x10000, RZ ;  /* 0x00010000161d7824 */ /* 0x010fc600078e00ff */
[----:B------:R-:W-:Y:S01]  /*1e70*/  FADD.FTZ R26, R26, R27 ;  /* 0x0000001b1a1a7221 */ /* 0x000fe20000010000 */
[----:B-----5:R-:W-:-:S03]  /*1e80*/  SHF.L.U32 R20, R24, 0x10, RZ ;  /* 0x0000001018147819 */ /* 0x020fc600000006ff */
[----:B------:R-:W-:-:S04]  /*1e90*/  FADD.FTZ R29, R26, R29 ;  /* 0x0000001d1a1d7221 */ /* 0x000fc80000010000 */
[----:B------:R-:W-:-:S07]  /*1ea0*/  FADD.FTZ R29, R29, R20 ;  /* 0x000000141d1d7221 */ /* 0x000fce0000010000 */
.L_x_1477:
[----:B------:R-:W-:Y:S05]  /*1eb0*/  BSYNC B2 ;  /* 0x0000000000027941 */ /* 0x000fea0003800000 */
.L_x_1476:
[----:B------:R-:W-:Y:S05]  /*1ec0*/  @!P2 BRA `(.L_x_1483) ;  /* 0xffffffec0044a947 */ /* 0x000fea000383ffff */
[----:B------:R-:W-:Y:S05]  /*1ed0*/  BSYNC B1 ;  /* 0x0000000000017941 */ /* 0x000fea0003800000 */
.L_x_1473:
        /* <DEDUP_REMOVED lines=8> */
.L_x_1472:
[----:B------:R-:W-:-:S07]  /*1f60*/  PRMT R2, RZ, 0x7610, R2 ;  /* 0x00007610ff027816 */ /* 0x000fce0000000002 */
.L_x_1484:
[----:B------:R-:W-:Y:S05]  /*1f70*/  BSYNC B0 ;  /* 0x0000000000007941 */ /* 0x000fea0003800000 */
.L_x_1471:
[----:B------:R-:W-:Y:S01]  /*1f80*/  ULDC.64 UR10, c[0x0][0x258] ;  /* 0x00009600000a7ab9 */ /* 0x000fe20000000a00 */
[----:B------:R-:W-:Y:S01]  /*1f90*/  SHF.R.S32.HI R7, RZ, 0x1f, R0 ;  /* 0x0000001fff077819 */ /* 0x000fe20000011400 */
[----:B------:R-:W-:Y:S01]  /*1fa0*/  ULDC UR6, c[0x0][0x210] ;  /* 0x0000840000067ab9 */ /* 0x000fe20000000800 */
[----:B------:R-:W-:Y:S01]  /*1fb0*/  LEA R6, P0, R0, UR10, 0x1 ;  /* 0x0000000a00067c11 */ /* 0x000fe2000f8008ff */
[----:B------:R-:W-:-:S03]  /*1fc0*/  USHF.R.S32.HI UR10, URZ, 0x1f, UR6 ;  /* 0x0000001f3f0a7899 */ /* 0x000fc60008011406 */
[----:B------:R-:W-:Y:S02]  /*1fd0*/  LEA.HI.X R7, R0, UR11, R7, 0x1, P0 ;  /* 0x0000000b00077c11 */ /* 0x000fe400080f0c07 */
[----:B------:R-:W-:-:S03]  /*1fe0*/  IADD3 R0, P0, R5, R0, RZ ;  /* 0x0000000005007210 */ /* 0x000fc60007f1e0ff */
[----:B------:R0:W-:Y:S02]  /*1ff0*/  STG.E.U16 desc[UR8][R6.64], R2 ;  /* 0x0000000206007986 */ /* 0x0001e4000c101508 */
[----:B------:R-:W-:Y:S01]  /*2000*/  IMAD.X R3, RZ, RZ, R3, P0 ;  /* 0x000000ffff037224 */ /* 0x000fe200000e0603 */
[----:B------:R-:W-:-:S04]  /*2010*/  ISETP.GE.U32.AND P0, PT, R0, UR6, PT ;  /* 0x0000000600007c0c */ /* 0x000fc8000bf06070 */
[----:B------:R-:W-:-:S13]  /*2020*/  ISETP.GE.AND.EX P0, PT, R3, UR10, PT, P0 ;  /* 0x0000000a03007c0c */ /* 0x000fda000bf06300 */
[----:B0-----:R-:W-:Y:S05]  /*2030*/  @!P0 BRA `(.L_x_1485) ;  /* 0xffffffe0004c8947 */ /* 0x001fea000383ffff */
[----:B------:R-:W-:Y:S05]  /*2040*/  EXIT ;  /* 0x000000000000794d */ /* 0x000fea0003800000 */
.L_x_1461:
[----:B------:R-:W-:Y:S02]  /*2050*/  USHF.L.U64.HI UR5, UR6, 0x1, UR7 ;  /* 0x0000000106057899 */ /* 0x000fe40008010207 */
[----:B------:R-:W-:-:S12]  /*2060*/  USHF.L.U32 UR4, UR6, 0x1, URZ ;  /* 0x0000000106047899 */ /* 0x000fd8000800063f */
.L_x_1509:
        /* <DEDUP_REMOVED lines=12> */
[----:B------:R-:W-:Y:S01]  /*2130*/  IMAD.MOV R7, RZ, RZ, -R8 ;  /* 0x000000ffff077224 */ /* 0x000fe200078e0a08 */
[----:B------:R-:W-:Y:S01]  /*2140*/  ULDC UR6, c[0x0][0x220] ;  /* 0x0000880000067ab9 */ /* 0x000fe20000000800 */
[----:B------:R-:W-:Y:S01]  /*2150*/  MOV R14, R8 ;  /* 0x00000008000e7202 */ /* 0x000fe20000000f00 */
[----:B------:R-:W-:Y:S02]  /*2160*/  IMAD.MOV.U32 R15, RZ, RZ, R9 ;  /* 0x000000ffff0f7224 */ /* 0x000fe400078e0009 */
[----:B------:R-:W-:Y:S01]  /*2170*/  IMAD R2, R7, UR6, R0 ;  /* 0x0000000607027c24 */ /* 0x000fe2000f8e0200 */
[----:B------:R-:W-:Y:S06]  /*2180*/  BRA `(.L_x_1488) ;  /* 0x0000000000587947 */ /* 0x000fec0003800000 */
.L_x_1487:
        /* <DEDUP_REMOVED lines=19> */
[----:B------:R-:W-:-:S04]  /*22c0*/  @!P2 LOP3.LUT R14, RZ, UR6, RZ, 0x33, !PT ;  /* 0x00000006ff0eac12 */ /* 0x000fc8000f8e33ff */
[----:B------:R-:W-:-:S05]  /*22d0*/  IADD3 R7, -R14, RZ, RZ ;  /* 0x000000ff0e077210 */ /* 0x000fca0007ffe1ff */
[----:B------:R-:W-:-:S07]  /*22e0*/  IMAD R2, R7, UR6, R0 ;  /* 0x0000000607027c24 */ /* 0x000fce000f8e0200 */
.L_x_1488:
[----:B------:R-:W-:Y:S05]  /*22f0*/  BSYNC B0 ;  /* 0x0000000000007941 */ /* 0x000fea0003800000 */
.L_x_1486:
        /* <DEDUP_REMOVED lines=8> */
[----:B------:R-:W-:Y:S01]  /*2380*/  MOV R9, R15 ;  /* 0x0000000f00097202 */ /* 0x000fe20000000f00 */
[----:B------:R-:W-:Y:S01]  /*2390*/  IMAD.U32 R7, RZ, RZ, UR6 ;  /* 0x00000006ff077e24 */ /* 0x000fe2000f8e00ff */
[----:B------:R-:W-:-:S07]  /*23a0*/  MOV R4, 0x23c0 ;  /* 0x000023c000047802 */ /* 0x000fce0000000f00 */
[----:B------:R-:W-:Y:S05]  /*23b0*/  CALL.REL.NOINC `($__internal_21_$__cuda_sm20_div_s64) ;  /* 0x0000001400ec7944 */ /* 0x000fea0003c00000 */
[----:B------:R-:W-:Y:S01]  /*23c0*/  IMAD.MOV R7, RZ, RZ, -R8 ;  /* 0x000000ffff077224 */ /* 0x000fe200078e0a08 */
[----:B------:R-:W-:Y:S01]  /*23d0*/  ULDC UR6, c[0x0][0x23c] ;  /* 0x00008f0000067ab9 */ /* 0x000fe20000000800 */
[----:B------:R-:W-:Y:S02]  /*23e0*/  IMAD.MOV.U32 R15, RZ, RZ, R9 ;  /* 0x000000ffff0f7224 */ /* 0x000fe400078e0009 */
[----:B------:R-:W-:Y:S01]  /*23f0*/  IMAD R20, R7, UR6, R14 ;  /* 0x0000000607147c24 */ /* 0x000fe2000f8e020e */
[----:B------:R-:W-:Y:S01]  /*2400*/  MOV R14, R8 ;  /* 0x00000008000e7202 */ /* 0x000fe20000000f00 */
[----:B------:R-:W-:Y:S06]  /*2410*/  BRA `(.L_x_1491) ;  /* 0x00000000005c7947 */ /* 0x000fec0003800000 */
.L_x_1490:
[----:B------:R-:W-:Y:S01]  /*2420*/  ULDC UR6, c[0x0][0x23c] ;  /* 0x00008f0000067ab9 */ /* 0x000fe20000000800 */
[----:B------:R-:W-:Y:S01]  /*2430*/  IMAD.MOV.U32 R6, RZ, RZ, RZ ;  /* 0x000000ffff067224 */ /* 0x000fe200078e00ff */
[----:B------:R-:W0:Y:S01]  /*2440*/  I2F.U32.RP R8, UR6 ;  /* 0x0000000600087d06 */ /* 0x000e220008209000 */
[----:B------:R-:W-:Y:S01]  /*2450*/  ISETP.NE.U32.AND P2, PT, RZ, UR6, PT ;  /* 0x00000006ff007c0c */ /* 0x000fe2000bf45070 */
[----:B------:R-:W-:-:S06]  /*2460*/  IMAD.MOV.U32 R15, RZ, RZ, RZ ;  /* 0x000000ffff0f7224 */ /* 0x000fcc00078e00ff */
[----:B0-----:R-:W0:Y:S02]  /*2470*/  MUFU.RCP R8, R8 ;  /* 0x0000000800087308 */ /* 0x001e240000001000 */
[----:B0-----:R-:W-:-:S06]  /*2480*/  VIADD R9, R8, 0xffffffe ;  /* 0x0ffffffe08097836 */ /* 0x001fcc0000000000 */
[----:B------:R-:W0:Y:S02]  /*2490*/  F2I.FTZ.U32.TRUNC.NTZ R7, R9 ;  /* 0x0000000900077305 */ /* 0x000e24000021f000 */
[----:B0-----:R-:W-:-:S05]  /*24a0*/  IADD3 R11, RZ, -R7, RZ ;  /* 0x80000007ff0b7210 */ /* 0x001fca0007ffe0ff */
        /* <DEDUP_REMOVED lines=12> */
[----:B------:R-:W-:Y:S02]  /*2570*/  IMAD R20, R7, UR6, R14 ;  /* 0x0000000607147c24 */ /* 0x000fe4000f8e020e */
[----:B------:R-:W-:-:S07]  /*2580*/  IMAD.MOV.U32 R14, RZ, RZ, R4 ;  /* 0x000000ffff0e7224 */ /* 0x000fce00078e0004 */
.L_x_1491:
[----:B------:R-:W-:Y:S05]  /*2590*/  BSYNC B0 ;  /* 0x0000000000007941 */ /* 0x000fea0003800000 */
.L_x_1489:
[----:B------:R-:W-:Y:S01]  /*25a0*/  SHF.R.S32.HI R6, RZ, 0x1f, R18 ;  /* 0x0000001fff067819 */ /* 0x000fe20000011412 */
[----:B------:R-:W-:Y:S03]  /*25b0*/  BSSY B0, `(.L_x_1492) ;  /* 0x0000024000007945 */ /* 0x000fe60003800000 */
[----:B------:R-:W-:-:S04]  /*25c0*/  LOP3.LUT R4, R15, R6, RZ, 0xfc, !PT ;  /* 0x000000060f047212 */ /* 0x000fc800078efcff */
[----:B------:R-:W-:-:S13]  /*25d0*/  ISETP.NE.U32.AND P0, PT, R4, RZ, PT ;  /* 0x000000ff0400720c */ /* 0x000fda0003f05070 */
[----:B------:R-:W-:Y:S05]  /*25e0*/  @!P0 BRA `(.L_x_1493) ;  /* 0x00000000002c8947 */ /* 0x000fea0003800000 */
[----:B------:R-:W-:Y:S01]  /*25f0*/  ULDC UR6, c[0x0][0x238] ;  /* 0x00008e0000067ab9 */ /* 0x000fe20000000800 */
[----:B------:R-:W-:Y:S01]  /*2600*/  MOV R8, R14 ;  /* 0x0000000e00087202 */ /* 0x000fe20000000f00 */
[----:B------:R-:W-:Y:S01]  /*2610*/  IMAD.MOV.U32 R9, RZ, RZ, R15 ;  /* 0x000000ffff097224 */ /* 0x000fe200078e000f */
[----:B------:R-:W-:Y:S01]  /*2620*/  MOV R4, 0x2650 ;  /* 0x0000265000047802 */ /* 0x000fe20000000f00 */
[----:B------:R-:W-:-:S07]  /*2630*/  IMAD.U32 R7, RZ, RZ, UR6 ;  /* 0x00000006ff077e24 */ /* 0x000fce000f8e00ff */
[----:B------:R-:W-:Y:S05]  /*2640*/  CALL.REL.NOINC `($__internal_21_$__cuda_sm20_div_s64) ;  /* 0x0000001400487944 */ /* 0x000fea0003c00000 */
[----:B------:R-:W-:Y:S01]  /*2650*/  IADD3 R15, -R8, RZ, RZ ;  /* 0x000000ff080f7210 */ /* 0x000fe20007ffe1ff */
[----:B------:R-:W-:Y:S01]  /*2660*/  ULDC UR6, c[0x0][0x238] ;  /* 0x00008e0000067ab9 */ /* 0x000fe20000000800 */
[----:B------:R-:W-:-:S03]  /*2670*/  IMAD.MOV.U32 R4, RZ, RZ, R8 ;  /* 0x000000ffff047224 */ /* 0x000fc600078e0008 */
[----:B------:R-:W-:Y:S01]  /*2680*/  IMAD R15, R15, UR6, R14 ;  /* 0x000000060f0f7c24 */ /* 0x000fe2000f8e020e */
[----:B------:R-:W-:Y:S06]  /*2690*/  BRA `(.L_x_1494) ;  /* 0x0000000000547947 */ /* 0x000fec0003800000 */
.L_x_1493:
[----:B------:R-:W-:Y:S01]  /*26a0*/  ULDC UR6, c[0x0][0x238] ;  /* 0x00008e0000067ab9 */ /* 0x000fe20000000800 */
[----:B------:R-:W-:Y:S01]  /*26b0*/  IMAD.MOV.U32 R6, RZ, RZ, RZ ;  /* 0x000000ffff067224 */ /* 0x000fe200078e00ff */
[----:B------:R-:W0:Y:S01]  /*26c0*/  I2F.U32.RP R8, UR6 ;  /* 0x0000000600087d06 */ /* 0x000e220008209000 */
[----:B------:R-:W-:-:S07]  /*26d0*/  ISETP.NE.U32.AND P2, PT, RZ, UR6, PT ;  /* 0x00000006ff007c0c */ /* 0x000fce000bf45070 */
        /* <DEDUP_REMOVED lines=17> */
.L_x_1494:
[----:B------:R-:W-:Y:S05]  /*27f0*/  BSYNC B0 ;  /* 0x0000000000007941 */ /* 0x000fea0003800000 */
.L_x_1492:
[----:B------:R-:W0:Y:S01]  /*2800*/  LDC.64 R8, c[0x0][0x248] ;  /* 0x00009200ff087b82 */ /* 0x000e220000000a00 */
[----:B------:R-:W-:Y:S01]  /*2810*/  ULDC.64 UR6, c[0x0][0x250] ;  /* 0x0000940000067ab9 */ /* 0x000fe20000000a00 */
[----:B------:R-:W-:Y:S06]  /*2820*/  BSSY B0, `(.L_x_1495) ;  /* 0x0000127000007945 */ /* 0x000fec0003800000 */
[----:B------:R-:W1:Y:S08]  /*2830*/  LDC.64 R10, c[0x0][0x250] ;  /* 0x00009400ff0a7b82 */ /* 0x000e700000000a00 */
[----:B------:R-:W2:Y:S01]  /*2840*/  LDC R14, c[0x0][0x230] ;  /* 0x00008c00ff0e7b82 */ /* 0x000ea20000000800 */
[----:B0-----:R-:W-:Y:S01]  /*2850*/  IMAD R8, R15, R8, -UR6 ;  /* 0x800000060f087e24 */ /* 0x001fe2000f8e0208 */
[----:B------:R-:W-:Y:S01]  /*2860*/  ULDC UR6, c[0x0][0x228] ;  /* 0x00008a0000067ab9 */ /* 0x000fe20000000800 */
[----:B------:R-:W-:-:S03]  /*2870*/  IMAD R12, R20, R9, -UR7 ;  /* 0x80000007140c7e24 */ /* 0x000fc6000f8e0209 */
[----:B------:R-:W-:Y:S01]  /*2880*/  VIMNMX R6, RZ, R8, !PT ;  /* 0x00000008ff067248 */ /* 0x000fe20007fe0100 */
[----:B-1----:R-:W-:Y:S01]  /*2890*/  VIADD R7, R10, UR6 ;  /* 0x000000060a077c36 */ /* 0x002fe20008000000 */
[----:B------:R-:W-:-:S04]  /*28a0*/  ULDC.64 UR6, c[0x0][0x240] ;  /* 0x0000900000067ab9 */ /* 0x000fc80000000a00 */
[----:B------:R-:W-:Y:S01]  /*28b0*/  VIADDMNMX R7, R8, UR6, R7, PT ;  /* 0x0000000608077c46 */ /* 0x000fe2000b800107 */
[----:B------:R-:W-:Y:S01]  /*28c0*/  ULDC UR6, c[0x0][0x228] ;  /* 0x00008a0000067ab9 */ /* 0x000fe20000000800 */
[----:B--2---:R-:W-:Y:S02]  /*28d0*/  IMAD.IADD R13, R14, 0x1, R11 ;  /* 0x000000010e0d7824 */ /* 0x004fe400078e020b */
[----:B------:R-:W-:Y:S01]  /*28e0*/  VIMNMX R7, R7, UR6, PT ;  /* 0x0000000607077c48 */ /* 0x000fe2000bfe0100 */
[----:B------:R-:W-:Y:S02]  /*28f0*/  ULDC UR6, c[0x0][0x230] ;  /* 0x00008c0000067ab9 */ /* 0x000fe40000000800 */
[----:B------:R-:W-:Y:S02]  /*2900*/  VIADDMNMX R10, R12, UR7, R13, PT ;  /* 0x000000070c0a7c46 */ /* 0x000fe4000b80010d */
[----:B------:R-:W-:Y:S02]  /*2910*/  VIMNMX R12, RZ, R12, !PT ;  /* 0x0000000cff0c7248 */ /* 0x000fe40007fe0100 */
[----:B------:R-:W-:-:S02]  /*2920*/  VIMNMX R8, R10, UR6, PT ;  /* 0x000000060a087c48 */ /* 0x000fc4000bfe0100 */
[----:B------:R-:W-:-:S04]  /*2930*/  ISETP.GT.AND P0, PT, R7, R6, PT ;  /* 0x000000060700720c */ /* 0x000fc80003f04270 */
[----:B------:R-:W-:-:S13]  /*2940*/  ISETP.LE.OR P0, PT, R8, R12, !P0 ;  /* 0x0000000c0800720c */ /* 0x000fda0004703670 */
[----:B------:R-:W-:Y:S05]  /*2950*/  @P0 BRA `(.L_x_1496) ;  /* 0x0000001000480947 */ /* 0x000fea0003800000 */
[----:B------:R-:W-:Y:S01]  /*2960*/  ULDC UR6, c[0x0][0x244] ;  /* 0x0000910000067ab9 */ /* 0x000fe20000000800 */
[----:B------:R-:W0:Y:S01]  /*2970*/  LDC.64 R18, c[0x0][0x218] ;  /* 0x00008600ff127b82 */ /* 0x000e220000000a00 */
[----:B------:R-:W-:Y:S01]  /*2980*/  ULOP3.LUT UR6, URZ, UR6, URZ, 0x33, !UPT ;  /* 0x000000063f067292 */ /* 0x000fe2000f8e333f */
[----:B------:R-:W-:Y:S01]  /*2990*/  IADD3 R20, -R20, RZ, RZ ;  /* 0x000000ff14147210 */ /* 0x000fe20007ffe1ff */
[----:B------:R-:W-:Y:S01]  /*29a0*/  VIADD R16, R12, 0x2 ;  /* 0x000000020c107836 */ /* 0x000fe20000000000 */
[----:B------:R-:W-:Y:S01]  /*29b0*/  LOP3.LUT R14, RZ, R14, RZ, 0x33, !PT ;  /* 0x0000000eff0e7212 */ /* 0x000fe200078e33ff */
[----:B------:R-:W-:Y:S01]  /*29c0*/  BSSY B1, `(.L_x_1497) ;  /* 0x0000100000017945 */ /* 0x000fe20003800000 */
[----:B------:R-:W-:Y:S01]  /*29d0*/  LOP3.LUT R10, RZ, R13, RZ, 0x33, !PT ;  /* 0x0000000dff0a7212 */ /* 0x000fe200078e33ff */
[----:B------:R-:W-:Y:S01]  /*29e0*/  VIADD R11, R11, UR6 ;  /* 0x000000060b0b7c36 */ /* 0x000fe20008000000 */
[----:B------:R-:W-:-:S03]  /*29f0*/  SHF.R.S32.HI R17, RZ, 0x1f, R16 ;  /* 0x0000001fff117819 */ /* 0x000fc60000011410 */
[----:B------:R-:W-:-:S05]  /*2a00*/  IMAD R9, R9, R20, R11 ;  /* 0x0000001409097224 */ /* 0x000fca00078e020b */
[----:B------:R-:W-:Y:S02]  /*2a10*/  VIMNMX3 R9, R9, R10, R14, !PT ;  /* 0x0000000a0909720f */ /* 0x000fe4000780010e */
[----:B------:R-:W-:Y:S02]  /*2a20*/  LOP3.LUT R10, RZ, R12, RZ, 0x33, !PT ;  /* 0x0000000cff0a7212 */ /* 0x000fe400078e33ff */
[----:B------:R-:W-:Y:S02]  /*2a30*/  IADD3 R11, -R9, -0x2, -R12 ;  /* 0xfffffffe090b7810 */ /* 0x000fe40007ffe90c */
[----:B------:R-:W-:Y:S01]  /*2a40*/  IADD3 R14, R12, 0x1, RZ ;  /* 0x000000010c0e7810 */ /* 0x000fe20007ffe0ff */
[----:B------:R-:W-:Y:S01]  /*2a50*/  IMAD.IADD R9, R10, 0x1, -R9 ;  /* 0x000000010a097824 */ /* 0x000fe200078e0a09 */
[----:B------:R-:W-:Y:S01]  /*2a60*/  ISETP.GE.U32.AND P1, PT, R11, 0x3, PT ;  /* 0x000000030b00780c */ /* 0x000fe20003f26070 */
[----:B------:R-:W-:Y:S01]  /*2a70*/  IMAD.MOV.U32 R11, RZ, RZ, RZ ;  /* 0x000000ffff0b7224 */ /* 0x000fe200078e00ff */
[----:B------:R-:W-:Y:S01]  /*2a80*/  MOV R10, R6 ;  /* 0x00000006000a7202 */ /* 0x000fe20000000f00 */
[----:B0-----:R-:W-:Y:S01]  /*2a90*/  IMAD.WIDE R18, R2, 0x2, R18 ;  /* 0x0000000202127825 */ /* 0x001fe200078e0212 */
[----:B------:R-:W-:-:S02]  /*2aa0*/  SHF.R.S32.HI R15, RZ, 0x1f, R14 ;  /* 0x0000001fff0f7819 */ /* 0x000fc4000001140e */
[----:B------:R-:W-:-:S07]  /*2ab0*/  LOP3.LUT R9, R9, 0x3, RZ, 0xc0, !PT ;  /* 0x0000000309097812 */ /* 0x000fce00078ec0ff */
.L_x_1507:
        /* <DEDUP_REMOVED lines=16> */
[----:B------:R-:W-:Y:S02]  /*2bc0*/  SHF.R.S32.HI R31, RZ, 0x1f, R2 ;  /* 0x0000001fff1f7819 */ /* 0x000fe40000011402 */
[----:B------:R-:W-:-:S03]  /*2bd0*/  MOV R30, R2 ;  /* 0x00000002001e7202 */ /* 0x000fc60000000f00 */
[----:B------:R-:W1:Y:S01]  /*2be0*/  LDC.64 R22, c[0x0][0x220] ;  /* 0x00008800ff167b82 */ /* 0x000e620000000a00 */
[-C--:B0-----:R-:W-:Y:S02]  /*2bf0*/  IMAD R24, R35, R20.reuse, RZ ;  /* 0x0000001423187224 */ /* 0x081fe400078e02ff */
[----:B------:R-:W-:-:S04]  /*2c00*/  IMAD.WIDE.U32 R26, R28, R20, R12 ;  /* 0x000000141c1a7225 */ /* 0x000fc800078e000c */
[----:B------:R-:W-:Y:S02]  /*2c10*/  IMAD R21, R28, R21, R24 ;  /* 0x000000151c157224 */ /* 0x000fe400078e0218 */
[----:B------:R-:W0:Y:S02]  /*2c20*/  LDC.64 R24, c[0x0][0x218] ;  /* 0x00008600ff187b82 */ /* 0x000e240000000a00 */
[----:B------:R-:W-:-:S04]  /*2c30*/  IMAD.IADD R27, R27, 0x1, R21 ;  /* 0x000000011b1b7824 */ /* 0x000fc800078e0215 */
[----:B-1----:R-:W-:-:S04]  /*2c40*/  IMAD R27, R27, R22, RZ ;  /* 0x000000161b1b7224 */ /* 0x002fc800078e02ff */
[C---:B------:R-:W-:Y:S02]  /*2c50*/  IMAD R33, R26.reuse, R23, R27 ;  /* 0x000000171a217224 */ /* 0x040fe400078e021b */
[----:B------:R-:W-:-:S04]  /*2c60*/  IMAD.WIDE.U32 R26, R26, R22, R30 ;  /* 0x000000161a1a7225 */ /* 0x000fc800078e001e */
[----:B------:R-:W-:Y:S01]  /*2c70*/  IMAD.IADD R27, R27, 0x1, R33 ;  /* 0x000000011b1b7824 */ /* 0x000fe200078e0221 */
[----:B0-----:R-:W-:-:S04]  /*2c80*/  LEA R32, P0, R26, R24, 0x1 ;  /* 0x000000181a207211 */ /* 0x001fc800078008ff */
[----:B------:R-:W-:-:S05]  /*2c90*/  LEA.HI.X R33, R26, R25, R27, 0x1, P0 ;  /* 0x000000191a217211 */ /* 0x000fca00000f0c1b */
[----:B------:R-:W2:Y:S01]  /*2ca0*/  LDG.E.U16 R32, desc[UR8][R32.64] ;  /* 0x0000000820207981 */ /* 0x000ea2000c1e1500 */
[----:B------:R-:W-:Y:S02]  /*2cb0*/  ISETP.NE.AND P0, PT, R9, 0x1, PT ;  /* 0x000000010900780c */ /* 0x000fe40003f05270 */
[----:B------:R-:W-:Y:S01]  /*2cc0*/  MOV R27, R14 ;  /* 0x0000000e001b7202 */ /* 0x000fe20000000f00 */
[----:B--2---:R-:W-:-:S04]  /*2cd0*/  IMAD.U32 R26, R32, 0x10000, RZ ;  /* 0x00010000201a7824 */ /* 0x004fc800078e00ff */
[----:B------:R-:W-:-:S06]  /*2ce0*/  FADD.FTZ R11, R11, R26 ;  /* 0x0000001a0b0b7221 */ /* 0x000fcc0000010000 */
[----:B------:R-:W-:Y:S05]  /*2cf0*/  @!P0 BRA `(.L_x_1499) ;  /* 0x0000000000648947 */ /* 0x000fea0003800000 */
[----:B------:R-:W-:Y:S01]  /*2d00*/  ISETP.NE.AND P0, PT, R9, 0x2, PT ;  /* 0x000000020900780c */ /* 0x000fe20003f05270 */
[----:B------:R-:W-:-:S04]  /*2d10*/  IMAD.WIDE.U32 R26, R28, R20, R14 ;  /* 0x000000141c1a7225 */ /* 0x000fc800078e000e */
[----:B------:R-:W-:-:S04]  /*2d20*/  IMAD.IADD R27, R21, 0x1, R27 ;  /* 0x00000001151b7824 */ /* 0x000fc800078e021b */
[----:B------:R-:W-:-:S04]  /*2d30*/  IMAD R27, R27, R22, RZ ;  /* 0x000000161b1b7224 */ /* 0x000fc800078e02ff */
[----:B------:R-:W-:-:S04]  /*2d40*/  @P0 IMAD.WIDE.U32 R32, R28, R20, R16 ;  /* 0x000000141c200225 */ /* 0x000fc800078e0010 */
[----:B------:R-:W-:Y:S02]  /*2d50*/  @P0 IMAD.IADD R21, R21, 0x1, R33 ;  /* 0x0000000115150824 */ /* 0x000fe400078e0221 */
[C---:B------:R-:W-:Y:S02]  /*2d60*/  IMAD R33, R26.reuse, R23, R27 ;  /* 0x000000171a217224 */ /* 0x040fe400078e021b */
[----:B------:R-:W-:-:S04]  /*2d70*/  IMAD.WIDE.U32 R26, R26, R22, R30 ;  /* 0x000000161a1a7225 */ /* 0x000fc800078e001e */
[-C--:B------:R-:W-:Y:S01]  /*2d80*/  @P0 IMAD R34, R21, R22.reuse, RZ ;  /* 0x0000001615220224 */ /* 0x080fe200078e02ff */
[----:B------:R-:W-:Y:S01]  /*2d90*/  IADD3 R33, R27, R33, RZ ;  /* 0x000000211b217210 */ /* 0x000fe20007ffe0ff */
[----:B------:R-:W-:Y:S01]  /*2da0*/  @P0 IMAD.WIDE.U32 R20, R32, R22, R30 ;  /* 0x0000001620140225 */ /* 0x000fe200078e001e */
[----:B------:R-:W-:-:S03]  /*2db0*/  LEA R22, P3, R26, R24, 0x1 ;  /* 0x000000181a167211 */ /* 0x000fc600078608ff */
[----:B------:R-:W-:Y:S01]  /*2dc0*/  @P0 IMAD R31, R32, R23, R34 ;  /* 0x00000017201f0224 */ /* 0x000fe200078e0222 */
[----:B------:R-:W-:Y:S02]  /*2dd0*/  @P0 LEA R24, P4, R20, R24, 0x1 ;  /* 0x0000001814180211 */ /* 0x000fe400078808ff */
[----:B------:R-:W-:Y:S01]  /*2de0*/  LEA.HI.X R23, R26, R25, R33, 0x1, P3 ;  /* 0x000000191a177211 */ /* 0x000fe200018f0c21 */
[----:B------:R-:W-:-:S04]  /*2df0*/  @P0 IMAD.IADD R21, R21, 0x1, R31 ;  /* 0x0000000115150824 */ /* 0x000fc800078e021f */
[----:B------:R-:W2:Y:S01]  /*2e00*/  LDG.E.U16 R22, desc[UR8][R22.64] ;  /* 0x0000000816167981 */ /* 0x000ea2000c1e1500 */
[----:B------:R-:W-:-:S05]  /*2e10*/  @P0 LEA.HI.X R25, R20, R25, R21, 0x1, P4 ;  /* 0x0000001914190211 */ /* 0x000fca00020f0c15 */
[----:B------:R-:W3:Y:S01]  /*2e20*/  @P0 LDG.E.U16 R24, desc[UR8][R24.64] ;  /* 0x0000000818180981 */ /* 0x000ee2000c1e1500 */
[----:B------:R-:W-:Y:S01]  /*2e30*/  MOV R27, R16 ;  /* 0x00000010001b7202 */ /* 0x000fe20000000f00 */
[----:B------:R-:W-:Y:S02]  /*2e40*/  @P0 VIADD R27, R12, 0x3 ;  /* 0x000000030c1b0836 */ /* 0x000fe40000000000 */
[----:B--2---:R-:W-:-:S04]  /*2e50*/  IMAD.U32 R20, R22, 0x10000, RZ ;  /* 0x0001000016147824 */ /* 0x004fc800078e00ff */
[----:B------:R-:W-:Y:S01]  /*2e60*/  FADD.FTZ R11, R11, R20 ;  /* 0x000000140b0b7221 */ /* 0x000fe20000010000 */
[----:B---3--:R-:W-:-:S04]  /*2e70*/  @P0 IMAD.U32 R26, R24, 0x10000, RZ ;  /* 0x00010000181a0824 */ /* 0x008fc800078e00ff */
[----:B------:R-:W-:-:S07]  /*2e80*/  @P0 FADD.FTZ R11, R11, R26 ;  /* 0x0000001a0b0b0221 */ /* 0x000fce0000010000 */
.L_x_1499:
[----:B------:R-:W-:Y:S05]  /*2e90*/  BSYNC B2 ;  /* 0x0000000000027941 */ /* 0x000fea0003800000 */
.L_x_1498:
[----:B------:R-:W-:Y:S04]  /*2ea0*/  BSSY B2, `(.L_x_1500) ;  /* 0x00000b0000027945 */ /* 0x000fe80003800000 */
[----:B------:R-:W-:Y:S05]  /*2eb0*/  @!P1 BRA `(.L_x_1501) ;  /* 0x0000000800b89947 */ /* 0x000fea0003800000 */
[----:B------:R-:W-:Y:S01]  /*2ec0*/  ULDC.64 UR6, c[0x0][0x230] ;  /* 0x00008c0000067ab9 */ /* 0x000fe20000000a00 */
[--C-:B------:R-:W-:Y:S01]  /*2ed0*/  SHF.R.S32.HI R21, RZ, 0x1f, R27.reuse ;  /* 0x0000001fff157819 */ /* 0x100fe2000001141b */
[----:B------:R-:W-:Y:S01]  /*2ee0*/  IMAD R35, R35, UR6, RZ ;  /* 0x0000000623237c24 */ /* 0x000fe2000f8e02ff */
[----:B------:R-:W-:Y:S01]  /*2ef0*/  MOV R20, R27 ;  /* 0x0000001b00147202 */ /* 0x000fe20000000f00 */
[----:B------:R-:W-:Y:S01]  /*2f00*/  IMAD.IADD R24, R8, 0x1, -R27 ;  /* 0x0000000108187824 */ /* 0x000fe200078e0a1b */
[----:B------:R-:W-:Y:S01]  /*2f10*/  BSSY B3, `(.L_x_1502) ;  /* 0x0000065000037945 */ /* 0x000fe20003800000 */
[C---:B------:R-:W-:Y:S01]  /*2f20*/  IMAD R35, R28.reuse, UR7, R35 ;  /* 0x000000071c237c24 */ /* 0x040fe2000f8e0223 */
[----:B------:R-:W-:Y:S01]  /*2f30*/  PLOP3.LUT P0, PT, PT, PT, PT, 0x80, 0x0 ;  /* 0x000000000000781c */ /* 0x000fe20003f0f070 */
[----:B------:R-:W-:Y:S01]  /*2f40*/  IMAD.WIDE.U32 R22, R28, UR6, R20 ;  /* 0x000000061c167c25 */ /* 0x000fe2000f8e0014 */
[----:B------:R-:W-:Y:S01]  /*2f50*/  ULDC.64 UR6, c[0x0][0x220] ;  /* 0x0000880000067ab9 */ /* 0x000fe20000000a00 */
[----:B------:R-:W-:-:S02]  /*2f60*/  ISETP.GT.AND P3, PT, R24, 0xc, PT ;  /* 0x0000000c1800780c */ /* 0x000fc40003f64270 */
[----:B------:R-:W-:-:S04]  /*2f70*/  IMAD.IADD R20, R35, 0x1, R23 ;  /* 0x0000000123147824 */ /* 0x000fc800078e0217 */
[----:B------:R-:W-:Y:S02]  /*2f80*/  IMAD R23, R20, UR6, RZ ;  /* 0x0000000614177c24 */ /* 0x000fe4000f8e02ff */
[----:B------:R-:W-:-:S04]  /*2f90*/  IMAD.WIDE.U32 R20, R22, UR6, RZ ;  /* 0x0000000616147c25 */ /* 0x000fc8000f8e00ff */
[----:B------:R-:W-:Y:S01]  /*2fa0*/  IMAD R23, R22, UR7, R23 ;  /* 0x0000000716177c24 */ /* 0x000fe2000f8e0217 */
[----:B------:R-:W-:-:S04]  /*2fb0*/  LEA R30, P4, R20, R18, 0x1 ;  /* 0x00000012141e7211 */ /* 0x000fc800078808ff */
[----:B------:R-:W-:-:S04]  /*2fc0*/  IADD3 R31, R21, R23, RZ ;  /* 0x00000017151f7210 */ /* 0x000fc80007ffe0ff */
[----:B------:R-:W-:Y:S01]  /*2fd0*/  LEA.HI.X R31, R20, R19, R31, 0x1, P4 ;  /* 0x00000013141f7211 */ /* 0x000fe200020f0c1f */
[----:B------:R-:W-:Y:S06]  /*2fe0*/  @!P3 BRA `(.L_x_1503) ;  /* 0x00000004005cb947 */ /* 0x000fec0003800000 */
[----:B------:R-:W-:Y:S01]  /*2ff0*/  PLOP3.LUT P0, PT, PT, PT, PT, 0x8, 0x0 ;  /* 0x000000000000781c */ /* 0x000fe20003f0e170 */
[----:B------:R-:W-:-:S12]  /*3000*/  VIADD R26, R8, 0xfffffff4 ;  /* 0xfffffff4081a7836 */ /* 0x000fd80000000000 */
.L_x_1504:
[----:B------:R-:W-:Y:S01]  /*3010*/  IMAD.MOV.U32 R24, RZ, RZ, R30 ;  /* 0x000000ffff187224 */ /* 0x000fe200078e001e */
[----:B------:R-:W-:Y:S02]  /*3020*/  MOV R25, R31 ;  /* 0x0000001f00197202 */ /* 0x000fe40000000f00 */
[----:B------:R-:W-:-:S03]  /*3030*/  IADD3 R36, P3, R30, UR4, RZ ;  /* 0x000000041e247c10 */ /* 0x000fc6000ff7e0ff */
[----:B------:R0:W2:Y:S01]  /*3040*/  LDG.E.U16 R29, desc[UR8][R24.64] ;  /* 0x00000008181d7981 */ /* 0x0000a2000c1e1500 */
[----:B------:R-:W-:Y:S02]  /*3050*/  IADD3.X R37, R31, UR5, RZ, P3, !PT ;  /* 0x000000051f257c10 */ /* 0x000fe40009ffe4ff */
[----:B------:R-:W-:-:S03]  /*3060*/  IADD3 R34, P3, R36, UR4, RZ ;  /* 0x0000000424227c10 */ /* 0x000fc6000ff7e0ff */
[----:B------:R1:W3:Y:S01]  /*3070*/  LDG.E.U16 R31, desc[UR8][R36.64] ;  /* 0x00000008241f7981 */ /* 0x0002e2000c1e1500 */
[----:B------:R-:W-:Y:S02]  /*3080*/  IADD3.X R35, R37, UR5, RZ, P3, !PT ;  /* 0x0000000525237c10 */ /* 0x000fe40009ffe4ff */
[----:B------:R-:W-:-:S03]  /*3090*/  IADD3 R22, P3, R34, UR4, RZ ;  /* 0x0000000422167c10 */ /* 0x000fc6000ff7e0ff */
[----:B------:R-:W4:Y:S01]  /*30a0*/  LDG.E.U16 R32, desc[UR8][R34.64] ;  /* 0x0000000822207981 */ /* 0x000f22000c1e1500 */
[----:B------:R-:W-:Y:S02]  /*30b0*/  IADD3.X R23, R35, UR5, RZ, P3, !PT ;  /* 0x0000000523177c10 */ /* 0x000fe40009ffe4ff */
[----:B------:R-:W-:-:S03]  /*30c0*/  IADD3 R20, P3, R22, UR4, RZ ;  /* 0x0000000416147c10 */ /* 0x000fc6000ff7e0ff */
[----:B------:R-:W5:Y:S01]  /*30d0*/  LDG.E.U16 R33, desc[UR8][R22.64] ;  /* 0x0000000816217981 */ /* 0x000f62000c1e1500 */
[----:B------:R-:W-:-:S05]  /*30e0*/  IADD3.X R21, R23, UR5, RZ, P3, !PT ;  /* 0x0000000517157c10 */ /* 0x000fca0009ffe4ff */
[----:B------:R1:W5:Y:S01]  /*30f0*/  LDG.E.U16 R34, desc[UR8][R20.64] ;  /* 0x0000000814227981 */ /* 0x000362000c1e1500 */
[----:B0-----:R-:W-:-:S04]  /*3100*/  IADD3 R24, P3, R20, UR4, RZ ;  /* 0x0000000414187c10 */ /* 0x001fc8000ff7e0ff */
[----:B------:R-:W-:Y:S02]  /*3110*/  IADD3.X R25, R21, UR5, RZ, P3, !PT ;  /* 0x0000000515197c10 */ /* 0x000fe40009ffe4ff */
[----:B-1----:R-:W-:-:S03]  /*3120*/  IADD3 R36, P3, R24, UR4, RZ ;  /* 0x0000000418247c10 */ /* 0x002fc6000ff7e0ff */
[----:B------:R0:W5:Y:S01]  /*3130*/  LDG.E.U16 R35, desc[UR8][R24.64] ;  /* 0x0000000818237981 */ /* 0x000162000c1e1500 */
[----:B------:R-:W-:Y:S02]  /*3140*/  IADD3.X R37, R25, UR5, RZ, P3, !PT ;  /* 0x0000000519257c10 */ /* 0x000fe40009ffe4ff */
[----:B------:R-:W-:-:S03]  /*3150*/  IADD3 R20, P3, R36, UR4, RZ ;  /* 0x0000000424147c10 */ /* 0x000fc6000ff7e0ff */
[----:B------:R1:W5:Y:S01]  /*3160*/  LDG.E.U16 R36, desc[UR8][R36.64] ;  /* 0x0000000824247981 */ /* 0x000362000c1e1500 */
[----:B------:R-:W-:Y:S02]  /*3170*/  IADD3.X R21, R37, UR5, RZ, P3, !PT ;  /* 0x0000000525157c10 */ /* 0x000fe40009ffe4ff */
[----:B------:R-:W-:-:S03]  /*3180*/  IADD3 R22, P3, R20, UR4, RZ ;  /* 0x0000000414167c10 */ /* 0x000fc6000ff7e0ff */
[----:B------:R3:W5:Y:S01]  /*3190*/  LDG.E.U16 R20, desc[UR8][R20.64] ;  /* 0x0000000814147981 */ /* 0x000762000c1e1500 */
[----:B------:R-:W-:Y:S02]  /*31a0*/  IADD3.X R23, R21, UR5, RZ, P3, !PT ;  /* 0x0000000515177c10 */ /* 0x000fe40009ffe4ff */
[----:B0-----:R-:W-:-:S03]  /*31b0*/  IADD3 R24, P3, R22, UR4, RZ ;  /* 0x0000000416187c10 */ /* 0x001fc6000ff7e0ff */
[----:B------:R-:W5:Y:S01]  /*31c0*/  LDG.E.U16 R22, desc[UR8][R22.64] ;  /* 0x0000000816167981 */ /* 0x000f62000c1e1500 */
[----:B------:R-:W-:Y:S02]  /*31d0*/  IADD3.X R25, R23, UR5, RZ, P3, !PT ;  /* 0x0000000517197c10 */ /* 0x000fe40009ffe4ff */
[----:B------:R-:W-:-:S03]  /*31e0*/  IADD3 R28, P3, R24, UR4, RZ ;  /* 0x00000004181c7c10 */ /* 0x000fc6000ff7e0ff */
[----:B------:R-:W5:Y:S01]  /*31f0*/  LDG.E.U16 R24, desc[UR8][R24.64] ;  /* 0x0000000818187981 */ /* 0x000f62000c1e1500 */
[----:B--2---:R-:W-:Y:S01]  /*3200*/  IMAD.U32 R30, R29, 0x10000, RZ ;  /* 0x000100001d1e7824 */ /* 0x004fe200078e00ff */
[----:B------:R-:W-:-:S03]  /*3210*/  IADD3.X R29, R25, UR5, RZ, P3, !PT ;  /* 0x00000005191d7c10 */ /* 0x000fc60009ffe4ff */
[----:B-1----:R-:W-:Y:S01]  /*3220*/  FADD.FTZ R37, R30, R11 ;  /* 0x0000000b1e257221 */ /* 0x002fe20000010000 */
[----:B------:R-:W-:Y:S01]  /*3230*/  IADD3 R30, P3, R28, UR4, RZ ;  /* 0x000000041c1e7c10 */ /* 0x000fe2000ff7e0ff */
[----:B---3--:R-:W-:Y:S01]  /*3240*/  IMAD.U32 R21, R31, 0x10000, RZ ;  /* 0x000100001f157824 */ /* 0x008fe200078e00ff */
[----:B------:R0:W2:Y:S02]  /*3250*/  LDG.E.U16 R11, desc[UR8][R28.64] ;  /* 0x000000081c0b7981 */ /* 0x0000a4000c1e1500 */
[----:B------:R-:W-:Y:S01]  /*3260*/  IADD3.X R31, R29, UR5, RZ, P3, !PT ;  /* 0x000000051d1f7c10 */ /* 0x000fe20009ffe4ff */
[----:B------:R-:W-:Y:S01]  /*3270*/  FADD.FTZ R37, R37, R21 ;  /* 0x0000001525257221 */ /* 0x000fe20000010000 */
[----:B----4-:R-:W-:-:S03]  /*3280*/  SHF.L.U32 R32, R32, 0x10, RZ ;  /* 0x0000001020207819 */ /* 0x010fc600000006ff */
[----:B------:R1:W3:Y:S01]  /*3290*/  LDG.E.U16 R21, desc[UR8][R30.64] ;  /* 0x000000081e157981 */ /* 0x0002e2000c1e1500 */
[----:B0-----:R-:W-:-:S04]  /*32a0*/  IADD3 R28, P3, R30, UR4, RZ ;  /* 0x000000041e1c7c10 */ /* 0x001fc8000ff7e0ff */
[----:B------:R-:W-:Y:S02]  /*32b0*/  IADD3.X R29, R31, UR5, RZ, P3, !PT ;  /* 0x000000051f1d7c10 */ /* 0x000fe40009ffe4ff */
[----:B-1----:R-:W-:Y:S01]  /*32c0*/  IADD3 R30, P3, R28, UR4, RZ ;  /* 0x000000041c1e7c10 */ /* 0x002fe2000ff7e0ff */
[----:B------:R-:W-:Y:S02]  /*32d0*/  FADD.FTZ R37, R37, R32 ;  /* 0x0000002025257221 */ /* 0x000fe40000010000 */
[----:B------:R0:W4:Y:S01]  /*32e0*/  LDG.E.U16 R23, desc[UR8][R28.64] ;  /* 0x000000081c177981 */ /* 0x000122000c1e1500 */
[----:B------:R-:W-:Y:S02]  /*32f0*/  IADD3.X R31, R29, UR5, RZ, P3, !PT ;  /* 0x000000051d1f7c10 */ /* 0x000fe40009ffe4ff */
[----:B------:R-:W-:Y:S01]  /*3300*/  IADD3 R32, P3, R30, UR4, RZ ;  /* 0x000000041e207c10 */ /* 0x000fe2000ff7e0ff */
[----:B-----5:R-:W-:Y:S02]  /*3310*/  IMAD.U32 R34, R34, 0x10000, RZ ;  /* 0x0001000022227824 */ /* 0x020fe400078e00ff */
[----:B------:R1:W5:Y:S01]  /*3320*/  LDG.E.U16 R25, desc[UR8][R30.64] ;  /* 0x000000081e197981 */ /* 0x000362000c1e1500 */
[----:B0-----:R-:W-:Y:S01]  /*3330*/  IMAD.U32 R28, R33, 0x10000, RZ ;  /* 0x00010000211c7824 */ /* 0x001fe200078e00ff */
[----:B------:R-:W-:-:S03]  /*3340*/  IADD3.X R33, R31, UR5, RZ, P3, !PT ;  /* 0x000000051f217c10 */ /* 0x000fc60009ffe4ff */
[----:B------:R-:W-:Y:S01]  /*3350*/  FADD.FTZ R37, R37, R28 ;  /* 0x0000001c25257221 */ /* 0x000fe20000010000 */
[----:B------:R-:W-:Y:S02]  /*3360*/  IADD3 R28, P3, R32, UR4, RZ ;  /* 0x00000004201c7c10 */ /* 0x000fe4000ff7e0ff */
[----:B------:R-:W5:Y:S02]  /*3370*/  LDG.E.U16 R32, desc[UR8][R32.64] ;  /* 0x0000000820207981 */ /* 0x000f64000c1e1500 */
[----:B------:R-:W-:Y:S01]  /*3380*/  IADD3.X R29, R33, UR5, RZ, P3, !PT ;  /* 0x00000005211d7c10 */ /* 0x000fe20009ffe4ff */
[----:B------:R-:W-:-:S04]  /*3390*/  FADD.FTZ R37, R37, R34 ;  /* 0x0000002225257221 */ /* 0x000fc80000010000 */
[----:B------:R-:W5:Y:S01]  /*33a0*/  LDG.E.U16 R34, desc[UR8][R28.64] ;  /* 0x000000081c227981 */ /* 0x000f62000c1e1500 */
[----:B-1----:R-:W-:Y:S01]  /*33b0*/  SHF.L.U32 R30, R35, 0x10, RZ ;  /* 0x00000010231e7819 */ /* 0x002fe200000006ff */
[----:B------:R-:W-:-:S04]  /*33c0*/  IMAD.U32 R31, R36, 0x10000, RZ ;  /* 0x00010000241f7824 */ /* 0x000fc800078e00ff */
[----:B------:R-:W-:-:S04]  /*33d0*/  FADD.FTZ R30, R37, R30 ;  /* 0x0000001e251e7221 */ /* 0x000fc80000010000 */
[----:B------:R-:W-:Y:S01]  /*33e0*/  FADD.FTZ R30, R30, R31 ;  /* 0x0000001f1e1e7221 */ /* 0x000fe20000010000 */
[----:B------:R-:W-:Y:S01]  /*33f0*/  IMAD.U32 R31, R20, 0x10000, RZ ;  /* 0x00010000141f7824 */ /* 0x000fe200078e00ff */
[----:B------:R-:W-:-:S03]  /*3400*/  SHF.L.U32 R35, R22, 0x10, RZ ;  /* 0x0000001016237819 */ /* 0x000fc600000006ff */
[----:B------:R-:W-:Y:S01]  /*3410*/  FADD.FTZ R30, R30, R31 ;  /* 0x0000001f1e1e7221 */ /* 0x000fe20000010000 */
[----:B------:R-:W-:-:S03]  /*3420*/  IMAD.U32 R31, R24, 0x10000, RZ ;  /* 0x00010000181f7824 */ /* 0x000fc600078e00ff */
[----:B------:R-:W-:-:S04]  /*3430*/  FADD.FTZ R30, R30, R35 ;  /* 0x000000231e1e7221 */ /* 0x000fc80000010000 */
[----:B------:R-:W-:Y:S01]  /*3440*/  FADD.FTZ R30, R30, R31 ;  /* 0x0000001f1e1e7221 */ /* 0x000fe20000010000 */
[----:B------:R-:W-:-:S04]  /*3450*/  IADD3 R27, R27, 0x10, RZ ;  /* 0x000000101b1b7810 */ /* 0x000fc80007ffe0ff */
        /* <DEDUP_REMOVED lines=9> */
[----:B------:R-:W-:Y:S01]  /*34f0*/  IADD3 R30, P4, R28, UR4, RZ ;  /* 0x000000041c1e7c10 */ /* 0x000fe2000ff9e0ff */
[----:B------:R-:W-:-:S04]  /*3500*/  IMAD.U32 R32, R32, 0x10000, RZ ;  /* 0x0001000020207824 */ /* 0x000fc800078e00ff */
[----:B------:R-:W-:Y:S01]  /*3510*/  FADD.FTZ R11, R11, R32 ;  /* 0x000000200b0b7221 */ /* 0x000fe20000010000 */
[----:B------:R-:W-:Y:S01]  /*3520*/  IMAD.U32 R34, R34, 0x10000, RZ ;  /* 0x0001000022227824 */ /* 0x000fe200078e00ff */
[----:B------:R-:W-:-:S03]  /*3530*/  IADD3.X R31, R29, UR5, RZ, P4, !PT ;  /* 0x000000051d1f7c10 */ /* 0x000fc6000a7fe4ff */
[----:B------:R-:W-:Y:S01]  /*3540*/  FADD.FTZ R11, R11, R34 ;  /* 0x000000220b0b7221 */ /* 0x000fe20000010000 */
[----:B------:R-:W-:Y:S06]  /*3550*/  @!P3 BRA `(.L_x_1504) ;  /* 0xfffffff800acb947 */ /* 0x000fec000383ffff */
.L_x_1503:
[----:B------:R-:W-:Y:S05]  /*3560*/  BSYNC B3 ;  /* 0x0000000000037941 */ /* 0x000fea0003800000 */
.L_x_1502:
[----:B------:R-:W-:Y:S01]  /*3570*/  IADD3 R20, R8, -R27, RZ ;  /* 0x8000001b08147210 */ /* 0x000fe20007ffe0ff */
[----:B------:R-:W-:Y:S03]  /*3580*/  BSSY B3, `(.L_x_1505) ;  /* 0x000002d000037945 */ /* 0x000fe60003800000 */
[----:B------:R-:W-:-:S13]  /*3590*/  ISETP.GT.AND P3, PT, R20, 0x4, PT ;  /* 0x000000041400780c */ /* 0x000fda0003f64270 */
[----:B------:R-:W-:Y:S05]  /*35a0*/  @!P3 BRA `(.L_x_1506) ;  /* 0x0000000000a8b947 */ /* 0x000fea0003800000 */
[----:B------:R-:W-:Y:S01]  /*35b0*/  IADD3 R28, P0, R30, UR4, RZ ;  /* 0x000000041e1c7c10 */ /* 0x000fe2000ff1e0ff */
[----:B------:R0:W2:Y:S03]  /*35c0*/  LDG.E.U16 R26, desc[UR8][R30.64] ;  /* 0x000000081e1a7981 */ /* 0x0000a6000c1e1500 */
[----:B------:R-:W-:Y:S02]  /*35d0*/  IADD3.X R29, R31, UR5, RZ, P0, !PT ;  /* 0x000000051f1d7c10 */ /* 0x000fe400087fe4ff */
[----:B------:R-:W-:-:S03]  /*35e0*/  IADD3 R24, P0, R28, UR4, RZ ;  /* 0x000000041c187c10 */ /* 0x000fc6000ff1e0ff */
[----:B------:R-:W3:Y:S01]  /*35f0*/  LDG.E.U16 R28, desc[UR8][R28.64] ;  /* 0x000000081c1c7981 */ /* 0x000ee2000c1e1500 */
[----:B------:R-:W-:Y:S02]  /*3600*/  IADD3.X R25, R29, UR5, RZ, P0, !PT ;  /* 0x000000051d197c10 */ /* 0x000fe400087fe4ff */
[----:B------:R-:W-:-:S03]  /*3610*/  IADD3 R20, P0, R24, UR4, RZ ;  /* 0x0000000418147c10 */ /* 0x000fc6000ff1e0ff */
[----:B------:R-:W4:Y:S01]  /*3620*/  LDG.E.U16 R24, desc[UR8][R24.64] ;  /* 0x0000000818187981 */ /* 0x000f22000c1e1500 */
[----:B------:R-:W-:Y:S02]  /*3630*/  IADD3.X R21, R25, UR5, RZ, P0, !PT ;  /* 0x0000000519157c10 */ /* 0x000fe400087fe4ff */
[----:B------:R-:W-:-:S03]  /*3640*/  IADD3 R22, P0, R20, UR4, RZ ;  /* 0x0000000414167c10 */ /* 0x000fc6000ff1e0ff */
[----:B------:R-:W5:Y:S01]  /*3650*/  LDG.E.U16 R20, desc[UR8][R20.64] ;  /* 0x0000000814147981 */ /* 0x000f62000c1e1500 */
[----:B------:R-:W-:Y:S02]  /*3660*/  IADD3.X R23, R21, UR5, RZ, P0, !PT ;  /* 0x0000000515177c10 */ /* 0x000fe400087fe4ff */
[----:B------:R-:W-:-:S03]  /*3670*/  IADD3 R32, P0, R22, UR4, RZ ;  /* 0x0000000416207c10 */ /* 0x000fc6000ff1e0ff */
[----:B------:R-:W5:Y:S01]  /*3680*/  LDG.E.U16 R22, desc[UR8][R22.64] ;  /* 0x0000000816167981 */ /* 0x000f62000c1e1500 */
[----:B------:R-:W-:Y:S02]  /*3690*/  IADD3.X R33, R23, UR5, RZ, P0, !PT ;  /* 0x0000000517217c10 */ /* 0x000fe400087fe4ff */
[----:B------:R-:W-:-:S03]  /*36a0*/  IADD3 R34, P0, R32, UR4, RZ ;  /* 0x0000000420227c10 */ /* 0x000fc6000ff1e0ff */
[----:B------:R-:W5:Y:S01]  /*36b0*/  LDG.E.U16 R32, desc[UR8][R32.64] ;  /* 0x0000000820207981 */ /* 0x000f62000c1e1500 */
[----:B------:R-:W-:Y:S02]  /*36c0*/  IADD3.X R35, R33, UR5, RZ, P0, !PT ;  /* 0x0000000521237c10 */ /* 0x000fe400087fe4ff */
[----:B0-----:R-:W-:-:S03]  /*36d0*/  IADD3 R30, P0, R34, UR4, RZ ;  /* 0x00000004221e7c10 */ /* 0x001fc6000ff1e0ff */
[----:B------:R-:W5:Y:S01]  /*36e0*/  LDG.E.U16 R29, desc[UR8][R34.64] ;  /* 0x00000008221d7981 */ /* 0x000f62000c1e1500 */
[----:B------:R-:W-:-:S05]  /*36f0*/  IADD3.X R31, R35, UR5, RZ, P0, !PT ;  /* 0x00000005231f7c10 */ /* 0x000fca00087fe4ff */
[----:B------:R0:W5:Y:S01]  /*3700*/  LDG.E.U16 R25, desc[UR8][R30.64] ;  /* 0x000000081e197981 */ /* 0x000162000c1e1500 */
[----:B------:R-:W-:Y:S02]  /*3710*/  PLOP3.LUT P0, PT, PT, PT, PT, 0x8, 0x0 ;  /* 0x000000000000781c */ /* 0x000fe40003f0e170 */
[----:B------:R-:W-:Y:S02]  /*3720*/  IADD3 R27, R27, 0x8, RZ ;  /* 0x000000081b1b7810 */ /* 0x000fe40007ffe0ff */
[----:B0-----:R-:W-:-:S04]  /*3730*/  IADD3 R30, P3, R30, UR4, RZ ;  /* 0x000000041e1e7c10 */ /* 0x001fc8000ff7e0ff */
[----:B------:R-:W-:Y:S01]  /*3740*/  IADD3.X R31, R31, UR5, RZ, P3, !PT ;  /* 0x000000051f1f7c10 */ /* 0x000fe20009ffe4ff */
[----:B--2---:R-:W-:-:S04]  /*3750*/  IMAD.U32 R26, R26, 0x10000, RZ ;  /* 0x000100001a1a7824 */ /* 0x004fc800078e00ff */
[----:B------:R-:W-:Y:S01]  /*3760*/  FADD.FTZ R26, R11, R26 ;  /* 0x0000001a0b1a7221 */ /* 0x000fe20000010000 */
[----:B---3--:R-:W-:-:S04]  /*3770*/  IMAD.U32 R21, R28, 0x10000, RZ ;  /* 0x000100001c157824 */ /* 0x008fc800078e00ff */
[----:B------:R-:W-:Y:S01]  /*3780*/  FADD.FTZ R21, R26, R21 ;  /* 0x000000151a157221 */ /* 0x000fe20000010000 */
[----:B----4-:R-:W-:-:S05]  /*3790*/  SHF.L.U32 R24, R24, 0x10, RZ ;  /* 0x0000001018187819 */ /* 0x010fca00000006ff */
[----:B------:R-:W-:Y:S01]  /*37a0*/  FADD.FTZ R21, R21, R24 ;  /* 0x0000001815157221 */ /* 0x000fe20000010000 */
[----:B-----5:R-:W-:-:S04]  /*37b0*/  IMAD.U32 R20, R20, 0x10000, RZ ;  /* 0x0001000014147824 */ /* 0x020fc800078e00ff */
[----:B------:R-:W-:Y:S01]  /*37c0*/  FADD.FTZ R20, R21, R20 ;  /* 0x0000001415147221 */ /* 0x000fe20000010000 */
[----:B------:R-:W-:-:S04]  /*37d0*/  IMAD.U32 R11, R22, 0x10000, RZ ;  /* 0x00010000160b7824 */ /* 0x000fc800078e00ff */
[----:B------:R-:W-:Y:S01]  /*37e0*/  FADD.FTZ R11, R20, R11 ;  /* 0x0000000b140b7221 */ /* 0x000fe20000010000 */
[----:B------:R-:W-:-:S05]  /*37f0*/  SHF.L.U32 R32, R32, 0x10, RZ ;  /* 0x0000001020207819 */ /* 0x000fca00000006ff */
[----:B------:R-:W-:Y:S01]  /*3800*/  FADD.FTZ R11, R11, R32 ;  /* 0x000000200b0b7221 */ /* 0x000fe20000010000 */
[----:B------:R-:W-:-:S04]  /*3810*/  IMAD.U32 R20, R29, 0x10000, RZ ;  /* 0x000100001d147824 */ /* 0x000fc800078e00ff */
[----:B------:R-:W-:Y:S01]  /*3820*/  FADD.FTZ R11, R11, R20 ;  /* 0x000000140b0b7221 */ /* 0x000fe20000010000 */
[----:B------:R-:W-:-:S04]  /*3830*/  IMAD.U32 R20, R25, 0x10000, RZ ;  /* 0x0001000019147824 */ /* 0x000fc800078e00ff */
[----:B------:R-:W-:-:S07]  /*3840*/  FADD.FTZ R11, R11, R20 ;  /* 0x000000140b0b7221 */ /* 0x000fce0000010000 */
.L_x_1506:
[----:B------:R-:W-:Y:S05]  /*3850*/  BSYNC B3 ;  /* 0x0000000000037941 */ /* 0x000fea0003800000 */
.L_x_1505:
[----:B------:R-:W-:-:S13]  /*3860*/  ISETP.LT.OR P0, PT, R27, R8, P0 ;  /* 0x000000081b00720c */ /* 0x000fda0000701670 */
[----:B------:R-:W-:Y:S05]  /*3870*/  @!P0 BRA `(.L_x_1501) ;  /* 0x0000000000488947 */ /* 0x000fea0003800000 */
[----:B------:R-:W-:Y:S02]  /*3880*/  IADD3 R20, P0, R30, UR4, RZ ;  /* 0x000000041e147c10 */ /* 0x000fe4000ff1e0ff */
[----:B------:R-:W2:Y:S02]  /*3890*/  LDG.E.U16 R30, desc[UR8][R30.64] ;  /* 0x000000081e1e7981 */ /* 0x000ea4000c1e1500 */
[----:B------:R-:W-:Y:S02]  /*38a0*/  IADD3.X R21, R31, UR5, RZ, P0, !PT ;  /* 0x000000051f157c10 */ /* 0x000fe400087fe4ff */
[----:B------:R-:W-:-:S03]  /*38b0*/  IADD3 R22, P0, R20, UR4, RZ ;  /* 0x0000000414167c10 */ /* 0x000fc6000ff1e0ff */
[----:B------:R-:W3:Y:S01]  /*38c0*/  LDG.E.U16 R20, desc[UR8][R20.64] ;  /* 0x0000000814147981 */ /* 0x000ee2000c1e1500 */
[----:B------:R-:W-:Y:S02]  /*38d0*/  IADD3.X R23, R21, UR5, RZ, P0, !PT ;  /* 0x0000000515177c10 */ /* 0x000fe400087fe4ff */
[----:B------:R-:W-:-:S03]  /*38e0*/  IADD3 R24, P0, R22, UR4, RZ ;  /* 0x0000000416187c10 */ /* 0x000fc6000ff1e0ff */
[----:B------:R-:W4:Y:S01]  /*38f0*/  LDG.E.U16 R22, desc[UR8][R22.64] ;  /* 0x0000000816167981 */ /* 0x000f22000c1e1500 */
[----:B------:R-:W-:-:S05]  /*3900*/  IADD3.X R25, R23, UR5, RZ, P0, !PT ;  /* 0x0000000517197c10 */ /* 0x000fca00087fe4ff */
[----:B------:R-:W5:Y:S01]  /*3910*/  LDG.E.U16 R24, desc[UR8][R24.64] ;  /* 0x0000000818187981 */ /* 0x000f62000c1e1500 */
[----:B--2---:R-:W-:-:S04]  /*3920*/  IMAD.U32 R26, R30, 0x10000, RZ ;  /* 0x000100001e1a7824 */ /* 0x004fc800078e00ff */
[----:B------:R-:W-:Y:S01]  /*3930*/  FADD.FTZ R26, R11, R26 ;  /* 0x0000001a0b1a7221 */ /* 0x000fe20000010000 */
[----:B---3--:R-:W-:-:S04]  /*3940*/  IMAD.U32 R27, R20, 0x10000, RZ ;  /* 0x00010000141b7824 */ /* 0x008fc800078e00ff */
[----:B------:R-:W-:Y:S01]  /*3950*/  FADD.FTZ R26, R26, R27 ;  /* 0x0000001b1a1a7221 */ /* 0x000fe20000010000 */
[----:B----4-:R-:W-:-:S05]  /*3960*/  SHF.L.U32 R11, R22, 0x10, RZ ;  /* 0x00000010160b7819 */ /* 0x010fca00000006ff */
[----:B------:R-:W-:Y:S01]  /*3970*/  FADD.FTZ R11, R26, R11 ;  /* 0x0000000b1a0b7221 */ /* 0x000fe20000010000 */
[----:B-----5:R-:W-:-:S04]  /*3980*/  IMAD.U32 R28, R24, 0x10000, RZ ;  /* 0x00010000181c7824 */ /* 0x020fc800078e00ff */
[----:B------:R-:W-:-:S07]  /*3990*/  FADD.FTZ R11, R11, R28 ;  /* 0x0000001c0b0b7221 */ /* 0x000fce0000010000 */
.L_x_1501:
[----:B------:R-:W-:Y:S05]  /*39a0*/  BSYNC B2 ;  /* 0x0000000000027941 */ /* 0x000fea0003800000 */
.L_x_1500:
[----:B------:R-:W-:Y:S05]  /*39b0*/  @!P2 BRA `(.L_x_1507) ;  /* 0xfffffff00040a947 */ /* 0x000fea000383ffff */
[----:B------:R-:W-:Y:S05]  /*39c0*/  BSYNC B1 ;  /* 0x0000000000017941 */ /* 0x000fea0003800000 */
.L_x_1497:
        /* <DEDUP_REMOVED lines=11> */
.L_x_1496:
[----:B------:R-:W-:-:S07]  /*3a80*/  PRMT R2, RZ, 0x7610, R2 ;  /* 0x00007610ff027816 */ /* 0x000fce0000000002 */
.L_x_1508:
[----:B------:R-:W-:Y:S05]  /*3a90*/  BSYNC B0 ;  /* 0x0000000000007941 */ /* 0x000fea0003800000 */
.L_x_1495:
[----:B------:R-:W-:Y:S01]  /*3aa0*/  ULDC.64 UR6, c[0x0][0x258] ;  /* 0x0000960000067ab9 */ /* 0x000fe20000000a00 */
[----:B------:R-:W-:Y:S02]  /*3ab0*/  SHF.R.S32.HI R7, RZ, 0x1f, R0 ;  /* 0x0000001fff077819 */ /* 0x000fe40000011400 */
[----:B------:R-:W-:Y:S01]  /*3ac0*/  LEA R6, P0, R0, UR6, 0x1 ;  /* 0x0000000600067c11 */ /* 0x000fe2000f8008ff */
[----:B------:R-:W-:-:S03]  /*3ad0*/  ULDC UR6, c[0x0][0x210] ;  /* 0x0000840000067ab9 */ /* 0x000fc60000000800 */
        /* <DEDUP_REMOVED lines=9> */
        .weak           $__internal_21_$__cuda_sm20_div_s64
        .type           $__internal_21_$__cuda_sm20_div_s64,@function
        .size           $__internal_21_$__cuda_sm20_div_s64,(.L_x_1846 - $__internal_21_$__cuda_sm20_div_s64)
$__internal_21_$__cuda_sm20_div_s64:
        /* <DEDUP_REMOVED lines=20> */
[----:B------:R-:W-:Y:S01]  /*3cb0*/  IMAD.HI.U32 R16, P1, R13, R21, R16 ;  /* 0x000000150d107227 */ /* 0x000fe20007820010 */
[----:B------:R-:W-:-:S04]  /*3cc0*/  IADD3.X R19, R19, R13, RZ, P0, !PT ;  /* 0x0000000d13137210 */ /* 0x000fc800007fe4ff */
[----:B------:R-:W-:-:S04]  /*3cd0*/  IADD3 R17, P2, R25, R16, RZ ;  /* 0x0000001019117210 */ /* 0x000fc80007f5e0ff */
[----:B------:R-:W-:Y:S01]  /*3ce0*/  IADD3.X R19, RZ, RZ, R19, P2, P1 ;  /* 0x000000ffff137210 */ /* 0x000fe200017e2413 */
[----:B------:R-:W-:-:S04]  /*3cf0*/  IMAD.WIDE.U32 R12, R17, R10, RZ ;  /* 0x0000000a110c7225 */ /* 0x000fc800078e00ff */
[----:B------:R-:W-:Y:S01]  /*3d00*/  IMAD R13, R17, R11, R13 ;  /* 0x0000000b110d7224 */ /* 0x000fe200078e020d */
[----:B------:R-:W-:-:S03]  /*3d10*/  IADD3 R21, P0, RZ, -R12, RZ ;  /* 0x8000000cff157210 */ /* 0x000fc60007f1e0ff */
[----:B------:R-:W-:Y:S02]  /*3d20*/  IMAD R13, R19, R10, R13 ;  /* 0x0000000a130d7224 */ /* 0x000fe400078e020d */
[----:B------:R-:W-:-:S04]  /*3d30*/  IMAD.HI.U32 R16, R17, R21, RZ ;  /* 0x0000001511107227 */ /* 0x000fc800078e00ff */
[----:B------:R-:W-:Y:S01]  /*3d40*/  IMAD.X R12, RZ, RZ, ~R13, P0 ;  /* 0x000000ffff0c7224 */ /* 0x000fe200000e0e0d */
[----:B------:R-:W-:-:S03]  /*3d50*/  IADD3 R13, P4, RZ, -R8, RZ ;  /* 0x80000008ff0d7210 */ /* 0x000fc60007f9e0ff */
[----:B------:R-:W-:-:S04]  /*3d60*/  IMAD.WIDE.U32 R16, P0, R17, R12, R16 ;  /* 0x0000000c11107225 */ /* 0x000fc80007800010 */
[----:B------:R-:W-:Y:S02]  /*3d70*/  IMAD.X R22, RZ, RZ, ~R9, P4 ;  /* 0x000000ffff167224 */ /* 0x000fe400020e0e09 */
[----:B------:R-:W-:Y:S01]  /*3d80*/  IMAD.HI.U32 R16, P1, R19, R21, R16 ;  /* 0x0000001513107227 */ /* 0x000fe20007820010 */
[----:B------:R-:W-:-:S03]  /*3d90*/  SEL R17, R13, R8, !P3 ;  /* 0x000000080d117207 */ /* 0x000fc60005800000 */
[CC--:B------:R-:W-:Y:S02]  /*3da0*/  IMAD R21, R19.reuse, R12.reuse, RZ ;  /* 0x0000000c13157224 */ /* 0x0c0fe400078e02ff */
[----:B------:R-:W-:-:S03]  /*3db0*/  IMAD.HI.U32 R8, R19, R12, RZ ;  /* 0x0000000c13087227 */ /* 0x000fc600078e00ff */
[----:B------:R-:W-:Y:S01]  /*3dc0*/  IADD3 R16, P2, R21, R16, RZ ;  /* 0x0000001015107210 */ /* 0x000fe20007f5e0ff */
[----:B------:R-:W-:Y:S01]  /*3dd0*/  IMAD.MOV.U32 R13, RZ, RZ, RZ ;  /* 0x000000ffff0d7224 */ /* 0x000fe200078e00ff */
[----:B------:R-:W-:Y:S02]  /*3de0*/  IADD3.X R8, R8, R19, RZ, P0, !PT ;  /* 0x0000001308087210 */ /* 0x000fe400007fe4ff */
[----:B------:R-:W-:Y:S01]  /*3df0*/  SEL R19, R22, R9, !P3 ;  /* 0x0000000916137207 */ /* 0x000fe20005800000 */
        /* <DEDUP_REMOVED lines=10> */
[----:B------:R-:W-:Y:S01]  /*3ea0*/  IMAD R8, R21, R11, R13 ;  /* 0x0000000b15087224 */ /* 0x000fe200078e020d */
[----:B------:R-:W-:-:S03]  /*3eb0*/  IADD3 R25, P1, -R12, R17, RZ ;  /* 0x000000110c197210 */ /* 0x000fc60007f3e1ff */
[-C--:B------:R-:W-:Y:S01]  /*3ec0*/  IMAD R8, R23, R10.reuse, R8 ;  /* 0x0000000a17087224 */ /* 0x080fe200078e0208 */
[----:B------:R-:W-:-:S03]  /*3ed0*/  ISETP.GE.U32.AND P0, PT, R25, R10, PT ;  /* 0x0000000a1900720c */ /* 0x000fc60003f06070 */
[----:B------:R-:W-:Y:S01]  /*3ee0*/  IMAD.X R19, R19, 0x1, ~R8, P1 ;  /* 0x0000000113137824 */ /* 0x000fe200008e0e08 */
[----:B------:R-:W-:Y:S02]  /*3ef0*/  IADD3 R13, P1, R25, -R10, RZ ;  /* 0x8000000a190d7210 */ /* 0x000fe40007f3e0ff */
[----:B------:R-:W-:Y:S02]  /*3f00*/  IADD3 R8, P2, R21, 0x1, RZ ;  /* 0x0000000115087810 */ /* 0x000fe40007f5e0ff */
[C---:B------:R-:W-:Y:S01]  /*3f10*/  ISETP.GE.U32.AND.EX P0, PT, R19.reuse, R11, PT, P0 ;  /* 0x0000000b1300720c */ /* 0x040fe20003f06100 */
[----:B------:R-:W-:Y:S01]  /*3f20*/  IMAD.X R17, R19, 0x1, ~R11, P1 ;  /* 0x0000000113117824 */ /* 0x000fe200008e0e0b */
[----:B------:R-:W-:Y:S02]  /*3f30*/  IADD3.X R12, RZ, R23, RZ, P2, !PT ;  /* 0x00000017ff0c7210 */ /* 0x000fe400017fe4ff */
[----:B------:R-:W-:Y:S02]  /*3f40*/  SEL R13, R13, R25, P0 ;  /* 0x000000190d0d7207 */ /* 0x000fe40000000000 */
[----:B------:R-:W-:-:S02]  /*3f50*/  SEL R21, R8, R21, P0 ;  /* 0x0000001508157207 */ /* 0x000fc40000000000 */
[----:B------:R-:W-:Y:S02]  /*3f60*/  SEL R17, R17, R19, P0 ;  /* 0x0000001311117207 */ /* 0x000fe40000000000 */
[----:B------:R-:W-:Y:S02]  /*3f70*/  ISETP.GE.U32.AND P1, PT, R13, R10, PT ;  /* 0x0000000a0d00720c */ /* 0x000fe40003f26070 */
[----:B------:R-:W-:Y:S02]  /*3f80*/  SEL R23, R12, R23, P0 ;  /* 0x000000170c177207 */ /* 0x000fe40000000000 */
[----:B------:R-:W-:Y:S02]  /*3f90*/  IADD3 R8, P2, R21, 0x1, RZ ;  /* 0x0000000115087810 */ /* 0x000fe40007f5e0ff */
[----:B------:R-:W-:Y:S02]  /*3fa0*/  ISETP.GE.U32.AND.EX P0, PT, R17, R11, PT, P1 ;  /* 0x0000000b1100720c */ /* 0x000fe40003f06110 */
[----:B------:R-:W-:Y:S01]  /*3fb0*/  LOP3.LUT R12, R6, R9, RZ, 0x3c, !PT ;  /* 0x00000009060c7212 */ /* 0x000fe200078e3cff */
[----:B------:R-:W-:Y:S01]  /*3fc0*/  IMAD.X R10, RZ, RZ, R23, P2 ;  /* 0x000000ffff0a7224 */ /* 0x000fe200010e0617 */
[----:B------:R-:W-:-:S02]  /*3fd0*/  SEL R8, R8, R21, P0 ;  /* 0x0000001508087207 */ /* 0x000fc40000000000 */
[----:B------:R-:W-:Y:S02]  /*3fe0*/  ISETP.GE.AND P1, PT, R12, RZ, PT ;  /* 0x000000ff0c00720c */ /* 0x000fe40003f26270 */
[----:B------:R-:W-:Y:S02]  /*3ff0*/  SEL R9, R10, R23, P0 ;  /* 0x000000170a097207 */ /* 0x000fe40000000000 */
[-C--:B------:R-:W-:Y:S02]  /*4000*/  IADD3 R11, P2, RZ, -R8.reuse, RZ ;  /* 0x80000008ff0b7210 */ /* 0x080fe40007f5e0ff */
[----:B------:R-:W-:Y:S01]  /*4010*/  ISETP.NE.U32.AND P0, PT, R7, RZ, PT ;  /* 0x000000ff0700720c */ /* 0x000fe20003f05070 */
[----:B------:R-:W-:Y:S01]  /*4020*/  IMAD.MOV.U32 R7, RZ, RZ, 0x0 ;  /* 0x00000000ff077424 */ /* 0x000fe200078e00ff */
[----:B------:R-:W-:Y:S01]  /*4030*/  SEL R8, R11, R8, !P1 ;  /* 0x000000080b087207 */ /* 0x000fe20004800000 */
[----:B------:R-:W-:Y:S01]  /*4040*/  IMAD.X R10, RZ, RZ, ~R9, P2 ;  /* 0x000000ffff0a7224 */ /* 0x000fe200010e0e09 */
[----:B------:R-:W-:-:S02]  /*4050*/  ISETP.NE.AND.EX P0, PT, R6, RZ, PT, P0 ;  /* 0x000000ff0600720c */ /* 0x000fc40003f05300 */
[----:B------:R-:W-:Y:S02]  /*4060*/  MOV R6, R4 ;  /* 0x0000000400067202 */ /* 0x000fe40000000f00 */
[----:B------:R-:W-:Y:S02]  /*4070*/  SEL R9, R10, R9, !P1 ;  /* 0x000000090a097207 */ /* 0x000fe40004800000 */
[----:B------:R-:W-:Y:S02]  /*4080*/  SEL R8, R8, 0xffffffff, P0 ;  /* 0xffffffff08087807 */ /* 0x000fe40000000000 */
[----:B------:R-:W-:Y:S01]  /*4090*/  SEL R9, R9, 0xffffffff, P0 ;  /* 0xffffffff09097807 */ /* 0x000fe20000000000 */
[----:B------:R-:W-:Y:S06]  /*40a0*/  RET.REL.NODEC R6 `(_ZN2at6native49_GLOBAL__N__3489678a_16_AveragePool2d_cu_fb80407630avg_pool2d_out_cuda_frame_nhwcIN3c108BFloat16EfEEviPKT_llliiiiiiiiPS5_ibb) ;  /* 0xffffffbc06d47950 */ /* 0x000fec0003c3ffff */
.L_x_1510:
        /* <DEDUP_REMOVED lines=13> */
.L_x_1846:


//--------------------- .text._ZN2at6native49_GLOBAL__N__3489678a_16_AveragePool2d_cu_fb80407625avg_pool2d_out_cuda_frameIN3c104HalfEfEEviPKT_lllliiiiiiiPS5_ibb --------------------------
	.section	.text._ZN2at6native49_GLOBAL__N__3489678a_16_AveragePool2d_cu_fb80407625avg_pool2d_out_cuda_frameIN3c104HalfEfEEviPKT_lllliiiiiiiPS5_ibb,"ax",@progbits
	.align	128
.text._ZN2at6native49_GLOBAL__N__3489678a_16_AveragePool2d_cu_fb80407625avg_pool2d_out_cuda_frameIN3c104HalfEfEEviPKT_lllliiiiiiiPS5_ibb:
        .type           _ZN2at6native49_GLOBAL__N__3489678a_16_AveragePool2d_cu_fb80407625avg_pool2d_out_cuda_frameIN3c104HalfEfEEviPKT_lllliiiiiiiPS5_ibb,@function
        .size           _ZN2at6native49_GLOBAL__N__3489678a_16_AveragePool2d_cu_fb80407625avg_pool2d_out_cuda_frameIN3c104HalfEfEEviPKT_lllliiiiiiiPS5_ibb,(.L_x_1848 - _ZN2at6native49_GLOBAL__N__3489678a_16_AveragePool2d_cu_fb80407625avg_pool2d_out_cuda_frameIN3c104HalfEfEEviPKT_lllliiiiiiiPS5_ibb)
        .other          _ZN2at6native49_GLOBAL__N__3489678a_16_AveragePool2d_cu_fb80407625avg_pool2d_out_cuda_frameIN3c104HalfEfEEviPKT_lllliiiiiiiPS5_ibb,@"STO_CUDA_ENTRY STV_DEFAULT"
_ZN2at6native49_GLOBAL__N__3489678a_16_AveragePool2d_cu_fb80407625avg_pool2d_out_cuda_frameIN3c104HalfEfEEviPKT_lllliiiiiiiPS5_ibb:
[----:B------:R-:W-:Y:S01]  /*0000*/  LDC R1, c[0x0][0x28] ;  /* 0x00000a00ff017b82 */ /* 0x000fe20000000800 */
[----:B------:R-:W0:Y:S07]  /*0010*/  S2R R2, SR_TID.X ;  /* 0x0000000000027919 */ /* 0x000e2e0000002100 */
[----:B------:R-:W0:Y:S01]  /*0020*/  S2UR UR4, SR_CTAID.X ;  /* 0x00000000000479c3 */ /* 0x000e220000002500 */
[----:B------:R-:W-:Y:S01]  /*0030*/  HFMA2.MMA R3, -RZ, RZ, 0, 0 ;  /* 0x00000000ff037435 */ /* 0x000fe200000001ff */
        /* <DEDUP_REMOVED lines=19> */
.L_x_1532:
        /* <DEDUP_REMOVED lines=8> */
[----:B0-----:R-:W-:Y:S01]  /*01f0*/  MOV R6, RZ ;  /* 0x000000ff00067202 */ /* 0x001fe20000000f00 */
[----:B-1----:R-:W-:-:S04]  /*0200*/  IMAD.MOV R4, RZ, RZ, -R7 ;  /* 0x000000ffff047224 */ /* 0x002fc800078e0a07 */
[----:B------:R-:W-:Y:S01]  /*0210*/  IMAD R13, R4, R9, RZ ;  /* 0x00000009040d7224 */ /* 0x000fe200078e02ff */
[----:B------:R-:W-:-:S03]  /*0220*/  IABS R4, R0 ;  /* 0x0000000000047213 */ /* 0x000fc60000000000 */
        /* <DEDUP_REMOVED lines=22> */
[----:B------:R-:W-:Y:S05]  /*0390*/  CALL.REL.NOINC `($__internal_22_$__cuda_sm20_div_s64) ;  /* 0x0000002c00647944 */ /* 0x000fea0003c00000 */
[----:B------:R-:W-:Y:S01]  /*03a0*/  IADD3 R17, -R4, RZ, RZ ;  /* 0x000000ff04117210 */ /* 0x000fe20007ffe1ff */
[----:B------:R-:W-:Y:S01]  /*03b0*/  ULDC UR5, c[0x0][0x238] ;  /* 0x00008e0000057ab9 */ /* 0x000fe20000000800 */
[----:B------:R-:W-:Y:S01]  /*03c0*/  IMAD.MOV.U32 R10, RZ, RZ, R4 ;  /* 0x000000ffff0a7224 */ /* 0x000fe200078e0004 */
[----:B------:R-:W-:Y:S02]  /*03d0*/  MOV R11, R9 ;  /* 0x00000009000b7202 */ /* 0x000fe40000000f00 */
[----:B------:R-:W-:Y:S01]  /*03e0*/  IMAD R17, R17, UR5, R2 ;  /* 0x0000000511117c24 */ /* 0x000fe2000f8e0202 */
[----:B------:R-:W-:Y:S06]  /*03f0*/  BRA `(.L_x_1514) ;  /* 0x0000000000587947 */ /* 0x000fec0003800000 */
.L_x_1513:
        /* <DEDUP_REMOVED lines=22> */
.L_x_1514:
[----:B------:R-:W-:Y:S05]  /*0560*/  BSYNC B0 ;  /* 0x0000000000007941 */ /* 0x000fea0003800000 */
.L_x_1512:
        /* <DEDUP_REMOVED lines=11> */
[----:B------:R-:W-:Y:S05]  /*0620*/  CALL.REL.NOINC `($__internal_22_$__cuda_sm20_div_s64) ;  /* 0x0000002800c07944 */ /* 0x000fea0003c00000 */
[----:B------:R-:W-:Y:S01]  /*0630*/  ULDC UR5, c[0x0][0x220] ;  /* 0x0000880000057ab9 */ /* 0x000fe20000000800 */
[----:B------:R-:W-:Y:S01]  /*0640*/  IADD3 R8, -R4, RZ, RZ ;  /* 0x000000ff04087210 */ /* 0x000fe20007ffe1ff */
[----:B------:R-:W-:Y:S01]  /*0650*/  IMAD.U32 R11, RZ, RZ, UR5 ;  /* 0x00000005ff0b7e24 */ /* 0x000fe2000f8e00ff */
[----:B------:R-:W-:-:S03]  /*0660*/  MOV R6, R4 ;  /* 0x0000000400067202 */ /* 0x000fc60000000f00 */
[----:B------:R-:W-:Y:S01]  /*0670*/  IMAD R8, R8, R11, R10 ;  /* 0x0000000b08087224 */ /* 0x000fe200078e020a */
[----:B------:R-:W-:Y:S06]  /*0680*/  BRA `(.L_x_1517) ;  /* 0x0000000000587947 */ /* 0x000fec0003800000 */
.L_x_1516:
[----:B------:R-:W-:Y:S02]  /*0690*/  ULDC UR5, c[0x0][0x220] ;  /* 0x0000880000057ab9 */ /* 0x000fe40000000800 */
[----:B------:R-:W-:-:S04]  /*06a0*/  IMAD.U32 R11, RZ, RZ, UR5 ;  /* 0x00000005ff0b7e24 */ /* 0x000fc8000f8e00ff */
[----:B------:R-:W0:Y:S01]  /*06b0*/  I2F.U32.RP R2, R11 ;  /* 0x0000000b00027306 */ /* 0x000e220000209000 */
[----:B------:R-:W-:-:S07]  /*06c0*/  ISETP.NE.U32.AND P2, PT, R11, RZ, PT ;  /* 0x000000ff0b00720c */ /* 0x000fce0003f45070 */
[----:B0-----:R-:W0:Y:S02]  /*06d0*/  MUFU.RCP R2, R2 ;  /* 0x0000000200027308 */ /* 0x001e240000001000 */
[----:B0-----:R-:W-:-:S06]  /*06e0*/  IADD3 R6, R2, 0xffffffe, RZ ;  /* 0x0ffffffe02067810 */ /* 0x001fcc0007ffe0ff */
        /* <DEDUP_REMOVED lines=12> */
[----:B------:R-:W-:Y:S02]  /*07b0*/  @P1 IADD3 R6, R6, 0x1, RZ ;  /* 0x0000000106061810 */ /* 0x000fe40007ffe0ff */
[----:B------:R-:W-:-:S05]  /*07c0*/  @!P2 LOP3.LUT R6, RZ, R11, RZ, 0x33, !PT ;  /* 0x0000000bff06a212 */ /* 0x000fca00078e33ff */
[----:B------:R-:W-:-:S04]  /*07d0*/  IMAD.MOV R8, RZ, RZ, -R6 ;  /* 0x000000ffff087224 */ /* 0x000fc800078e0a06 */
[----:B------:R-:W-:-:S07]  /*07e0*/  IMAD R8, R11, R8, R10 ;  /* 0x000000080b087224 */ /* 0x000fce00078e020a */
.L_x_1517:
[----:B------:R-:W-:Y:S05]  /*07f0*/  BSYNC B0 ;  /* 0x0000000000007941 */ /* 0x000fea0003800000 */
.L_x_1515:
        /* <DEDUP_REMOVED lines=17> */
[----:B0-----:R-:W-:-:S02]  /*0910*/  IADD3 R12, R2, 0xffffffe, RZ ;  /* 0x0ffffffe020c7810 */ /* 0x001fc40007ffe0ff */
[----:B------:R-:W0:Y:S04]  /*0920*/  LDC R2, c[0x0][0x254] ;  /* 0x00009500ff027b82 */ /* 0x000e280000000800 */
[----:B------:R3:W4:Y:S02]  /*0930*/  F2I.FTZ.U32.TRUNC.NTZ R13, R12 ;  /* 0x0000000c000d7305 */ /* 0x000724000021f000 */
[----:B---3--:R-:W-:Y:S01]  /*0940*/  MOV R12, RZ ;  /* 0x000000ff000c7202 */ /* 0x008fe20000000f00 */
[----:B----4-:R-:W-:-:S04]  /*0950*/  IMAD.MOV R7, RZ, RZ, -R13 ;  /* 0x000000ffff077224 */ /* 0x010fc800078e0a0d */
[----:B------:R-:W-:Y:S02]  /*0960*/  IMAD R7, R7, R4, RZ ;  /* 0x0000000407077224 */ /* 0x000fe400078e02ff */
[----:B0-----:R-:W-:Y:S01]  /*0970*/  IMAD R17, R17, UR7, -R2 ;  /* 0x0000000711117c24 */ /* 0x001fe2000f8e0a02 */
[----:B------:R-:W-:Y:S01]  /*0980*/  ULDC UR7, c[0x0][0x248] ;  /* 0x0000920000077ab9 */ /* 0x000fe20000000800 */
[----:B------:R-:W-:-:S03]  /*0990*/  IMAD.HI.U32 R7, R13, R7, R12 ;  /* 0x000000070d077227 */ /* 0x000fc600078e000c */
[----:B--2---:R-:W-:Y:S01]  /*09a0*/  VIADDMNMX R14, R17, R14, UR5, PT ;  /* 0x00000005110e7e46 */ /* 0x004fe2000b80010e */
[----:B------:R-:W-:Y:S02]  /*09b0*/  ULDC UR5, c[0x0][0x230] ;  /* 0x00008c0000057ab9 */ /* 0x000fe40000000800 */
[----:B------:R-:W-:Y:S01]  /*09c0*/  IMAD.HI.U32 R7, R7, R9, RZ ;  /* 0x0000000907077227 */ /* 0x000fe200078e00ff */
[----:B------:R-:W-:Y:S02]  /*09d0*/  VIMNMX R2, R14, UR10, PT ;  /* 0x0000000a0e027c48 */ /* 0x000fe4000bfe0100 */
[----:B------:R-:W-:Y:S01]  /*09e0*/  IADD3 R14, -R17, R14, RZ ;  /* 0x0000000e110e7210 */ /* 0x000fe20007ffe1ff */
[----:B------:R-:W-:-:S04]  /*09f0*/  IMAD.MOV R7, RZ, RZ, -R7 ;  /* 0x000000ffff077224 */ /* 0x000fc800078e0a07 */
[C---:B------:R-:W-:Y:S01]  /*0a00*/  IMAD R19, R4.reuse, R7, R9 ;  /* 0x0000000704137224 */ /* 0x040fe200078e0209 */
[----:B------:R-:W-:Y:S01]  /*0a10*/  VIMNMX R7, RZ, R17, !PT ;  /* 0x00000011ff077248 */ /* 0x000fe20007fe0100 */
[----:B------:R-:W0:Y:S03]  /*0a20*/  LDC R9, c[0x0][0x230] ;  /* 0x00008c00ff097b82 */ /* 0x000e260000000800 */
[----:B------:R-:W-:-:S13]  /*0a30*/  ISETP.GT.U32.AND P0, PT, R4, R19, PT ;  /* 0x000000130400720c */ /* 0x000fda0003f04070 */
[----:B------:R-:W-:-:S04]  /*0a40*/  @!P0 IADD3 R19, R19, -R4, RZ ;  /* 0x8000000413138210 */ /* 0x000fc80007ffe0ff */
[----:B------:R-:W-:Y:S01]  /*0a50*/  ISETP.GT.U32.AND P0, PT, R4, R19, PT ;  /* 0x000000130400720c */ /* 0x000fe20003f04070 */
[----:B0-----:R-:W-:-:S12]  /*0a60*/  VIADD R18, R9, UR11 ;  /* 0x0000000b09127c36 */ /* 0x001fd80008000000 */
[----:B------:R-:W-:Y:S01]  /*0a70*/  @!P0 IMAD.IADD R19, R19, 0x1, -R4 ;  /* 0x0000000113138824 */ /* 0x000fe200078e0a04 */
[----:B------:R-:W-:-:S04]  /*0a80*/  ISETP.GT.AND P0, PT, R2, R7, PT ;  /* 0x000000070200720c */ /* 0x000fc80003f04270 */
[----:B------:R-:W-:Y:S02]  /*0a90*/  @!P1 IADD3 R19, -R19, RZ, RZ ;  /* 0x000000ff13139210 */ /* 0x000fe40007ffe1ff */
        /* <DEDUP_REMOVED lines=22> */
[----:B------:R-:W-:-:S03]  /*0c00*/  IADD3 R18, -R15, -0x2, -R12 ;  /* 0xfffffffe0f127810 */ /* 0x000fc60007ffe90c */
[----:B------:R-:W-:Y:S01]  /*0c10*/  IMAD R9, R6, UR5, R17 ;  /* 0x0000000506097c24 */ /* 0x000fe2000f8e0211 */
[----:B------:R-:W-:Y:S01]  /*0c20*/  ISETP.GE.U32.AND P1, PT, R18, 0x3, PT ;  /* 0x000000031200780c */ /* 0x000fe20003f26070 */
[----:B------:R-:W-:Y:S01]  /*0c30*/  IMAD.IADD R16, R16, 0x1, -R15 ;  /* 0x0000000110107824 */ /* 0x000fe200078e0a0f */
[----:B------:R-:W-:Y:S02]  /*0c40*/  MOV R6, R14 ;  /* 0x0000000e00067202 */ /* 0x000fe40000000f00 */
[----:B------:R-:W-:Y:S02]  /*0c50*/  IADD3 R9, R11, R9, RZ ;  /* 0x000000090b097210 */ /* 0x000fe40007ffe0ff */
[----:B------:R-:W-:-:S07]  /*0c60*/  LOP3.LUT R20, R16, 0x3, RZ, 0xc0, !PT ;  /* 0x0000000310147812 */ /* 0x000fce00078ec0ff */
.L_x_1530:
        /* <DEDUP_REMOVED lines=10> */
[----:B------:R-:W-:-:S03]  /*0d10*/  IMAD.MOV.U32 R25, RZ, RZ, R12 ;  /* 0x000000ffff197224 */ /* 0x000fc600078e000c */
[----:B------:R-:W-:Y:S01]  /*0d20*/  IADD3 R21, R15, R17, RZ ;  /* 0x000000110f157210 */ /* 0x000fe20007ffe0ff */
[----:B------:R-:W-:Y:S06]  /*0d30*/  @!P0 BRA `(.L_x_1522) ;  /* 0x0000000000648947 */ /* 0x000fec0003800000 */
[----:B------:R-:W-:Y:S01]  /*0d40*/  ULDC.64 UR6, c[0x0][0x230] ;  /* 0x00008c0000067ab9 */ /* 0x000fe20000000a00 */
[--C-:B------:R-:W-:Y:S01]  /*0d50*/  SHF.R.S32.HI R13, RZ, 0x1f, R12.reuse ;  /* 0x0000001fff0d7819 */ /* 0x100fe2000001140c */
[----:B------:R-:W-:Y:S02]  /*0d60*/  IMAD R17, R21, UR6, RZ ;  /* 0x0000000615117c24 */ /* 0x000fe4000f8e02ff */
[----:B------:R-:W-:-:S04]  /*0d70*/  IMAD.WIDE.U32 R18, R14, UR6, R12 ;  /* 0x000000060e127c25 */ /* 0x000fc8000f8e000c */
[----:B------:R-:W-:Y:S01]  /*0d80*/  IMAD R17, R14, UR7, R17 ;  /* 0x000000070e117c24 */ /* 0x000fe2000f8e0211 */
[----:B------:R-:W-:Y:S02]  /*0d90*/  ULDC.64 UR6, c[0x0][0x218] ;  /* 0x0000860000067ab9 */ /* 0x000fe40000000a00 */
[----:B------:R-:W-:Y:S01]  /*0da0*/  LEA R16, P0, R18, UR6, 0x1 ;  /* 0x0000000612107c11 */ /* 0x000fe2000f8008ff */
[----:B------:R-:W-:-:S05]  /*0db0*/  IMAD.IADD R17, R19, 0x1, R17 ;  /* 0x0000000113117824 */ /* 0x000fca00078e0211 */
[----:B------:R-:W-:-:S05]  /*0dc0*/  LEA.HI.X R17, R18, UR7, R17, 0x1, P0 ;  /* 0x0000000712117c11 */ /* 0x000fca00080f0c11 */
[----:B------:R-:W2:Y:S01]  /*0dd0*/  LDG.E.U16 R8, desc[UR8][R16.64] ;  /* 0x0000000810087981 */ /* 0x000ea2000c1e1500 */
[----:B------:R-:W-:Y:S02]  /*0de0*/  ISETP.NE.AND P0, PT, R20, 0x1, PT ;  /* 0x000000011400780c */ /* 0x000fe40003f05270 */
[----:B------:R-:W-:Y:S01]  /*0df0*/  IADD3 R25, R12, 0x1, RZ ;  /* 0x000000010c197810 */ /* 0x000fe20007ffe0ff */
[----:B--2---:R-:W-:-:S05]  /*0e00*/  HADD2.F32 R8, -RZ, R8.H0_H0 ;  /* 0x20000008ff087230 */ /* 0x004fca0000004100 */
[----:B------:R-:W-:-:S05]  /*0e10*/  FADD.FTZ R27, R27, R8 ;  /* 0x000000081b1b7221 */ /* 0x000fca0000010000 */
[----:B------:R-:W-:Y:S05]  /*0e20*/  @!P0 BRA `(.L_x_1522) ;  /* 0x0000000000288947 */ /* 0x000fea0003800000 */
[----:B------:R-:W-:Y:S01]  /*0e30*/  ISETP.NE.AND P0, PT, R20, 0x2, PT ;  /* 0x000000021400780c */ /* 0x000fe20003f05270 */
[----:B------:R-:W2:-:S12]  /*0e40*/  LDG.E.U16 R8, desc[UR8][R16.64+0x2] ;  /* 0x0000020810087981 */ /* 0x000e98000c1e1500 */
[----:B------:R-:W3:Y:S01]  /*0e50*/  @P0 LDG.E.U16 R18, desc[UR8][R16.64+0x4] ;  /* 0x0000040810120981 */ /* 0x000ee2000c1e1500 */
[C---:B------:R-:W-:Y:S01]  /*0e60*/  VIADD R19, R12.reuse, 0x3 ;  /* 0x000000030c137836 */ /* 0x040fe20000000000 */
[----:B------:R-:W-:-:S03]  /*0e70*/  IADD3 R25, R12, 0x2, RZ ;  /* 0x000000020c197810 */ /* 0x000fc60007ffe0ff */
[----:B------:R-:W-:Y:S02]  /*0e80*/  @P0 IMAD.MOV.U32 R25, RZ, RZ, R19 ;  /* 0x000000ffff190224 */ /* 0x000fe400078e0013 */
[----:B--2---:R-:W-:-:S05]  /*0e90*/  HADD2.F32 R8, -RZ, R8.H0_H0 ;  /* 0x20000008ff087230 */ /* 0x004fca0000004100 */
[----:B------:R-:W-:Y:S01]  /*0ea0*/  FADD.FTZ R27, R27, R8 ;  /* 0x000000081b1b7221 */ /* 0x000fe20000010000 */
[----:B---3--:R-:W-:-:S05]  /*0eb0*/  @P0 HADD2.F32 R18, -RZ, R18.H0_H0 ;  /* 0x20000012ff120230 */ /* 0x008fca0000004100 */
[----:B------:R-:W-:-:S07]  /*0ec0*/  @P0 FADD.FTZ R27, R27, R18 ;  /* 0x000000121b1b0221 */ /* 0x000fce0000010000 */
.L_x_1522:
[----:B------:R-:W-:Y:S05]  /*0ed0*/  BSYNC B2 ;  /* 0x0000000000027941 */ /* 0x000fea0003800000 */
.L_x_1521:
[----:B------:R-:W-:Y:S04]  /*0ee0*/  BSSY B2, `(.L_x_1523) ;  /* 0x00000a0000027945 */ /* 0x000fe80003800000 */
[----:B------:R-:W-:Y:S05]  /*0ef0*/  @!P1 BRA `(.L_x_1524) ;  /* 0x0000000800789947 */ /* 0x000fea0003800000 */
[----:B------:R-:W-:Y:S01]  /*0f00*/  IADD3 R8, R4, -R25, RZ ;  /* 0x8000001904087210 */ /* 0x000fe20007ffe0ff */
[----:B------:R-:W-:Y:S01]  /*0f10*/  BSSY B3, `(.L_x_1525) ;  /* 0x0000055000037945 */ /* 0x000fe20003800000 */
[----:B------:R-:W-:Y:S02]  /*0f20*/  PLOP3.LUT P0, PT, PT, PT, PT, 0x80, 0x0 ;  /* 0x000000000000781c */ /* 0x000fe40003f0f070 */
[----:B------:R-:W-:-:S13]  /*0f30*/  ISETP.GT.AND P3, PT, R8, 0xc, PT ;  /* 0x0000000c0800780c */ /* 0x000fda0003f64270 */
[----:B------:R-:W-:Y:S05]  /*0f40*/  @!P3 BRA `(.L_x_1526) ;  /* 0x000000040044b947 */ /* 0x000fea0003800000 */
[----:B------:R-:W-:Y:S01]  /*0f50*/  PLOP3.LUT P0, PT, PT, PT, PT, 0x8, 0x0 ;  /* 0x000000000000781c */ /* 0x000fe20003f0e170 */
[----:B------:R-:W-:-:S12]  /*0f60*/  VIADD R8, R4, 0xfffffff4 ;  /* 0xfffffff404087836 */ /* 0x000fd80000000000 */
.L_x_1527:
[----:B------:R-:W-:Y:S01]  /*0f70*/  ULDC.64 UR6, c[0x0][0x230] ;  /* 0x00008c0000067ab9 */ /* 0x000fe20000000a00 */
[----:B------:R-:W-:Y:S01]  /*0f80*/  SHF.R.S32.HI R17, RZ, 0x1f, R25 ;  /* 0x0000001fff117819 */ /* 0x000fe20000011419 */
[----:B------:R-:W-:Y:S01]  /*0f90*/  IMAD R19, R21, UR6, RZ ;  /* 0x0000000615137c24 */ /* 0x000fe2000f8e02ff */
[----:B------:R-:W-:Y:S01]  /*0fa0*/  MOV R16, R25 ;  /* 0x0000001900107202 */ /* 0x000fe20000000f00 */
[----:B------:R-:W-:Y:S02]  /*0fb0*/  ULDC.64 UR10, c[0x0][0x218] ;  /* 0x00008600000a7ab9 */ /* 0x000fe40000000a00 */
        /* <DEDUP_REMOVED lines=12> */
[----:B--2---:R-:W-:Y:S02]  /*1080*/  HADD2.F32 R28, -RZ, R18.H0_H0 ;  /* 0x20000012ff1c7230 */ /* 0x004fe40000004100 */
[----:B------:R-:W2:Y:S03]  /*1090*/  LDG.E.U16 R18, desc[UR8][R22.64+0x4] ;  /* 0x0000040816127981 */ /* 0x000ea6000c1e1500 */
[----:B------:R-:W-:Y:S01]  /*10a0*/  FADD.FTZ R27, R28, R27 ;  /* 0x0000001b1c1b7221 */ /* 0x000fe20000010000 */
[----:B------:R-:W-:-:S04]  /*10b0*/  LEA R28, P3, R16, UR10, 0x1 ;  /* 0x0000000a101c7c11 */ /* 0x000fc8000f8608ff */
[----:B------:R-:W-:-:S05]  /*10c0*/  LEA.HI.X R29, R16, UR11, R17, 0x1, P3 ;  /* 0x0000000b101d7c11 */ /* 0x000fca00098f0c11 */
[----:B------:R-:W5:Y:S01]  /*10d0*/  LDG.E.U16 R22, desc[UR8][R28.64] ;  /* 0x000000081c167981 */ /* 0x000f62000c1e1500 */
[----:B---3--:R-:W-:-:S05]  /*10e0*/  HADD2.F32 R26, -RZ, R26.H0_H0 ;  /* 0x2000001aff1a7230 */ /* 0x008fca0000004100 */
[----:B------:R-:W-:Y:S02]  /*10f0*/  FADD.FTZ R16, R27, R26 ;  /* 0x0000001a1b107221 */ /* 0x000fe40000010000 */
[----:B------:R-:W3:Y:S04]  /*1100*/  LDG.E.U16 R26, desc[UR8][R28.64+0x2] ;  /* 0x000002081c1a7981 */ /* 0x000ee8000c1e1500 */
[----:B------:R-:W3:Y:S01]  /*1110*/  LDG.E.U16 R27, desc[UR8][R28.64+0x4] ;  /* 0x000004081c1b7981 */ /* 0x000ee2000c1e1500 */
[----:B----4-:R-:W-:Y:S02]  /*1120*/  HADD2.F32 R24, -RZ, R24.H0_H0 ;  /* 0x20000018ff187230 */ /* 0x010fe40000004100 */
[----:B--2---:R-:W-:Y:S02]  /*1130*/  HADD2.F32 R17, -RZ, R18.H0_H0 ;  /* 0x20000012ff117230 */ /* 0x004fe40000004100 */
[----:B------:R0:W2:Y:S03]  /*1140*/  LDG.E.U16 R18, desc[UR8][R28.64+0x6] ;  /* 0x000006081c127981 */ /* 0x0000a6000c1e1500 */
[----:B------:R-:W-:Y:S01]  /*1150*/  FADD.FTZ R23, R16, R17 ;  /* 0x0000001110177221 */ /* 0x000fe20000010000 */
[----:B------:R-:W-:-:S04]  /*1160*/  IADD3 R16, R25, 0x8, RZ ;  /* 0x0000000819107810 */ /* 0x000fc80007ffe0ff */
[----:B------:R-:W-:Y:S01]  /*1170*/  SHF.R.S32.HI R17, RZ, 0x1f, R16 ;  /* 0x0000001fff117819 */ /* 0x000fe20000011410 */
[----:B------:R-:W-:Y:S01]  /*1180*/  FADD.FTZ R23, R23, R24 ;  /* 0x0000001817177221 */ /* 0x000fe20000010000 */
[----:B-----5:R-:W-:Y:S02]  /*1190*/  HADD2.F32 R22, -RZ, R22.H0_H0 ;  /* 0x20000016ff167230 */ /* 0x020fe40000004100 */
[----:B------:R-:W-:-:S04]  /*11a0*/  IMAD.WIDE.U32 R16, R14, UR6, R16 ;  /* 0x000000060e107c25 */ /* 0x000fc8000f8e0010 */
[----:B0-----:R-:W-:Y:S01]  /*11b0*/  FADD.FTZ R28, R23, R22 ;  /* 0x00000016171c7221 */ /* 0x001fe20000010000 */
[----:B------:R-:W-:Y:S01]  /*11c0*/  IMAD.IADD R17, R19, 0x1, R17 ;  /* 0x0000000113117824 */ /* 0x000fe200078e0211 */
[----:B------:R-:W-:-:S04]  /*11d0*/  LEA R22, P3, R16, UR10, 0x1 ;  /* 0x0000000a10167c11 */ /* 0x000fc8000f8608ff */
[----:B------:R-:W-:Y:S01]  /*11e0*/  LEA.HI.X R23, R16, UR11, R17, 0x1, P3 ;  /* 0x0000000b10177c11 */ /* 0x000fe200098f0c11 */
[----:B---3--:R-:W-:Y:S02]  /*11f0*/  HADD2.F32 R17, -RZ, R26.H0_H0 ;  /* 0x2000001aff117230 */ /* 0x008fe40000004100 */
[----:B------:R-:W-:Y:S02]  /*1200*/  HADD2.F32 R16, -RZ, R27.H0_H0 ;  /* 0x2000001bff107230 */ /* 0x000fe40000004100 */
[----:B------:R-:W3:Y:S01]  /*1210*/  LDG.E.U16 R24, desc[UR8][R22.64] ;  /* 0x0000000816187981 */ /* 0x000ee2000c1e1500 */
[----:B------:R-:W-:-:S03]  /*1220*/  FADD.FTZ R17, R28, R17 ;  /* 0x000000111c117221 */ /* 0x000fc60000010000 */
[----:B------:R-:W4:Y:S01]  /*1230*/  LDG.E.U16 R26, desc[UR8][R22.64+0x2] ;  /* 0x00000208161a7981 */ /* 0x000f22000c1e1500 */
[----:B------:R-:W-:Y:S01]  /*1240*/  FADD.FTZ R29, R17, R16 ;  /* 0x00000010111d7221 */ /* 0x000fe20000010000 */
[----:B------:R-:W-:Y:S02]  /*1250*/  IADD3 R16, R25, 0xc, RZ ;  /* 0x0000000c19107810 */ /* 0x000fe40007ffe0ff */
[----:B------:R-:W5:Y:S02]  /*1260*/  LDG.E.U16 R27, desc[UR8][R22.64+0x4] ;  /* 0x00000408161b7981 */ /* 0x000f64000c1e1500 */
[--C-:B------:R-:W-:Y:S02]  /*1270*/  SHF.R.S32.HI R17, RZ, 0x1f, R16.reuse ;  /* 0x0000001fff117819 */ /* 0x100fe40000011410 */
[----:B------:R-:W5:Y:S01]  /*1280*/  LDG.E.U16 R28, desc[UR8][R22.64+0x6] ;  /* 0x00000608161c7981 */ /* 0x000f62000c1e1500 */
[----:B------:R-:W-:-:S04]  /*1290*/  IMAD.WIDE.U32 R16, R14, UR6, R16 ;  /* 0x000000060e107c25 */ /* 0x000fc8000f8e0010 */
[----:B------:R-:W-:Y:S02]  /*12a0*/  IMAD.IADD R19, R19, 0x1, R17 ;  /* 0x0000000113137824 */ /* 0x000fe400078e0211 */
[----:B--2---:R-:W-:-:S05]  /*12b0*/  HADD2.F32 R18, -RZ, R18.H0_H0 ;  /* 0x20000012ff127230 */ /* 0x004fca0000004100 */
[----:B------:R-:W-:Y:S01]  /*12c0*/  FADD.FTZ R29, R29, R18 ;  /* 0x000000121d1d7221 */ /* 0x000fe20000010000 */
[----:B------:R-:W-:-:S04]  /*12d0*/  LEA R18, P3, R16, UR10, 0x1 ;  /* 0x0000000a10127c11 */ /* 0x000fc8000f8608ff */
[----:B------:R-:W-:-:S05]  /*12e0*/  LEA.HI.X R19, R16, UR11, R19, 0x1, P3 ;  /* 0x0000000b10137c11 */ /* 0x000fca00098f0c13 */
[----:B------:R-:W2:Y:S04]  /*12f0*/  LDG.E.U16 R16, desc[UR8][R18.64] ;  /* 0x0000000812107981 */ /* 0x000ea8000c1e1500 */
[----:B------:R-:W2:Y:S04]  /*1300*/  LDG.E.U16 R22, desc[UR8][R18.64+0x2] ;  /* 0x0000020812167981 */ /* 0x000ea8000c1e1500 */
[----:B------:R-:W2:Y:S04]  /*1310*/  LDG.E.U16 R17, desc[UR8][R18.64+0x4] ;  /* 0x0000040812117981 */ /* 0x000ea8000c1e1500 */
[----:B------:R-:W2:Y:S01]  /*1320*/  LDG.E.U16 R23, desc[UR8][R18.64+0x6] ;  /* 0x0000060812177981 */ /* 0x000ea2000c1e1500 */
[----:B---3--:R-:W-:-:S05]  /*1330*/  HADD2.F32 R24, -RZ, R24.H0_H0 ;  /* 0x20000018ff187230 */ /* 0x008fca0000004100 */
[----:B------:R-:W-:Y:S01]  /*1340*/  FADD.FTZ R24, R29, R24 ;  /* 0x000000181d187221 */ /* 0x000fe20000010000 */
[----:B----4-:R-:W-:Y:S02]  /*1350*/  HADD2.F32 R29, -RZ, R26.H0_H0 ;  /* 0x2000001aff1d7230 */ /* 0x010fe40000004100 */
[----:B-----5:R-:W-:-:S03]  /*1360*/  HADD2.F32 R27, -RZ, R27.H0_H0 ;  /* 0x2000001bff1b7230 */ /* 0x020fc60000004100 */
[----:B------:R-:W-:Y:S01]  /*1370*/  FADD.FTZ R24, R24, R29 ;  /* 0x0000001d18187221 */ /* 0x000fe20000010000 */
[----:B------:R-:W-:Y:S01]  /*1380*/  HADD2.F32 R29, -RZ, R28.H0_H0 ;  /* 0x2000001cff1d7230 */ /* 0x000fe20000004100 */
[----:B------:R-:W-:Y:S02]  /*1390*/  IADD3 R25, R25, 0x10, RZ ;  /* 0x0000001019197810 */ /* 0x000fe40007ffe0ff */
[----:B------:R-:W-:Y:S02]  /*13a0*/  FADD.FTZ R24, R24, R27 ;  /* 0x0000001b18187221 */ /* 0x000fe40000010000 */
[----:B------:R-:W-:Y:S02]  /*13b0*/  ISETP.GE.AND P3, PT, R25, R8, PT ;  /* 0x000000081900720c */ /* 0x000fe40003f66270 */
[----:B------:R-:W-:Y:S01]  /*13c0*/  FADD.FTZ R24, R24, R29 ;  /* 0x0000001d18187221 */ /* 0x000fe20000010000 */
[----:B--2---:R-:W-:Y:S02]  /*13d0*/  HADD2.F32 R27, -RZ, R16.H0_H0 ;  /* 0x20000010ff1b7230 */ /* 0x004fe40000004100 */
[----:B------:R-:W-:-:S03]  /*13e0*/  HADD2.F32 R29, -RZ, R22.H0_H0 ;  /* 0x20000016ff1d7230 */ /* 0x000fc60000004100 */
[----:B------:R-:W-:Y:S01]  /*13f0*/  FADD.FTZ R24, R24, R27 ;  /* 0x0000001b18187221 */ /* 0x000fe20000010000 */
[----:B------:R-:W-:-:S03]  /*1400*/  HADD2.F32 R17, -RZ, R17.H0_H0 ;  /* 0x20000011ff117230 */ /* 0x000fc60000004100 */
[----:B------:R-:W-:Y:S01]  /*1410*/  FADD.FTZ R24, R24, R29 ;  /* 0x0000001d18187221 */ /* 0x000fe20000010000 */
[----:B------:R-:W-:-:S03]  /*1420*/  HADD2.F32 R16, -RZ, R23.H0_H0 ;  /* 0x20000017ff107230 */ /* 0x000fc60000004100 */
[----:B------:R-:W-:-:S04]  /*1430*/  FADD.FTZ R17, R24, R17 ;  /* 0x0000001118117221 */ /* 0x000fc80000010000 */
[----:B------:R-:W-:Y:S01]  /*1440*/  FADD.FTZ R27, R17, R16 ;  /* 0x00000010111b7221 */ /* 0x000fe20000010000 */
[----:B------:R-:W-:Y:S06]  /*1450*/  @!P3 BRA `(.L_x_1527) ;  /* 0xfffffff800c4b947 */ /* 0x000fec000383ffff */
.L_x_1526:
[----:B------:R-:W-:Y:S05]  /*1460*/  BSYNC B3 ;  /* 0x0000000000037941 */ /* 0x000fea0003800000 */
.L_x_1525:
        /* <DEDUP_REMOVED lines=12> */
[C---:B------:R-:W-:Y:S02]  /*1530*/  LEA R22, P0, R18.reuse, UR10, 0x1 ;  /* 0x0000000a12167c11 */ /* 0x040fe4000f8008ff */
[----:B------:R-:W-:Y:S02]  /*1540*/  IADD3 R19, R29, R19, RZ ;  /* 0x000000131d137210 */ /* 0x000fe40007ffe0ff */
[--C-:B------:R-:W-:Y:S02]  /*1550*/  SHF.R.S32.HI R17, RZ, 0x1f, R16.reuse ;  /* 0x0000001fff117819 */ /* 0x100fe40000011410 */
[----:B------:R-:W-:Y:S01]  /*1560*/  LEA.HI.X R23, R18, UR11, R19, 0x1, P0 ;  /* 0x0000000b12177c11 */ /* 0x000fe200080f0c13 */
[----:B------:R-:W-:-:S04]  /*1570*/  IMAD.WIDE.U32 R16, R14, UR6, R16 ;  /* 0x000000060e107c25 */ /* 0x000fc8000f8e0010 */
[----:B------:R-:W2:Y:S01]  /*1580*/  LDG.E.U16 R8, desc[UR8][R22.64] ;  /* 0x0000000816087981 */ /* 0x000ea2000c1e1500 */
[----:B------:R-:W-:Y:S01]  /*1590*/  IMAD.IADD R19, R29, 0x1, R17 ;  /* 0x000000011d137824 */ /* 0x000fe200078e0211 */
[C---:B------:R-:W-:Y:S02]  /*15a0*/  LEA R18, P0, R16.reuse, UR10, 0x1 ;  /* 0x0000000a10127c11 */ /* 0x040fe4000f8008ff */
[----:B------:R-:W3:Y:S02]  /*15b0*/  LDG.E.U16 R17, desc[UR8][R22.64+0x2] ;  /* 0x0000020816117981 */ /* 0x000ee4000c1e1500 */
[----:B------:R-:W-:Y:S02]  /*15c0*/  LEA.HI.X R19, R16, UR11, R19, 0x1, P0 ;  /* 0x0000000b10137c11 */ /* 0x000fe400080f0c13 */
        /* <DEDUP_REMOVED lines=8> */
[----:B--2---:R-:W-:Y:S02]  /*1650*/  HADD2.F32 R8, -RZ, R8.H0_H0 ;  /* 0x20000008ff087230 */ /* 0x004fe40000004100 */
[----:B---3--:R-:W-:-:S03]  /*1660*/  HADD2.F32 R17, -RZ, R17.H0_H0 ;  /* 0x20000011ff117230 */ /* 0x008fc60000004100 */
[----:B------:R-:W-:-:S04]  /*1670*/  FADD.FTZ R8, R27, R8 ;  /* 0x000000081b087221 */ /* 0x000fc80000010000 */
[----:B------:R-:W-:Y:S01]  /*1680*/  FADD.FTZ R8, R8, R17 ;  /* 0x0000001108087221 */ /* 0x000fe20000010000 */
[----:B-----5:R-:W-:Y:S02]  /*1690*/  HADD2.F32 R27, -RZ, R16.H0_H0 ;  /* 0x20000010ff1b7230 */ /* 0x020fe40000004100 */
[----:B----4-:R-:W-:-:S03]  /*16a0*/  HADD2.F32 R29, -RZ, R29.H0_H0 ;  /* 0x2000001dff1d7230 */ /* 0x010fc60000004100 */
[----:B------:R-:W-:Y:S01]  /*16b0*/  FADD.FTZ R8, R8, R27 ;  /* 0x0000001b08087221 */ /* 0x000fe20000010000 */
[----:B------:R-:W-:-:S03]  /*16c0*/  HADD2.F32 R17, -RZ, R28.H0_H0 ;  /* 0x2000001cff117230 */ /* 0x000fc60000004100 */
[----:B------:R-:W-:Y:S01]  /*16d0*/  FADD.FTZ R8, R8, R29 ;  /* 0x0000001d08087221 */ /* 0x000fe20000010000 */
[----:B------:R-:W-:-:S03]  /*16e0*/  HADD2.F32 R23, -RZ, R26.H0_H0 ;  /* 0x2000001aff177230 */ /* 0x000fc60000004100 */
[----:B------:R-:W-:Y:S01]  /*16f0*/  FADD.FTZ R8, R8, R17 ;  /* 0x0000001108087221 */ /* 0x000fe20000010000 */
[----:B------:R-:W-:-:S03]  /*1700*/  HADD2.F32 R17, -RZ, R24.H0_H0 ;  /* 0x20000018ff117230 */ /* 0x000fc60000004100 */
[----:B------:R-:W-:-:S04]  /*1710*/  FADD.FTZ R8, R8, R23 ;  /* 0x0000001708087221 */ /* 0x000fc80000010000 */
[----:B------:R-:W-:Y:S01]  /*1720*/  FADD.FTZ R8, R8, R17 ;  /* 0x0000001108087221 */ /* 0x000fe20000010000 */
[----:B------:R-:W-:-:S05]  /*1730*/  HADD2.F32 R27, -RZ, R18.H0_H0 ;  /* 0x20000012ff1b7230 */ /* 0x000fca0000004100 */
[----:B------:R-:W-:-:S07]  /*1740*/  FADD.FTZ R27, R8, R27 ;  /* 0x0000001b081b7221 */ /* 0x000fce0000010000 */
.L_x_1529:
[----:B------:R-:W-:Y:S05]  /*1750*/  BSYNC B3 ;  /* 0x0000000000037941 */ /* 0x000fea0003800000 */
.L_x_1528:
        /* <DEDUP_REMOVED lines=16> */
[----:B--2---:R-:W-:-:S02]  /*1860*/  HADD2.F32 R8, -RZ, R8.H0_H0 ;  /* 0x20000008ff087230 */ /* 0x004fc40000004100 */
[----:B---3--:R-:W-:-:S03]  /*1870*/  HADD2.F32 R17, -RZ, R16.H0_H0 ;  /* 0x20000010ff117230 */ /* 0x008fc60000004100 */
[----:B------:R-:W-:Y:S01]  /*1880*/  FADD.FTZ R8, R27, R8 ;  /* 0x000000081b087221 */ /* 0x000fe20000010000 */
[----:B----4-:R-:W-:-:S03]  /*1890*/  HADD2.F32 R19, -RZ, R18.H0_H0 ;  /* 0x20000012ff137230 */ /* 0x010fc60000004100 */
[----:B------:R-:W-:Y:S01]  /*18a0*/  FADD.FTZ R8, R8, R17 ;  /* 0x0000001108087221 */ /* 0x000fe20000010000 */
[----:B-----5:R-:W-:-:S03]  /*18b0*/  HADD2.F32 R21, -RZ, R21.H0_H0 ;  /* 0x20000015ff157230 */ /* 0x020fc60000004100 */
[----:B------:R-:W-:-:S04]  /*18c0*/  FADD.FTZ R8, R8, R19 ;  /* 0x0000001308087221 */ /* 0x000fc80000010000 */
[----:B------:R-:W-:-:S07]  /*18d0*/  FADD.FTZ R27, R8, R21 ;  /* 0x00000015081b7221 */ /* 0x000fce0000010000 */
.L_x_1524:
[----:B------:R-:W-:Y:S05]  /*18e0*/  BSYNC B2 ;  /* 0x0000000000027941 */ /* 0x000fea0003800000 */
.L_x_1523:
[----:B------:R-:W-:Y:S05]  /*18f0*/  @!P2 BRA `(.L_x_1530) ;  /* 0xfffffff000dca947 */ /* 0x000fea000383ffff */
[----:B------:R-:W-:Y:S05]  /*1900*/  BSYNC B0 ;  /* 0x0000000000007941 */ /* 0x000fea0003800000 */
.L_x_1520:
[----:B------:R-:W-:Y:S02]  /*1910*/  ULDC.S8 UR5, c[0x0][0x26d] ;  /* 0x00009b4000057ab9 */ /* 0x000fe40000000200 */
[----:B------:R-:W-:-:S13]  /*1920*/  ISETP.NE.AND P0, PT, RZ, UR5, PT ;  /* 0x00000005ff007c0c */ /* 0x000fda000bf05270 */
[----:B------:R-:W0:Y:S02]  /*1930*/  @P0 LDC R6, c[0x0][0x268] ;  /* 0x00009a00ff060b82 */ /* 0x000e240000000800 */
[----:B0-----:R-:W-:-:S04]  /*1940*/  I2FP.F32.S32 R6, R6 ;  /* 0x0000000600067245 */ /* 0x001fc80000201400 */
[----:B------:R-:W0:Y:S02]  /*1950*/  MUFU.RCP R2, R6 ;  /* 0x0000000600027308 */ /* 0x000e240000001000 */
[----:B0-----:R-:W-:-:S05]  /*1960*/  FMUL.FTZ R2, R27, R2 ;  /* 0x000000021b027220 */ /* 0x001fca0000410000 */
[----:B------:R-:W-:Y:S01]  /*1970*/  F2FP.F16.F32.PACK_AB R2, RZ, R2 ;  /* 0x00000002ff02723e */ /* 0x000fe200000000ff */
[----:B------:R-:W-:Y:S06]  /*1980*/  BRA `(.L_x_1531) ;  /* 0x0000000000047947 */ /* 0x000fec0003800000 */
.L_x_1519:
[----:B------:R-:W-:-:S07]  /*1990*/  PRMT R2, RZ, 0x7610, R2 ;  /* 0x00007610ff027816 */ /* 0x000fce0000000002 */
.L_x_1531:
[----:B------:R-:W-:Y:S05]  /*19a0*/  BSYNC B1 ;  /* 0x0000000000017941 */ /* 0x000fea0003800000 */
.L_x_1518:
        /* <DEDUP_REMOVED lines=14> */
.L_x_1511:
        /* <DEDUP_REMOVED lines=41> */
.L_x_1534:
        /* <DEDUP_REMOVED lines=22> */
.L_x_1535:
[----:B------:R-:W-:Y:S05]  /*1e80*/  BSYNC B0 ;  /* 0x0000000000007941 */ /* 0x000fea0003800000 */
.L_x_1533:
        /* <DEDUP_REMOVED lines=8> */
[----:B------:R-:W-:Y:S02]  /*1f10*/  MOV R14, UR6 ;  /* 0x00000006000e7c02 */ /* 0x000fe40008000f00 */
[----:B------:R-:W-:Y:S02]  /*1f20*/  MOV R15, R11 ;  /* 0x0000000b000f7202 */ /* 0x000fe40000000f00 */
[----:B------:R-:W-:-:S07]  /*1f30*/  MOV R16, 0x1f50 ;  /* 0x00001f5000107802 */ /* 0x000fce0000000f00 */
[----:B------:R-:W-:Y:S05]  /*1f40*/  CALL.REL.NOINC `($__internal_22_$__cuda_sm20_div_s64) ;  /* 0x0000001000787944 */ /* 0x000fea0003c00000 */
[----:B------:R-:W-:Y:S01]  /*1f50*/  ULDC UR5, c[0x0][0x220] ;  /* 0x0000880000057ab9 */ /* 0x000fe20000000800 */
[----:B------:R-:W-:Y:S01]  /*1f60*/  IADD3 R6, -R4, RZ, RZ ;  /* 0x000000ff04067210 */ /* 0x000fe20007ffe1ff */
[----:B------:R-:W-:-:S04]  /*1f70*/  IMAD.U32 R9, RZ, RZ, UR5 ;  /* 0x00000005ff097e24 */ /* 0x000fc8000f8e00ff */
[----:B------:R-:W-:Y:S01]  /*1f80*/  IMAD R6, R6, R9, R10 ;  /* 0x0000000906067224 */ /* 0x000fe200078e020a */
[----:B------:R-:W-:Y:S06]  /*1f90*/  BRA `(.L_x_1538) ;  /* 0x0000000000587947 */ /* 0x000fec0003800000 */
.L_x_1537:
[----:B------:R-:W-:Y:S02]  /*1fa0*/  ULDC UR5, c[0x0][0x220] ;  /* 0x0000880000057ab9 */ /* 0x000fe40000000800 */
[----:B------:R-:W-:-:S04]  /*1fb0*/  MOV R9, UR5 ;  /* 0x0000000500097c02 */ /* 0x000fc80008000f00 */
        /* <DEDUP_REMOVED lines=16> */
[----:B------:R-:W-:Y:S02]  /*20c0*/  @P1 IADD3 R4, R4, 0x1, RZ ;  /* 0x0000000104041810 */ /* 0x000fe40007ffe0ff */
[----:B------:R-:W-:-:S05]  /*20d0*/  @!P2 LOP3.LUT R4, RZ, R9, RZ, 0x33, !PT ;  /* 0x00000009ff04a212 */ /* 0x000fca00078e33ff */
[----:B------:R-:W-:-:S04]  /*20e0*/  IMAD.MOV R6, RZ, RZ, -R4 ;  /* 0x000000ffff067224 */ /* 0x000fc800078e0a04 */
[----:B------:R-:W-:-:S07]  /*20f0*/  IMAD R6, R9, R6, R10 ;  /* 0x0000000609067224 */ /* 0x000fce00078e020a */
.L_x_1538:
[----:B------:R-:W-:Y:S05]  /*2100*/  BSYNC B0 ;  /* 0x0000000000007941 */ /* 0x000fea0003800000 */
.L_x_1536:
        /* <DEDUP_REMOVED lines=15> */
[----:B0-----:R-:W-:-:S02]  /*2200*/  IADD3 R10, R2, 0xffffffe, RZ ;  /* 0x0ffffffe020a7810 */ /* 0x001fc40007ffe0ff */
        /* <DEDUP_REMOVED lines=15> */
[----:B------:R-:W-:-:S04]  /*2300*/  @!P0 IADD3 R8, R8, -R7, RZ ;  /* 0x8000000708088210 */ /* 0x000fc80007ffe0ff */
[----:B------:R-:W-:Y:S02]  /*2310*/  ISETP.GT.U32.AND P0, PT, R7, R8, PT ;  /* 0x000000080700720c */ /* 0x000fe40003f04070 */
[----:B--2---:R-:W-:Y:S01]  /*2320*/  VIADDMNMX R17, R2, R13, UR5, PT ;  /* 0x0000000502117e46 */ /* 0x004fe2000b80010d */
[----:B------:R-:W-:Y:S01]  /*2330*/  ULDC UR5, c[0x0][0x230] ;  /* 0x00008c0000057ab9 */ /* 0x000fe20000000800 */
[----:B------:R-:W-:Y:S02]  /*2340*/  VIMNMX R2, RZ, R2, !PT ;  /* 0x00000002ff027248 */ /* 0x000fe40007fe0100 */
[----:B------:R-:W-:-:S07]  /*2350*/  VIMNMX R17, R17, UR10, PT ;  /* 0x0000000a11117c48 */ /* 0x000fce000bfe0100 */
[----:B------:R-:W-:Y:S01]  /*2360*/  @!P0 IMAD.IADD R8, R8, 0x1, -R7 ;  /* 0x0000000108088824 */ /* 0x000fe200078e0a07 */
[----:B------:R-:W-:Y:S01]  /*2370*/  ISETP.GT.AND P0, PT, R17, R2, PT ;  /* 0x000000021100720c */ /* 0x000fe20003f04270 */
[----:B-1----:R-:W-:-:S03]  /*2380*/  VIADD R7, R12, UR11 ;  /* 0x0000000b0c077c36 */ /* 0x002fc60008000000 */
[----:B------:R-:W-:-:S04]  /*2390*/  MOV R10, R8 ;  /* 0x00000008000a7202 */ /* 0x000fc80000000f00 */
        /* <DEDUP_REMOVED lines=16> */
[--C-:B------:R-:W-:Y:S01]  /*24a0*/  SHF.R.S32.HI R7, RZ, 0x1f, R6.reuse ;  /* 0x0000001fff077819 */ /* 0x100fe20000011406 */
[----:B------:R-:W-:Y:S01]  /*24b0*/  VIADD R21, R8, 0x3 ;  /* 0x0000000308157836 */ /* 0x000fe20000000000 */
[----:B------:R-:W-:Y:S01]  /*24c0*/  VIMNMX3 R11, R10, R11, R13, !PT ;  /* 0x0000000b0a0b720f */ /* 0x000fe2000780010d */
[-C--:B------:R-:W-:Y:S01]  /*24d0*/  IMAD R13, R12, R9.reuse, RZ ;  /* 0x000000090c0d7224 */ /* 0x080fe200078e02ff */
[----:B------:R-:W-:Y:S01]  /*24e0*/  LOP3.LUT R10, RZ, R8, RZ, 0x33, !PT ;  /* 0x00000008ff0a7212 */ /* 0x000fe200078e33ff */
[----:B------:R-:W-:Y:S01]  /*24f0*/  IMAD.WIDE.U32 R6, R4, R9, R6 ;  /* 0x0000000904067225 */ /* 0x000fe200078e0006 */
[----:B------:R-:W-:-:S02]  /*2500*/  IADD3 R12, -R11, -0x2, -R8 ;  /* 0xfffffffe0b0c7810 */ /* 0x000fc40007ffe908 */
[----:B------:R-:W-:Y:S01]  /*2510*/  IADD3 R10, -R11, R10, RZ ;  /* 0x0000000a0b0a7210 */ /* 0x000fe20007ffe1ff */
[----:B------:R-:W-:Y:S01]  /*2520*/  IMAD R13, R4, UR5, R13 ;  /* 0x00000005040d7c24 */ /* 0x000fe2000f8e020d */
[----:B------:R-:W-:Y:S02]  /*2530*/  ISETP.GE.U32.AND P1, PT, R12, 0x3, PT ;  /* 0x000000030c00780c */ /* 0x000fe40003f26070 */
[----:B------:R-:W-:Y:S01]  /*2540*/  MOV R4, R2 ;  /* 0x0000000200047202 */ /* 0x000fe20000000f00 */
[----:B------:R-:W-:Y:S01]  /*2550*/  IMAD.IADD R16, R7, 0x1, R13 ;  /* 0x0000000107107824 */ /* 0x000fe200078e020d */
[----:B------:R-:W-:-:S09]  /*2560*/  LOP3.LUT R18, R10, 0x3, RZ, 0xc0, !PT ;  /* 0x000000030a127812 */ /* 0x000fd200078ec0ff */
.L_x_1551:
[----:B------:R-:W-:Y:S01]  /*2570*/  ISETP.NE.AND P0, PT, R18, RZ, PT ;  /* 0x000000ff1200720c */ /* 0x000fe20003f05270 */
[----:B------:R-:W-:Y:S01]  /*2580*/  ULDC.64 UR6, c[0x0][0x228] ;  /* 0x00008a0000067ab9 */ /* 0x000fe20000000a00 */
[----:B------:R-:W-:Y:S01]  /*2590*/  SHF.R.S32.HI R11, RZ, 0x1f, R4 ;  /* 0x0000001fff0b7819 */ /* 0x000fe20000011404 */
[----:B------:R-:W-:Y:S01]  /*25a0*/  IMAD R13, R16, UR6, RZ ;  /* 0x00000006100d7c24 */ /* 0x000fe2000f8e02ff */
[----:B------:R-:W-:Y:S01]  /*25b0*/  MOV R10, R4 ;  /* 0x00000004000a7202 */ /* 0x000fe20000000f00 */
[----:B------:R-:W-:Y:S01]  /*25c0*/  BSSY B2, `(.L_x_1542) ;  /* 0x0000020000027945 */ /* 0x000fe20003800000 */
[----:B------:R-:W-:Y:S01]  /*25d0*/  IADD3 R4, R4, 0x1, RZ ;  /* 0x0000000104047810 */ /* 0x000fe20007ffe0ff */
[C---:B------:R-:W-:Y:S02]  /*25e0*/  IMAD R13, R6.reuse, UR7, R13 ;  /* 0x00000007060d7c24 */ /* 0x040fe4000f8e020d */
[----:B------:R-:W-:Y:S01]  /*25f0*/  IMAD.WIDE.U32 R10, R6, UR6, R10 ;  /* 0x00000006060a7c25 */ /* 0x000fe2000f8e000a */
[----:B------:R-:W-:-:S03]  /*2600*/  ISETP.GE.AND P2, PT, R4, R17, PT ;  /* 0x000000110400720c */ /* 0x000fc60003f46270 */
[----:B------:R-:W-:Y:S01]  /*2610*/  IMAD.MOV.U32 R14, RZ, RZ, R8 ;  /* 0x000000ffff0e7224 */ /* 0x000fe200078e0008 */
[----:B------:R-:W-:Y:S01]  /*2620*/  IADD3 R22, R11, R13, RZ ;  /* 0x0000000d0b167210 */ /* 0x000fe20007ffe0ff */
[----:B------:R-:W-:Y:S08]  /*2630*/  @!P0 BRA `(.L_x_1543) ;  /* 0x0000000000608947 */ /* 0x000ff00003800000 */
        /* <DEDUP_REMOVED lines=11> */
[----:B--2---:R-:W-:Y:S02]  /*26f0*/  HADD2.F32 R15, -RZ, R14.H0_H0 ;  /* 0x2000000eff0f7230 */ /* 0x004fe40000004100 */
[----:B------:R-:W-:-:S03]  /*2700*/  VIADD R14, R8, 0x1 ;  /* 0x00000001080e7836 */ /* 0x000fc60000000000 */
[----:B------:R-:W-:-:S07]  /*2710*/  FADD.FTZ R20, R20, R15 ;  /* 0x0000000f14147221 */ /* 0x000fce0000010000 */
[----:B------:R-:W-:Y:S05]  /*2720*/  @!P0 BRA `(.L_x_1543) ;  /* 0x0000000000248947 */ /* 0x000fea0003800000 */
[----:B------:R-:W-:Y:S01]  /*2730*/  ISETP.NE.AND P0, PT, R18, 0x2, PT ;  /* 0x000000021200780c */ /* 0x000fe20003f05270 */
[----:B------:R-:W2:-:S12]  /*2740*/  LDG.E.U16 R14, desc[UR8][R12.64+0x2] ;  /* 0x000002080c0e7981 */ /* 0x000e98000c1e1500 */
[----:B------:R-:W3:Y:S01]  /*2750*/  @P0 LDG.E.U16 R23, desc[UR8][R12.64+0x4] ;  /* 0x000004080c170981 */ /* 0x000ee2000c1e1500 */
[----:B--2---:R-:W-:Y:S01]  /*2760*/  HADD2.F32 R15, -RZ, R14.H0_H0 ;  /* 0x2000000eff0f7230 */ /* 0x004fe20000004100 */
[----:B------:R-:W-:Y:S02]  /*2770*/  IADD3 R14, R8, 0x2, RZ ;  /* 0x00000002080e7810 */ /* 0x000fe40007ffe0ff */
[----:B------:R-:W-:Y:S02]  /*2780*/  @P0 MOV R14, R21 ;  /* 0x00000015000e0202 */ /* 0x000fe40000000f00 */
[----:B------:R-:W-:Y:S01]  /*2790*/  FADD.FTZ R20, R20, R15 ;  /* 0x0000000f14147221 */ /* 0x000fe20000010000 */
[----:B---3--:R-:W-:-:S05]  /*27a0*/  @P0 HADD2.F32 R23, -RZ, R23.H0_H0 ;  /* 0x20000017ff170230 */ /* 0x008fca0000004100 */
[----:B------:R-:W-:-:S07]  /*27b0*/  @P0 FADD.FTZ R20, R20, R23 ;  /* 0x0000001714140221 */ /* 0x000fce0000010000 */
.L_x_1543:
[----:B------:R-:W-:Y:S05]  /*27c0*/  BSYNC B2 ;  /* 0x0000000000027941 */ /* 0x000fea0003800000 */
.L_x_1542:
        /* <DEDUP_REMOVED lines=11> */
[----:B------:R-:W-:-:S04]  /*2880*/  ULDC.64 UR6, c[0x0][0x218] ;  /* 0x0000860000067ab9 */ /* 0x000fc80000000a00 */
[----:B------:R-:W-:Y:S02]  /*2890*/  IADD3 R11, R11, R13, RZ ;  /* 0x0000000d0b0b7210 */ /* 0x000fe40007ffe0ff */
[----:B------:R-:W-:-:S04]  /*28a0*/  LEA R10, P0, R12, UR6, 0x1 ;  /* 0x000000060c0a7c11 */ /* 0x000fc8000f8008ff */
[----:B------:R-:W-:Y:S02]  /*28b0*/  LEA.HI.X R11, R12, UR7, R11, 0x1, P0 ;  /* 0x000000070c0b7c11 */ /* 0x000fe400080f0c0b */
[----:B------:R-:W-:Y:S01]  /*28c0*/  PLOP3.LUT P0, PT, PT, PT, PT, 0x80, 0x0 ;  /* 0x000000000000781c */ /* 0x000fe20003f0f070 */
[----:B------:R-:W-:-:S12]  /*28d0*/  @!P3 BRA `(.L_x_1547) ;  /* 0x0000000000dcb947 */ /* 0x000fd80003800000 */
[----:B------:R-:W-:Y:S01]  /*28e0*/  PLOP3.LUT P0, PT, PT, PT, PT, 0x8, 0x0 ;  /* 0x000000000000781c */ /* 0x000fe20003f0e170 */
[----:B------:R-:W-:-:S12]  /*28f0*/  VIADD R13, R19, 0xfffffff4 ;  /* 0xfffffff4130d7836 */ /* 0x000fd80000000000 */
.L_x_1548:
        /* <DEDUP_REMOVED lines=8> */
[----:B--2---:R-:W-:-:S02]  /*2980*/  HADD2.F32 R27, -RZ, R26.H0_H0 ;  /* 0x2000001aff1b7230 */ /* 0x004fc40000004100 */
[----:B---3--:R-:W-:-:S03]  /*2990*/  HADD2.F32 R28, -RZ, R28.H0_H0 ;  /* 0x2000001cff1c7230 */ /* 0x008fc60000004100 */
[----:B------:R-:W-:Y:S01]  /*29a0*/  FADD.FTZ R27, R27, R20 ;  /* 0x000000141b1b7221 */ /* 0x000fe20000010000 */
[----:B----4-:R-:W-:-:S03]  /*29b0*/  HADD2.F32 R20, -RZ, R25.H0_H0 ;  /* 0x20000019ff147230 */ /* 0x010fc60000004100 */
[----:B------:R-:W-:Y:S01]  /*29c0*/  FADD.FTZ R27, R27, R28 ;  /* 0x0000001c1b1b7221 */ /* 0x000fe20000010000 */
[----:B-----5:R-:W-:-:S03]  /*29d0*/  HADD2.F32 R26, -RZ, R15.H0_H0 ;  /* 0x2000000fff1a7230 */ /* 0x020fc60000004100 */
[----:B------:R-:W-:Y:S01]  /*29e0*/  FADD.FTZ R27, R27, R20 ;  /* 0x000000141b1b7221 */ /* 0x000fe20000010000 */
[----:B------:R-:W2:Y:S04]  /*29f0*/  LDG.E.U16 R15, desc[UR8][R10.64+0x12] ;  /* 0x000012080a0f7981 */ /* 0x000ea8000c1e1500 */
[----:B------:R-:W3:Y:S01]  /*2a00*/  LDG.E.U16 R20, desc[UR8][R10.64+0x10] ;  /* 0x000010080a147981 */ /* 0x000ee2000c1e1500 */
[----:B------:R-:W-:Y:S02]  /*2a10*/  HADD2.F32 R25, -RZ, R24.H0_H0 ;  /* 0x20000018ff197230 */ /* 0x000fe40000004100 */
[----:B------:R-:W-:Y:S01]  /*2a20*/  FADD.FTZ R26, R27, R26 ;  /* 0x0000001a1b1a7221 */ /* 0x000fe20000010000 */
[----:B------:R-:W-:Y:S02]  /*2a30*/  HADD2.F32 R24, -RZ, R23.H0_H0 ;  /* 0x20000017ff187230 */ /* 0x000fe40000004100 */
[----:B------:R-:W4:Y:S01]  /*2a40*/  LDG.E.U16 R23, desc[UR8][R10.64+0x14] ;  /* 0x000014080a177981 */ /* 0x000f22000c1e1500 */
[----:B------:R-:W-:Y:S01]  /*2a50*/  FADD.FTZ R25, R26, R25 ;  /* 0x000000191a197221 */ /* 0x000fe20000010000 */
[----:B------:R-:W-:-:S02]  /*2a60*/  HADD2.F32 R27, -RZ, R22.H0_H0 ;  /* 0x20000016ff1b7230 */ /* 0x000fc40000004100 */
[----:B------:R-:W5:Y:S01]  /*2a70*/  LDG.E.U16 R22, desc[UR8][R10.64+0x16] ;  /* 0x000016080a167981 */ /* 0x000f62000c1e1500 */
[----:B------:R-:W-:Y:S01]  /*2a80*/  FADD.FTZ R24, R25, R24 ;  /* 0x0000001819187221 */ /* 0x000fe20000010000 */
[----:B------:R-:W-:Y:S02]  /*2a90*/  HADD2.F32 R26, -RZ, R12.H0_H0 ;  /* 0x2000000cff1a7230 */ /* 0x000fe40000004100 */
[----:B------:R-:W5:Y:S01]  /*2aa0*/  LDG.E.U16 R12, desc[UR8][R10.64+0x1a] ;  /* 0x00001a080a0c7981 */ /* 0x000f62000c1e1500 */
[----:B------:R-:W-:-:S03]  /*2ab0*/  FADD.FTZ R27, R24, R27 ;  /* 0x0000001b181b7221 */ /* 0x000fc60000010000 */
[----:B------:R-:W5:Y:S01]  /*2ac0*/  LDG.E.U16 R24, desc[UR8][R10.64+0x18] ;  /* 0x000018080a187981 */ /* 0x000f62000c1e1500 */
[----:B------:R-:W-:-:S03]  /*2ad0*/  FADD.FTZ R27, R27, R26 ;  /* 0x0000001a1b1b7221 */ /* 0x000fc60000010000 */
[----:B------:R-:W5:Y:S04]  /*2ae0*/  LDG.E.U16 R25, desc[UR8][R10.64+0x1c] ;  /* 0x00001c080a197981 */ /* 0x000f68000c1e1500 */
[----:B------:R0:W5:Y:S01]  /*2af0*/  LDG.E.U16 R26, desc[UR8][R10.64+0x1e] ;  /* 0x00001e080a1a7981 */ /* 0x000162000c1e1500 */
[----:B------:R-:W-:-:S04]  /*2b00*/  IADD3 R14, R14, 0x10, RZ ;  /* 0x000000100e0e7810 */ /* 0x000fc80007ffe0ff */
[----:B------:R-:W-:Y:S02]  /*2b10*/  ISETP.GE.AND P3, PT, R14, R13, PT ;  /* 0x0000000d0e00720c */ /* 0x000fe40003f66270 */
[----:B0-----:R-:W-:-:S04]  /*2b20*/  IADD3 R10, P4, R10, 0x20, RZ ;  /* 0x000000200a0a7810 */ /* 0x001fc80007f9e0ff */
[----:B------:R-:W-:Y:S01]  /*2b30*/  IADD3.X R11, RZ, R11, RZ, P4, !PT ;  /* 0x0000000bff0b7210 */ /* 0x000fe200027fe4ff */
[----:B--2---:R-:W-:Y:S02]  /*2b40*/  HADD2.F32 R15, -RZ, R15.H0_H0 ;  /* 0x2000000fff0f7230 */ /* 0x004fe40000004100 */
[----:B---3--:R-:W-:-:S05]  /*2b50*/  HADD2.F32 R20, -RZ, R20.H0_H0 ;  /* 0x20000014ff147230 */ /* 0x008fca0000004100 */
[----:B------:R-:W-:-:S04]  /*2b60*/  FADD.FTZ R20, R27, R20 ;  /* 0x000000141b147221 */ /* 0x000fc80000010000 */
[----:B------:R-:W-:Y:S01]  /*2b70*/  FADD.FTZ R15, R20, R15 ;  /* 0x0000000f140f7221 */ /* 0x000fe20000010000 */
[----:B----4-:R-:W-:Y:S02]  /*2b80*/  HADD2.F32 R20, -RZ, R23.H0_H0 ;  /* 0x20000017ff147230 */ /* 0x010fe40000004100 */
[----:B-----5:R-:W-:-:S03]  /*2b90*/  HADD2.F32 R22, -RZ, R22.H0_H0 ;  /* 0x20000016ff167230 */ /* 0x020fc60000004100 */
[----:B------:R-:W-:Y:S01]  /*2ba0*/  FADD.FTZ R15, R15, R20 ;  /* 0x000000140f0f7221 */ /* 0x000fe20000010000 */
[----:B------:R-:W-:-:S03]  /*2bb0*/  HADD2.F32 R24, -RZ, R24.H0_H0 ;  /* 0x20000018ff187230 */ /* 0x000fc60000004100 */
        /* <DEDUP_REMOVED lines=9> */
.L_x_1547:
[----:B------:R-:W-:Y:S05]  /*2c50*/  BSYNC B3 ;  /* 0x0000000000037941 */ /* 0x000fea0003800000 */
.L_x_1546:
        /* <DEDUP_REMOVED lines=12> */
[----:B------:R-:W-:-:S02]  /*2d20*/  PLOP3.LUT P0, PT, PT, PT, PT, 0x8, 0x0 ;  /* 0x000000000000781c */ /* 0x000fc40003f0e170 */
[----:B------:R-:W-:Y:S02]  /*2d30*/  IADD3 R14, R14, 0x8, RZ ;  /* 0x000000080e0e7810 */ /* 0x000fe40007ffe0ff */
[----:B0-----:R-:W-:-:S04]  /*2d40*/  IADD3 R10, P3, R10, 0x10, RZ ;  /* 0x000000100a0a7810 */ /* 0x001fc80007f7e0ff */
[----:B------:R-:W-:Y:S01]  /*2d50*/  IADD3.X R11, RZ, R11, RZ, P3, !PT ;  /* 0x0000000bff0b7210 */ /* 0x000fe20001ffe4ff */
[----:B--2---:R-:W-:Y:S02]  /*2d60*/  HADD2.F32 R25, -RZ, R24.H0_H0 ;  /* 0x20000018ff197230 */ /* 0x004fe40000004100 */
[----:B---3--:R-:W-:-:S03]  /*2d70*/  HADD2.F32 R26, -RZ, R26.H0_H0 ;  /* 0x2000001aff1a7230 */ /* 0x008fc60000004100 */
[----:B------:R-:W-:Y:S01]  /*2d80*/  FADD.FTZ R25, R20, R25 ;  /* 0x0000001914197221 */ /* 0x000fe20000010000 */
[----:B----4-:R-:W-:-:S03]  /*2d90*/  HADD2.F32 R20, -RZ, R27.H0_H0 ;  /* 0x2000001bff147230 */ /* 0x010fc60000004100 */
[----:B------:R-:W-:Y:S01]  /*2da0*/  FADD.FTZ R25, R25, R26 ;  /* 0x0000001a19197221 */ /* 0x000fe20000010000 */
        /* <DEDUP_REMOVED lines=10> */
[----:B------:R-:W-:-:S07]  /*2e50*/  FADD.FTZ R20, R12, R23 ;  /* 0x000000170c147221 */ /* 0x000fce0000010000 */
.L_x_1550:
[----:B------:R-:W-:Y:S05]  /*2e60*/  BSYNC B3 ;  /* 0x0000000000037941 */ /* 0x000fea0003800000 */
.L_x_1549:
[----:B------:R-:W-:-:S13]  /*2e70*/  ISETP.LT.OR P0, PT, R14, R19, P0 ;  /* 0x000000130e00720c */ /* 0x000fda0000701670 */
[----:B------:R-:W-:Y:S05]  /*2e80*/  @!P0 BRA `(.L_x_1545) ;  /* 0x0000000000308947 */ /* 0x000fea0003800000 */
        /* <DEDUP_REMOVED lines=12> */
.L_x_1545:
[----:B------:R-:W-:Y:S05]  /*2f50*/  BSYNC B2 ;  /* 0x0000000000027941 */ /* 0x000fea0003800000 */
.L_x_1544:
[----:B------:R-:W-:Y:S05]  /*2f60*/  @!P2 BRA `(.L_x_1551) ;  /* 0xfffffff40080a947 */ /* 0x000fea000383ffff */
[----:B------:R-:W-:Y:S05]  /*2f70*/  BSYNC B0 ;  /* 0x0000000000007941 */ /* 0x000fea0003800000 */
.L_x_1541:
        /* <DEDUP_REMOVED lines=9> */
[----:B------:R-:W-:Y:S01]  /*3010*/  F2FP.F16.F32.PACK_AB R2, RZ, R2 ;  /* 0x00000002ff02723e */ /* 0x000fe200000000ff */
[----:B------:R-:W-:Y:S06]  /*3020*/  BRA `(.L_x_1552) ;  /* 0x0000000000047947 */ /* 0x000fec0003800000 */
.L_x_1540:
[----:B------:R-:W-:-:S07]  /*3030*/  PRMT R2, RZ, 0x7610, R2 ;  /* 0x00007610ff027816 */ /* 0x000fce0000000002 */
.L_x_1552:
[----:B------:R-:W-:Y:S05]  /*3040*/  BSYNC B1 ;  /* 0x0000000000017941 */ /* 0x000fea0003800000 */
.L_x_1539:
        /* <DEDUP_REMOVED lines=14> */
        .weak           $__internal_22_$__cuda_sm20_div_s64
        .type           $__internal_22_$__cuda_sm20_div_s64,@function
        .size           $__internal_22_$__cuda_sm20_div_s64,(.L_x_1848 - $__internal_22_$__cuda_sm20_div_s64)
$__internal_22_$__cuda_sm20_div_s64:
        /* <DEDUP_REMOVED lines=21> */
[----:B------:R-:W-:-:S04]  /*3280*/  IADD3 R13, P2, R23, R12, RZ ;  /* 0x0000000c170d7210 */ /* 0x000fc80007f5e0ff */
[----:B------:R-:W-:Y:S01]  /*3290*/  IADD3.X R19, R19, R7, RZ, P0, !PT ;  /* 0x0000000713137210 */ /* 0x000fe200007fe4ff */
        /* <DEDUP_REMOVED lines=18> */
[----:B------:R-:W-:Y:S01]  /*33c0*/  IADD3.X R18, RZ, RZ, R7, P2, P1 ;  /* 0x000000ffff127210 */ /* 0x000fe200017e2407 */
[----:B------:R-:W-:-:S04]  /*33d0*/  HFMA2.MMA R7, -RZ, RZ, 0, 0 ;  /* 0x00000000ff077435 */ /* 0x000fc800000001ff */
[CC--:B------:R-:W-:Y:S02]  /*33e0*/  IMAD R23, R18.reuse, R19.reuse, RZ ;  /* 0x0000001312177224 */ /* 0x0c0fe400078e02ff */
[----:B------:R-:W-:-:S04]  /*33f0*/  IMAD.HI.U32 R21, R18, R19, RZ ;  /* 0x0000001312157227 */ /* 0x000fc800078e00ff */
[----:B------:R-:W-:-:S04]  /*3400*/  IMAD.WIDE.U32 R6, R12, R19, R6 ;  /* 0x000000130c067225 */ /* 0x000fc800078e0006 */
[----:B------:R-:W-:-:S04]  /*3410*/  IMAD.HI.U32 R6, P0, R18, R13, R6 ;  /* 0x0000000d12067227 */ /* 0x000fc80007800006 */
[----:B------:R-:W-:Y:S01]  /*3420*/  IMAD.X R21, RZ, RZ, R21, P0 ;  /* 0x000000ffff157224 */ /* 0x000fe200000e0615 */
[----:B------:R-:W-:-:S04]  /*3430*/  IADD3 R23, P1, R23, R6, RZ ;  /* 0x0000000617177210 */ /* 0x000fc80007f3e0ff */
[----:B------:R-:W-:Y:S01]  /*3440*/  IADD3.X R21, RZ, R21, RZ, P1, !PT ;  /* 0x00000015ff157210 */ /* 0x000fe20000ffe4ff */
[----:B------:R-:W-:-:S04]  /*3450*/  IMAD.WIDE.U32 R6, R23, R8, RZ ;  /* 0x0000000817067225 */ /* 0x000fc800078e00ff */
[----:B------:R-:W-:Y:S01]  /*3460*/  IMAD R7, R23, R9, R7 ;  /* 0x0000000917077224 */ /* 0x000fe200078e0207 */
[----:B------:R-:W-:-:S03]  /*3470*/  IADD3 R25, P1, -R6, R13, RZ ;  /* 0x0000000d06197210 */ /* 0x000fc60007f3e1ff */
[-C--:B------:R-:W-:Y:S01]  /*3480*/  IMAD R6, R21, R8.reuse, R7 ;  /* 0x0000000815067224 */ /* 0x080fe200078e0207 */
[----:B------:R-:W-:-:S04]  /*3490*/  ISETP.GE.U32.AND P0, PT, R25, R8, PT ;  /* 0x000000081900720c */ /* 0x000fc80003f06070 */
        /* <DEDUP_REMOVED lines=8> */
[----:B------:R-:W-:Y:S02]  /*3520*/  SEL R13, R13, R19, P0 ;  /* 0x000000130d0d7207 */ /* 0x000fe40000000000 */
[----:B------:R-:W-:Y:S02]  /*3530*/  ISETP.GE.U32.AND P1, PT, R7, R8, PT ;  /* 0x000000080700720c */ /* 0x000fe40003f26070 */
[----:B------:R-:W-:Y:S02]  /*3540*/  SEL R8, R12, R21, P0 ;  /* 0x000000150c087207 */ /* 0x000fe40000000000 */
[----:B------:R-:W-:Y:S02]  /*3550*/  IADD3 R6, P2, R23, 0x1, RZ ;  /* 0x0000000117067810 */ /* 0x000fe40007f5e0ff */
[----:B------:R-:W-:-:S02]  /*3560*/  ISETP.GE.U32.AND.EX P0, PT, R13, R9, PT, P1 ;  /* 0x000000090d00720c */ /* 0x000fc40003f06110 */
[-C--:B------:R-:W-:Y:S02]  /*3570*/  IADD3.X R9, RZ, R8.reuse, RZ, P2, !PT ;  /* 0x00000008ff097210 */ /* 0x080fe400017fe4ff */
[----:B------:R-:W-:Y:S02]  /*3580*/  SEL R6, R6, R23, P0 ;  /* 0x0000001706067207 */ /* 0x000fe40000000000 */
[----:B------:R-:W-:Y:S02]  /*3590*/  LOP3.LUT R12, R4, R15, RZ, 0x3c, !PT ;  /* 0x0000000f040c7212 */ /* 0x000fe400078e3cff */
[----:B------:R-:W-:Y:S02]  /*35a0*/  SEL R9, R9, R8, P0 ;  /* 0x0000000809097207 */ /* 0x000fe40000000000 */
[----:B------:R-:W-:Y:S02]  /*35b0*/  IADD3 R7, P2, RZ, -R6, RZ ;  /* 0x80000006ff077210 */ /* 0x000fe40007f5e0ff */
[----:B------:R-:W-:-:S02]  /*35c0*/  ISETP.NE.U32.AND P0, PT, R14, RZ, PT ;  /* 0x000000ff0e00720c */ /* 0x000fc40003f05070 */
[----:B------:R-:W-:Y:S01]  /*35d0*/  ISETP.GE.AND P1, PT, R12, RZ, PT ;  /* 0x000000ff0c00720c */ /* 0x000fe20003f26270 */
[----:B------:R-:W-:Y:S01]  /*35e0*/  IMAD.X R8, RZ, RZ, ~R9, P2 ;  /* 0x000000ffff087224 */ /* 0x000fe200010e0e09 */
[----:B------:R-:W-:Y:S02]  /*35f0*/  ISETP.NE.AND.EX P0, PT, R4, RZ, PT, P0 ;  /* 0x000000ff0400720c */ /* 0x000fe40003f05300 */
[----:B------:R-:W-:Y:S01]  /*3600*/  SEL R4, R7, R6, !P1 ;  /* 0x0000000607047207 */ /* 0x000fe20004800000 */
[----:B------:R-:W-:Y:S01]  /*3610*/  HFMA2.MMA R7, -RZ, RZ, 0, 0 ;  /* 0x00000000ff077435 */ /* 0x000fe200000001ff */
[----:B------:R-:W-:Y:S02]  /*3620*/  MOV R6, R16 ;  /* 0x0000001000067202 */ /* 0x000fe40000000f00 */
[----:B------:R-:W-:Y:S02]  /*3630*/  SEL R9, R8, R9, !P1 ;  /* 0x0000000908097207 */ /* 0x000fe40004800000 */
[----:B------:R-:W-:-:S02]  /*3640*/  SEL R4, R4, 0xffffffff, P0 ;  /* 0xffffffff04047807 */ /* 0x000fc40000000000 */
[----:B------:R-:W-:Y:S01]  /*3650*/  SEL R9, R9, 0xffffffff, P0 ;  /* 0xffffffff09097807 */ /* 0x000fe20000000000 */
[----:B------:R-:W-:Y:S06]  /*3660*/  RET.REL.NODEC R6 `(_ZN2at6native49_GLOBAL__N__3489678a_16_AveragePool2d_cu_fb80407625avg_pool2d_out_cuda_frameIN3c104HalfEfEEviPKT_lllliiiiiiiPS5_ibb) ;  /* 0xffffffc806647950 */ /* 0x000fec0003c3ffff */
.L_x_1553:
        /* <DEDUP_REMOVED lines=9> */
.L_x_1848:


//--------------------- .text._ZN2at6native49_GLOBAL__N__3489678a_16_AveragePool2d_cu_fb80407630avg_pool2d_out_cuda_frame_nhwcIN3c104HalfEfEEviPKT_llliiiiiiiiPS5_ibb --------------------------
	.section	.text._ZN2at6native49_GLOBAL__N__3489678a_16_AveragePool2d_cu_fb80407630avg_pool2d_out_cuda_frame_nhwcIN3c104HalfEfEEviPKT_llliiiiiiiiPS5_ibb,"ax",@progbits
	.align	128
.text._ZN2at6native49_GLOBAL__N__3489678a_16_AveragePool2d_cu_fb80407630avg_pool2d_out_cuda_frame_nhwcIN3c104HalfEfEEviPKT_llliiiiiiiiPS5_ibb:
        .type           _ZN2at6native49_GLOBAL__N__3489678a_16_AveragePool2d_cu_fb80407630avg_pool2d_out_cuda_frame_nhwcIN3c104HalfEfEEviPKT_llliiiiiiiiPS5_ibb,@function
        .size           _ZN2at6native49_GLOBAL__N__3489678a_16_AveragePool2d_cu_fb80407630avg_pool2d_out_cuda_frame_nhwcIN3c104HalfEfEEviPKT_llliiiiiiiiPS5_ibb,(.L_x_1850 - _ZN2at6native49_GLOBAL__N__3489678a_16_AveragePool2d_cu_fb80407630avg_pool2d_out_cuda_frame_nhwcIN3c104HalfEfEEviPKT_llliiiiiiiiPS5_ibb)
        .other          _ZN2at6native49_GLOBAL__N__3489678a_16_AveragePool2d_cu_fb80407630avg_pool2d_out_cuda_frame_nhwcIN3c104HalfEfEEviPKT_llliiiiiiiiPS5_ibb,@"STO_CUDA_ENTRY STV_DEFAULT"
_ZN2at6native49_GLOBAL__N__3489678a_16_AveragePool2d_cu_fb80407630avg_pool2d_out_cuda_frame_nhwcIN3c104HalfEfEEviPKT_llliiiiiiiiPS5_ibb:
        /* <DEDUP_REMOVED lines=23> */
.L_x_1578:
        /* <DEDUP_REMOVED lines=11> */
[----:B------:R-:W-:Y:S05]  /*0220*/  CALL.REL.NOINC `($__internal_23_$__cuda_sm20_div_s64) ;  /* 0x0000003800507944 */ /* 0x000fea0003c00000 */
[----:B------:R-:W-:Y:S01]  /*0230*/  IADD3 R7, -R8, RZ, RZ ;  /* 0x000000ff08077210 */ /* 0x000fe20007ffe1ff */
[----:B------:R-:W-:Y:S01]  /*0240*/  ULDC UR6, c[0x0][0x220] ;  /* 0x0000880000067ab9 */ /* 0x000fe20000000800 */
[----:B------:R-:W-:Y:S02]  /*0250*/  IMAD.MOV.U32 R14, RZ, RZ, R8 ;  /* 0x000000ffff0e7224 */ /* 0x000fe400078e0008 */
[----:B------:R-:W-:Y:S02]  /*0260*/  IMAD.MOV.U32 R15, RZ, RZ, R9 ;  /* 0x000000ffff0f7224 */ /* 0x000fe400078e0009 */
[----:B------:R-:W-:Y:S01]  /*0270*/  IMAD R2, R7, UR6, R0 ;  /* 0x0000000607027c24 */ /* 0x000fe2000f8e0200 */
[----:B------:R-:W-:Y:S06]  /*0280*/  BRA `(.L_x_1557) ;  /* 0x0000000000587947 */ /* 0x000fec0003800000 */
.L_x_1556:
        /* <DEDUP_REMOVED lines=22> */
.L_x_1557:
[----:B------:R-:W-:Y:S05]  /*03f0*/  BSYNC B0 ;  /* 0x0000000000007941 */ /* 0x000fea0003800000 */
.L_x_1555:
[----:B------:R-:W0:Y:S01]  /*0400*/  LDC.64 R18, c[0x0][0x238] ;  /* 0x00008e00ff127b82 */ /* 0x000e220000000a00 */
[----:B------:R-:W-:Y:S01]  /*0410*/  BSSY B0, `(.L_x_1558) ;  /* 0x0000028000007945 */ /* 0x000fe20003800000 */
[----:B0-----:R-:W-:-:S04]  /*0420*/  SHF.R.S32.HI R6, RZ, 0x1f, R19 ;  /* 0x0000001fff067819 */ /* 0x001fc80000011413 */
        /* <DEDUP_REMOVED lines=8> */
[----:B------:R-:W-:Y:S05]  /*04b0*/  CALL.REL.NOINC `($__internal_23_$__cuda_sm20_div_s64) ;  /* 0x0000003400ac7944 */ /* 0x000fea0003c00000 */
[----:B------:R-:W-:Y:S01]  /*04c0*/  IADD3 R7, -R8, RZ, RZ ;  /* 0x000000ff08077210 */ /* 0x000fe20007ffe1ff */
[----:B------:R-:W-:Y:S01]  /*04d0*/  ULDC UR6, c[0x0][0x23c] ;  /* 0x00008f0000067ab9 */ /* 0x000fe20000000800 */
[----:B------:R-:W-:-:S03]  /*04e0*/  IMAD.MOV.U32 R15, RZ, RZ, R9 ;  /* 0x000000ffff0f7224 */ /* 0x000fc600078e0009 */
[----:B------:R-:W-:Y:S02]  /*04f0*/  IMAD R20, R7, UR6, R14 ;  /* 0x0000000607147c24 */ /* 0x000fe4000f8e020e */
[----:B------:R-:W-:Y:S01]  /*0500*/  IMAD.MOV.U32 R14, RZ, RZ, R8 ;  /* 0x000000ffff0e7224 */ /* 0x000fe200078e0008 */
[----:B------:R-:W-:Y:S06]  /*0510*/  BRA `(.L_x_1560) ;  /* 0x00000000005c7947 */ /* 0x000fec0003800000 */
.L_x_1559:
        /* <DEDUP_REMOVED lines=23> */
.L_x_1560:
[----:B------:R-:W-:Y:S05]  /*0690*/  BSYNC B0 ;  /* 0x0000000000007941 */ /* 0x000fea0003800000 */
.L_x_1558:
        /* <DEDUP_REMOVED lines=10> */
[----:B------:R-:W-:Y:S05]  /*0740*/  CALL.REL.NOINC `($__internal_23_$__cuda_sm20_div_s64) ;  /* 0x0000003400087944 */ /* 0x000fea0003c00000 */
[--C-:B------:R-:W-:Y:S01]  /*0750*/  IMAD.MOV R15, RZ, RZ, -R8.reuse ;  /* 0x000000ffff0f7224 */ /* 0x100fe200078e0a08 */
[----:B------:R-:W-:Y:S01]  /*0760*/  ULDC UR6, c[0x0][0x238] ;  /* 0x00008e0000067ab9 */ /* 0x000fe20000000800 */
[----:B------:R-:W-:Y:S02]  /*0770*/  IMAD.MOV.U32 R4, RZ, RZ, R8 ;  /* 0x000000ffff047224 */ /* 0x000fe400078e0008 */
[----:B------:R-:W-:Y:S01]  /*0780*/  IMAD R15, R15, UR6, R14 ;  /* 0x000000060f0f7c24 */ /* 0x000fe2000f8e020e */
[----:B------:R-:W-:Y:S06]  /*0790*/  BRA `(.L_x_1563) ;  /* 0x0000000000547947 */ /* 0x000fec0003800000 */
.L_x_1562:
        /* <DEDUP_REMOVED lines=21> */
.L_x_1563:
[----:B------:R-:W-:Y:S05]  /*08f0*/  BSYNC B0 ;  /* 0x0000000000007941 */ /* 0x000fea0003800000 */
.L_x_1561:
        /* <DEDUP_REMOVED lines=46> */
.L_x_1576:
        /* <DEDUP_REMOVED lines=31> */
[----:B------:R-:W-:Y:S02]  /*0dd0*/  ISETP.NE.AND P0, PT, R10, 0x1, PT ;  /* 0x000000010a00780c */ /* 0x000fe40003f05270 */
[----:B------:R-:W-:Y:S01]  /*0de0*/  MOV R26, R16 ;  /* 0x00000010001a7202 */ /* 0x000fe20000000f00 */
[----:B--2---:R-:W-:-:S05]  /*0df0*/  HADD2.F32 R28, -RZ, R32.H0_H0 ;  /* 0x20000020ff1c7230 */ /* 0x004fca0000004100 */
[----:B------:R-:W-:-:S05]  /*0e00*/  FADD.FTZ R29, R29, R28 ;  /* 0x0000001c1d1d7221 */ /* 0x000fca0000010000 */
        /* <DEDUP_REMOVED lines=20> */
[----:B------:R-:W-:Y:S01]  /*0f50*/  IMAD.MOV.U32 R26, RZ, RZ, R14 ;  /* 0x000000ffff1a7224 */ /* 0x000fe200078e000e */
[----:B------:R-:W-:Y:S01]  /*0f60*/  @P0 IADD3 R26, R18, 0x3, RZ ;  /* 0x00000003121a0810 */ /* 0x000fe20007ffe0ff */
[----:B--2---:R-:W-:-:S05]  /*0f70*/  HADD2.F32 R24, -RZ, R20.H0_H0 ;  /* 0x20000014ff187230 */ /* 0x004fca0000004100 */
[----:B------:R-:W-:Y:S01]  /*0f80*/  FADD.FTZ R29, R29, R24 ;  /* 0x000000181d1d7221 */ /* 0x000fe20000010000 */
[----:B---3--:R-:W-:-:S05]  /*0f90*/  @P0 HADD2.F32 R28, -RZ, R22.H0_H0 ;  /* 0x20000016ff1c0230 */ /* 0x008fca0000004100 */
[----:B------:R-:W-:-:S07]  /*0fa0*/  @P0 FADD.FTZ R29, R29, R28 ;  /* 0x0000001c1d1d0221 */ /* 0x000fce0000010000 */
.L_x_1568:
[----:B------:R-:W-:Y:S05]  /*0fb0*/  BSYNC B2 ;  /* 0x0000000000027941 */ /* 0x000fea0003800000 */
.L_x_1567:
        /* <DEDUP_REMOVED lines=9> */
.L_x_1573:
        /* <DEDUP_REMOVED lines=47> */
[----:B--2---:R-:W-:-:S05]  /*1340*/  HADD2.F32 R36, -RZ, R36.H0_H0 ;  /* 0x20000024ff247230 */ /* 0x004fca0000004100 */
[----:B------:R-:W-:Y:S01]  /*1350*/  FADD.FTZ R29, R36, R29 ;  /* 0x0000001d241d7221 */ /* 0x000fe20000010000 */
[----:B------:R-:W-:Y:S01]  /*1360*/  IADD3 R36, P3, R32, UR4, RZ ;  /* 0x0000000420247c10 */ /* 0x000fe2000ff7e0ff */
[----:B---3--:R-:W-:-:S03]  /*1370*/  HADD2.F32 R34, -RZ, R34.H0_H0 ;  /* 0x20000022ff227230 */ /* 0x008fc60000004100 */
[----:B------:R-:W-:Y:S02]  /*1380*/  IADD3.X R37, R33, UR7, RZ, P3, !PT ;  /* 0x0000000721257c10 */ /* 0x000fe40009ffe4ff */
[----:B-1----:R-:W-:Y:S01]  /*1390*/  IADD3 R32, P3, R36, UR4, RZ ;  /* 0x0000000424207c10 */ /* 0x002fe2000ff7e0ff */
[----:B------:R-:W-:Y:S02]  /*13a0*/  FADD.FTZ R34, R29, R34 ;  /* 0x000000221d227221 */ /* 0x000fe40000010000 */
[----:B------:R4:W2:Y:S01]  /*13b0*/  LDG.E.U16 R29, desc[UR8][R36.64] ;  /* 0x00000008241d7981 */ /* 0x0008a2000c1e1500 */
[----:B------:R-:W-:Y:S01]  /*13c0*/  IADD3.X R33, R37, UR7, RZ, P3, !PT ;  /* 0x0000000725217c10 */ /* 0x000fe20009ffe4ff */
[----:B----4-:R-:W-:-:S04]  /*13d0*/  HADD2.F32 R37, -RZ, R24.H0_H0 ;  /* 0x20000018ff257230 */ /* 0x010fc80000004100 */
[----:B------:R-:W3:Y:S01]  /*13e0*/  LDG.E.U16 R24, desc[UR8][R32.64] ;  /* 0x0000000820187981 */ /* 0x000ee2000c1e1500 */
[----:B------:R-:W-:Y:S01]  /*13f0*/  FADD.FTZ R34, R34, R37 ;  /* 0x0000002522227221 */ /* 0x000fe20000010000 */
[----:B------:R-:W-:-:S04]  /*1400*/  IMAD.WIDE.U32 R36, R20, UR12, R22 ;  /* 0x0000000c14247c25 */ /* 0x000fc8000f8e0016 */
[----:B------:R-:W-:Y:S01]  /*1410*/  IMAD.IADD R21, R37, 0x1, R21 ;  /* 0x0000000125157824 */ /* 0x000fe200078e0215 */
[----:B------:R-:W-:Y:S01]  /*1420*/  LEA R20, P3, R36, UR14, 0x1 ;  /* 0x0000000e24147c11 */ /* 0x000fe2000f8608ff */
[----:B-----5:R-:W-:-:S03]  /*1430*/  HADD2.F32 R31, -RZ, R31.H0_H0 ;  /* 0x2000001fff1f7230 */ /* 0x020fc60000004100 */
[----:B------:R-:W-:Y:S02]  /*1440*/  LEA.HI.X R21, R36, UR15, R21, 0x1, P3 ;  /* 0x0000000f24157c11 */ /* 0x000fe400098f0c15 */
[----:B------:R-:W-:Y:S01]  /*1450*/  IADD3 R36, P3, R20, UR4, RZ ;  /* 0x0000000414247c10 */ /* 0x000fe2000ff7e0ff */
[----:B------:R-:W-:Y:S01]  /*1460*/  FADD.FTZ R34, R34, R31 ;  /* 0x0000001f22227221 */ /* 0x000fe20000010000 */
[----:B------:R-:W-:Y:S02]  /*1470*/  HADD2.F32 R31, -RZ, R28.H0_H0 ;  /* 0x2000001cff1f7230 */ /* 0x000fe40000004100 */
        /* <DEDUP_REMOVED lines=12> */
[----:B------:R-:W-:-:S05]  /*1540*/  IMAD.WIDE.U32 R20, R12, UR10, R20 ;  /* 0x0000000a0c147c25 */ /* 0x000fca000f8e0014 */
[----:B------:R-:W-:Y:S01]  /*1550*/  IADD3 R35, R35, R21, RZ ;  /* 0x0000001523237210 */ /* 0x000fe20007ffe0ff */
[----:B------:R-:W-:-:S04]  /*1560*/  IMAD.WIDE.U32 R22, R20, UR12, R22 ;  /* 0x0000000c14167c25 */ /* 0x000fc8000f8e0016 */
[----:B------:R-:W-:-:S04]  /*1570*/  IMAD R35, R35, UR12, RZ ;  /* 0x0000000c23237c24 */ /* 0x000fc8000f8e02ff */
[----:B------:R-:W-:Y:S01]  /*1580*/  IMAD R35, R20, UR13, R35 ;  /* 0x0000000d14237c24 */ /* 0x000fe2000f8e0223 */
[----:B------:R-:W-:-:S03]  /*1590*/  LEA R20, P3, R22, UR14, 0x1 ;  /* 0x0000000e16147c11 */ /* 0x000fc6000f8608ff */
[----:B------:R-:W-:Y:S02]  /*15a0*/  IMAD.IADD R23, R23, 0x1, R35 ;  /* 0x0000000117177824 */ /* 0x000fe400078e0223 */
[----:B------:R-:W-:-:S03]  /*15b0*/  HADD2.F32 R35, -RZ, R30.H0_H0 ;  /* 0x2000001eff237230 */ /* 0x000fc60000004100 */
        /* <DEDUP_REMOVED lines=14> */
[----:B--2---:R-:W-:-:S05]  /*16a0*/  HADD2.F32 R29, -RZ, R29.H0_H0 ;  /* 0x2000001dff1d7230 */ /* 0x004fca0000004100 */
[----:B------:R-:W-:Y:S01]  /*16b0*/  FADD.FTZ R29, R30, R29 ;  /* 0x0000001d1e1d7221 */ /* 0x000fe20000010000 */
[----:B---3--:R-:W-:-:S05]  /*16c0*/  HADD2.F32 R24, -RZ, R24.H0_H0 ;  /* 0x20000018ff187230 */ /* 0x008fca0000004100 */
[----:B------:R-:W-:Y:S01]  /*16d0*/  FADD.FTZ R24, R29, R24 ;  /* 0x000000181d187221 */ /* 0x000fe20000010000 */
[----:B----4-:R-:W-:-:S05]  /*16e0*/  HADD2.F32 R21, -RZ, R28.H0_H0 ;  /* 0x2000001cff157230 */ /* 0x010fca0000004100 */
[----:B------:R-:W-:Y:S01]  /*16f0*/  FADD.FTZ R21, R24, R21 ;  /* 0x0000001518157221 */ /* 0x000fe20000010000 */
[----:B-----5:R-:W-:-:S05]  /*1700*/  HADD2.F32 R28, -RZ, R33.H0_H0 ;  /* 0x20000021ff1c7230 */ /* 0x020fca0000004100 */
[----:B------:R-:W-:Y:S01]  /*1710*/  FADD.FTZ R21, R21, R28 ;  /* 0x0000001c15157221 */ /* 0x000fe20000010000 */
[----:B------:R-:W-:-:S05]  /*1720*/  HADD2.F32 R32, -RZ, R32.H0_H0 ;  /* 0x20000020ff207230 */ /* 0x000fca0000004100 */
        /* <DEDUP_REMOVED lines=11> */
[----:B------:R-:W-:Y:S06]  /*17e0*/  @!P3 BRA `(.L_x_1573) ;  /* 0xfffffff80018b947 */ /* 0x000fec000383ffff */
.L_x_1572:
[----:B------:R-:W-:Y:S05]  /*17f0*/  BSYNC B3 ;  /* 0x0000000000037941 */ /* 0x000fea0003800000 */
.L_x_1571:
[----:B------:R-:W-:Y:S01]  /*1800*/  IADD3 R20, R7, -R26, RZ ;  /* 0x8000001a07147210 */ /* 0x000fe20007ffe0ff */
[----:B------:R-:W-:Y:S03]  /*1810*/  BSSY B3, `(.L_x_1574) ;  /* 0x0000044000037945 */ /* 0x000fe60003800000 */
        /* <DEDUP_REMOVED lines=9> */
[----:B------:R-:W-:-:S04]  /*18b0*/  IMAD.WIDE.U32 R30, R12, UR10, R20 ;  /* 0x0000000a0c1e7c25 */ /* 0x000fc8000f8e0014 */
[----:B------:R-:W-:Y:S01]  /*18c0*/  VIADD R20, R26, 0x4 ;  /* 0x000000041a147836 */ /* 0x000fe20000000000 */
[----:B------:R-:W-:Y:S01]  /*18d0*/  IADD3 R24, R33, R31, RZ ;  /* 0x0000001f21187210 */ /* 0x000fe20007ffe0ff */
[----:B------:R-:W-:-:S03]  /*18e0*/  IMAD.MOV.U32 R22, RZ, RZ, R2 ;  /* 0x000000ffff167224 */ /* 0x000fc600078e0002 */
[----:B------:R-:W-:Y:S01]  /*18f0*/  SHF.R.S32.HI R21, RZ, 0x1f, R20 ;  /* 0x0000001fff157819 */ /* 0x000fe20000011414 */
[----:B------:R-:W-:Y:S02]  /*1900*/  IMAD R31, R24, UR12, RZ ;  /* 0x0000000c181f7c24 */ /* 0x000fe4000f8e02ff */
[----:B------:R-:W-:-:S04]  /*1910*/  IMAD.WIDE.U32 R24, R30, UR12, R22 ;  /* 0x0000000c1e187c25 */ /* 0x000fc8000f8e0016 */
[----:B------:R-:W-:Y:S02]  /*1920*/  IMAD R31, R30, UR13, R31 ;  /* 0x0000000d1e1f7c24 */ /* 0x000fe4000f8e021f */
[----:B------:R-:W-:Y:S01]  /*1930*/  IMAD.WIDE.U32 R20, R12, UR10, R20 ;  /* 0x0000000a0c147c25 */ /* 0x000fe2000f8e0014 */
[----:B------:R-:W-:Y:S02]  /*1940*/  ULDC.64 UR10, c[0x0][0x218] ;  /* 0x00008600000a7ab9 */ /* 0x000fe40000000a00 */
[----:B------:R-:W-:Y:S01]  /*1950*/  LEA R34, P0, R24, UR10, 0x1 ;  /* 0x0000000a18227c11 */ /* 0x000fe2000f8008ff */
[----:B------:R-:W-:Y:S01]  /*1960*/  IMAD.IADD R21, R33, 0x1, R21 ;  /* 0x0000000121157824 */ /* 0x000fe200078e0215 */
[----:B------:R-:W-:Y:S02]  /*1970*/  IADD3 R25, R25, R31, RZ ;  /* 0x0000001f19197210 */ /* 0x000fe40007ffe0ff */
[----:B------:R-:W-:Y:S01]  /*1980*/  IADD3 R36, P3, R34, UR4, RZ ;  /* 0x0000000422247c10 */ /* 0x000fe2000ff7e0ff */
[----:B------:R-:W-:Y:S01]  /*1990*/  IMAD R21, R21, UR12, RZ ;  /* 0x0000000c15157c24 */ /* 0x000fe2000f8e02ff */
[----:B------:R-:W-:Y:S01]  /*19a0*/  LEA.HI.X R35, R24, UR11, R25, 0x1, P0 ;  /* 0x0000000b18237c11 */ /* 0x000fe200080f0c19 */
[----:B------:R-:W-:Y:S01]  /*19b0*/  IMAD.WIDE.U32 R24, R20, UR12, R22 ;  /* 0x0000000c14187c25 */ /* 0x000fe2000f8e0016 */
[----:B------:R-:W-:-:S02]  /*19c0*/  IADD3 R32, P0, R36, UR4, RZ ;  /* 0x0000000424207c10 */ /* 0x000fc4000ff1e0ff */
[----:B------:R-:W-:Y:S01]  /*19d0*/  IADD3.X R37, R35, UR7, RZ, P3, !PT ;  /* 0x0000000723257c10 */ /* 0x000fe20009ffe4ff */
[----:B------:R-:W2:Y:S01]  /*19e0*/  LDG.E.U16 R34, desc[UR8][R34.64] ;  /* 0x0000000822227981 */ /* 0x000ea2000c1e1500 */
[----:B------:R-:W-:Y:S01]  /*19f0*/  IMAD R21, R20, UR13, R21 ;  /* 0x0000000d14157c24 */ /* 0x000fe2000f8e0215 */
[----:B------:R-:W-:Y:S02]  /*1a00*/  IADD3 R30, P3, R32, UR4, RZ ;  /* 0x00000004201e7c10 */ /* 0x000fe4000ff7e0ff */
[----:B------:R-:W-:Y:S01]  /*1a10*/  IADD3.X R33, R37, UR7, RZ, P0, !PT ;  /* 0x0000000725217c10 */ /* 0x000fe200087fe4ff */
[----:B------:R0:W3:Y:S01]  /*1a20*/  LDG.E.U16 R28, desc[UR8][R36.64] ;  /* 0x00000008241c7981 */ /* 0x0000e2000c1e1500 */
[----:B------:R-:W-:Y:S01]  /*1a30*/  IMAD.IADD R21, R25, 0x1, R21 ;  /* 0x0000000119157824 */ /* 0x000fe200078e0215 */
[----:B------:R-:W-:Y:S02]  /*1a40*/  LEA R22, P0, R24, UR10, 0x1 ;  /* 0x0000000a18167c11 */ /* 0x000fe4000f8008ff */
[----:B------:R-:W-:Y:S01]  /*1a50*/  IADD3.X R31, R33, UR7, RZ, P3, !PT ;  /* 0x00000007211f7c10 */ /* 0x000fe20009ffe4ff */
[----:B------:R-:W4:Y:S01]  /*1a60*/  LDG.E.U16 R32, desc[UR8][R32.64] ;  /* 0x0000000820207981 */ /* 0x000f22000c1e1500 */
[----:B------:R-:W-:-:S02]  /*1a70*/  IADD3 R20, P3, R22, UR4, RZ ;  /* 0x0000000416147c10 */ /* 0x000fc4000ff7e0ff */
[----:B------:R-:W-:Y:S01]  /*1a80*/  LEA.HI.X R23, R24, UR11, R21, 0x1, P0 ;  /* 0x0000000b18177c11 */ /* 0x000fe200080f0c15 */
[----:B------:R3:W5:Y:S01]  /*1a90*/  LDG.E.U16 R30, desc[UR8][R30.64] ;  /* 0x000000081e1e7981 */ /* 0x000762000c1e1500 */
[----:B------:R-:W-:Y:S02]  /*1aa0*/  IADD3 R24, P0, R20, UR4, RZ ;  /* 0x0000000414187c10 */ /* 0x000fe4000ff1e0ff */
        /* <DEDUP_REMOVED lines=10> */
[----:B--2---:R-:W-:Y:S02]  /*1b50*/  HADD2.F32 R34, -RZ, R34.H0_H0 ;  /* 0x20000022ff227230 */ /* 0x004fe40000004100 */
[----:B---3--:R-:W-:-:S03]  /*1b60*/  HADD2.F32 R31, -RZ, R28.H0_H0 ;  /* 0x2000001cff1f7230 */ /* 0x008fc60000004100 */
[----:B------:R-:W-:Y:S01]  /*1b70*/  FADD.FTZ R34, R29, R34 ;  /* 0x000000221d227221 */ /* 0x000fe20000010000 */
[----:B----4-:R-:W-:-:S03]  /*1b80*/  HADD2.F32 R32, -RZ, R32.H0_H0 ;  /* 0x20000020ff207230 */ /* 0x010fc60000004100 */
[----:B------:R-:W-:Y:S01]  /*1b90*/  FADD.FTZ R31, R34, R31 ;  /* 0x0000001f221f7221 */ /* 0x000fe20000010000 */
[----:B-----5:R-:W-:-:S03]  /*1ba0*/  HADD2.F32 R30, -RZ, R30.H0_H0 ;  /* 0x2000001eff1e7230 */ /* 0x020fc60000004100 */
[----:B------:R-:W-:Y:S01]  /*1bb0*/  FADD.FTZ R31, R31, R32 ;  /* 0x000000201f1f7221 */ /* 0x000fe20000010000 */
[----:B0-----:R-:W-:-:S03]  /*1bc0*/  HADD2.F32 R21, -RZ, R22.H0_H0 ;  /* 0x20000016ff157230 */ /* 0x001fc60000004100 */
        /* <DEDUP_REMOVED lines=8> */
.L_x_1575:
[----:B------:R-:W-:Y:S05]  /*1c50*/  BSYNC B3 ;  /* 0x0000000000037941 */ /* 0x000fea0003800000 */
.L_x_1574:
[----:B------:R-:W-:-:S13]  /*1c60*/  ISETP.LT.OR P0, PT, R26, R7, P0 ;  /* 0x000000071a00720c */ /* 0x000fda0000701670 */
[----:B------:R-:W-:Y:S05]  /*1c70*/  @!P0 BRA `(.L_x_1570) ;  /* 0x00000000008c8947 */ /* 0x000fea0003800000 */
[----:B------:R-:W-:Y:S01]  /*1c80*/  ULDC.64 UR10, c[0x0][0x230] ;  /* 0x00008c00000a7ab9 */ /* 0x000fe20000000a00 */
[--C-:B------:R-:W-:Y:S01]  /*1c90*/  SHF.R.S32.HI R21, RZ, 0x1f, R26.reuse ;  /* 0x0000001fff157819 */ /* 0x100fe2000001141a */
[----:B------:R-:W-:Y:S01]  /*1ca0*/  IMAD R27, R27, UR10, RZ ;  /* 0x0000000a1b1b7c24 */ /* 0x000fe2000f8e02ff */
[----:B------:R-:W-:Y:S01]  /*1cb0*/  MOV R13, R11 ;  /* 0x0000000b000d7202 */ /* 0x000fe20000000f00 */
[----:B------:R-:W-:Y:S02]  /*1cc0*/  IMAD.MOV.U32 R20, RZ, RZ, R26 ;  /* 0x000000ffff147224 */ /* 0x000fe400078e001a */
[C---:B------:R-:W-:Y:S02]  /*1cd0*/  IMAD R27, R12.reuse, UR11, R27 ;  /* 0x0000000b0c1b7c24 */ /* 0x040fe4000f8e021b */
[----:B------:R-:W-:Y:S01]  /*1ce0*/  IMAD.WIDE.U32 R20, R12, UR10, R20 ;  /* 0x0000000a0c147c25 */ /* 0x000fe2000f8e0014 */
[----:B------:R-:W-:-:S04]  /*1cf0*/  ULDC.64 UR10, c[0x0][0x220] ;  /* 0x00008800000a7ab9 */ /* 0x000fc80000000a00 */
[----:B------:R-:W-:-:S05]  /*1d00*/  IADD3 R12, R27, R21, RZ ;  /* 0x000000151b0c7210 */ /* 0x000fca0007ffe0ff */
[----:B------:R-:W-:Y:S02]  /*1d10*/  IMAD R21, R12, UR10, RZ ;  /* 0x0000000a0c157c24 */ /* 0x000fe4000f8e02ff */
[----:B------:R-:W-:Y:S02]  /*1d20*/  IMAD.MOV.U32 R12, RZ, RZ, R2 ;  /* 0x000000ffff0c7224 */ /* 0x000fe400078e0002 */
        /* <DEDUP_REMOVED lines=24> */
.L_x_1570:
[----:B------:R-:W-:Y:S05]  /*1eb0*/  BSYNC B2 ;  /* 0x0000000000027941 */ /* 0x000fea0003800000 */
.L_x_1569:
[----:B------:R-:W-:Y:S05]  /*1ec0*/  @!P2 BRA `(.L_x_1576) ;  /* 0xffffffec0044a947 */ /* 0x000fea000383ffff */
[----:B------:R-:W-:Y:S05]  /*1ed0*/  BSYNC B1 ;  /* 0x0000000000017941 */ /* 0x000fea0003800000 */
.L_x_1566:
        /* <DEDUP_REMOVED lines=8> */
.L_x_1565:
[----:B------:R-:W-:-:S07]  /*1f60*/  PRMT R2, RZ, 0x7610, R2 ;  /* 0x00007610ff027816 */ /* 0x000fce0000000002 */
.L_x_1577:
[----:B------:R-:W-:Y:S05]  /*1f70*/  BSYNC B0 ;  /* 0x0000000000007941 */ /* 0x000fea0003800000 */
.L_x_1564:
[----:B------:R-:W-:Y:S01]  /*1f80*/  ULDC.64 UR10, c[0x0][0x258] ;  /* 0x00009600000a7ab9 */ /* 0x000fe20000000a00 */
[----:B------:R-:W-:Y:S01]  /*1f90*/  SHF.R.S32.HI R7, RZ, 0x1f, R0 ;  /* 0x0000001fff077819 */ /* 0x000fe20000011400 */
[----:B------:R-:W-:Y:S01]  /*1fa0*/  ULDC UR6, c[0x0][0x210] ;  /* 0x0000840000067ab9 */ /* 0x000fe20000000800 */
[----:B------:R-:W-:Y:S01]  /*1fb0*/  LEA R6, P0, R0, UR10, 0x1 ;  /* 0x0000000a00067c11 */ /* 0x000fe2000f8008ff */
[----:B------:R-:W-:-:S03]  /*1fc0*/  USHF.R.S32.HI UR10, URZ, 0x1f, UR6 ;  /* 0x0000001f3f0a7899 */ /* 0x000fc60008011406 */
[----:B------:R-:W-:Y:S02]  /*1fd0*/  LEA.HI.X R7, R0, UR11, R7, 0x1, P0 ;  /* 0x0000000b00077c11 */ /* 0x000fe400080f0c07 */
[----:B------:R-:W-:-:S03]  /*1fe0*/  IADD3 R0, P0, R5, R0, RZ ;  /* 0x0000000005007210 */ /* 0x000fc60007f1e0ff */
[----:B------:R0:W-:Y:S01]  /*1ff0*/  STG.E.U16 desc[UR8][R6.64], R2 ;  /* 0x0000000206007986 */ /* 0x0001e2000c101508 */
[----:B------:R-:W-:Y:S02]  /*2000*/  IADD3.X R3, RZ, R3, RZ, P0, !PT ;  /* 0x00000003ff037210 */ /* 0x000fe400007fe4ff */
[----:B------:R-:W-:-:S04]  /*2010*/  ISETP.GE.U32.AND P0, PT, R0, UR6, PT ;  /* 0x0000000600007c0c */ /* 0x000fc8000bf06070 */
[----:B------:R-:W-:-:S13]  /*2020*/  ISETP.GE.AND.EX P0, PT, R3, UR10, PT, P0 ;  /* 0x0000000a03007c0c */ /* 0x000fda000bf06300 */
[----:B0-----:R-:W-:Y:S05]  /*2030*/  @!P0 BRA `(.L_x_1578) ;  /* 0xffffffe0004c8947 */ /* 0x001fea000383ffff */
[----:B------:R-:W-:Y:S05]  /*2040*/  EXIT ;  /* 0x000000000000794d */ /* 0x000fea0003800000 */
.L_x_1554:
[----:B------:R-:W-:Y:S02]  /*2050*/  USHF.L.U64.HI UR5, UR6, 0x1, UR7 ;  /* 0x0000000106057899 */ /* 0x000fe40008010207 */
[----:B------:R-:W-:-:S12]  /*2060*/  USHF.L.U32 UR4, UR6, 0x1, URZ ;  /* 0x0000000106047899 */ /* 0x000fd8000800063f */
.L_x_1602:
        /* <DEDUP_REMOVED lines=14> */
[----:B------:R-:W-:Y:S01]  /*2150*/  IMAD.MOV.U32 R14, RZ, RZ, R8 ;  /* 0x000000ffff0e7224 */ /* 0x000fe200078e0008 */
[----:B------:R-:W-:Y:S02]  /*2160*/  MOV R15, R9 ;  /* 0x00000009000f7202 */ /* 0x000fe40000000f00 */
[----:B------:R-:W-:Y:S01]  /*2170*/  IMAD R2, R7, UR6, R0 ;  /* 0x0000000607027c24 */ /* 0x000fe2000f8e0200 */
[----:B------:R-:W-:Y:S06]  /*2180*/  BRA `(.L_x_1581) ;  /* 0x0000000000587947 */ /* 0x000fec0003800000 */
.L_x_1580:
        /* <DEDUP_REMOVED lines=22> */
.L_x_1581:
[----:B------:R-:W-:Y:S05]  /*22f0*/  BSYNC B0 ;  /* 0x0000000000007941 */ /* 0x000fea0003800000 */
.L_x_1579:
        /* <DEDUP_REMOVED lines=9> */
[----:B------:R-:W-:Y:S02]  /*2390*/  MOV R7, UR6 ;  /* 0x0000000600077c02 */ /* 0x000fe40008000f00 */
[----:B------:R-:W-:-:S07]  /*23a0*/  MOV R4, 0x23c0 ;  /* 0x000023c000047802 */ /* 0x000fce0000000f00 */
[----:B------:R-:W-:Y:S05]  /*23b0*/  CALL.REL.NOINC `($__internal_23_$__cuda_sm20_div_s64) ;  /* 0x0000001400ec7944 */ /* 0x000fea0003c00000 */
[----:B------:R-:W-:Y:S01]  /*23c0*/  IMAD.MOV R7, RZ, RZ, -R8 ;  /* 0x000000ffff077224 */ /* 0x000fe200078e0a08 */
[----:B------:R-:W-:Y:S01]  /*23d0*/  ULDC UR6, c[0x0][0x23c] ;  /* 0x00008f0000067ab9 */ /* 0x000fe20000000800 */
[----:B------:R-:W-:Y:S02]  /*23e0*/  IMAD.MOV.U32 R15, RZ, RZ, R9 ;  /* 0x000000ffff0f7224 */ /* 0x000fe400078e0009 */
[----:B------:R-:W-:Y:S01]  /*23f0*/  IMAD R20, R7, UR6, R14 ;  /* 0x0000000607147c24 */ /* 0x000fe2000f8e020e */
[----:B------:R-:W-:Y:S01]  /*2400*/  MOV R14, R8 ;  /* 0x00000008000e7202 */ /* 0x000fe20000000f00 */
[----:B------:R-:W-:Y:S06]  /*2410*/  BRA `(.L_x_1584) ;  /* 0x00000000005c7947 */ /* 0x000fec0003800000 */
.L_x_1583:
[----:B------:R-:W-:Y:S01]  /*2420*/  ULDC UR6, c[0x0][0x23c] ;  /* 0x00008f0000067ab9 */ /* 0x000fe20000000800 */
[----:B------:R-:W-:Y:S01]  /*2430*/  HFMA2.MMA R6, -RZ, RZ, 0, 0 ;  /* 0x00000000ff067435 */ /* 0x000fe200000001ff */
[----:B------:R-:W0:Y:S01]  /*2440*/  I2F.U32.RP R8, UR6 ;  /* 0x0000000600087d06 */ /* 0x000e220008209000 */
[----:B------:R-:W-:Y:S01]  /*2450*/  ISETP.NE.U32.AND P2, PT, RZ, UR6, PT ;  /* 0x00000006ff007c0c */ /* 0x000fe2000bf45070 */
[----:B------:R-:W-:-:S06]  /*2460*/  IMAD.MOV.U32 R15, RZ, RZ, RZ ;  /* 0x000000ffff0f7224 */ /* 0x000fcc00078e00ff */
[----:B0-----:R-:W0:Y:S02]  /*2470*/  MUFU.RCP R8, R8 ;  /* 0x0000000800087308 */ /* 0x001e240000001000 */
[----:B0-----:R-:W-:-:S06]  /*2480*/  IADD3 R9, R8, 0xffffffe, RZ ;  /* 0x0ffffffe08097810 */ /* 0x001fcc0007ffe0ff */
[----:B------:R-:W0:Y:S02]  /*2490*/  F2I.FTZ.U32.TRUNC.NTZ R7, R9 ;  /* 0x0000000900077305 */ /* 0x000e24000021f000 */
[----:B0-----:R-:W-:-:S04]  /*24a0*/  IMAD.MOV R11, RZ, RZ, -R7 ;  /* 0x000000ffff0b7224 */ /* 0x001fc800078e0a07 */
        /* <DEDUP_REMOVED lines=9> */
[----:B------:R-:W-:Y:S02]  /*2540*/  @P1 IADD3 R4, R4, 0x1, RZ ;  /* 0x0000000104041810 */ /* 0x000fe40007ffe0ff */
[----:B------:R-:W-:-:S05]  /*2550*/  @!P2 LOP3.LUT R4, RZ, UR6, RZ, 0x33, !PT ;  /* 0x00000006ff04ac12 */ /* 0x000fca000f8e33ff */
[----:B------:R-:W-:-:S04]  /*2560*/  IMAD.MOV R7, RZ, RZ, -R4 ;  /* 0x000000ffff077224 */ /* 0x000fc800078e0a04 */
[----:B------:R-:W-:Y:S01]  /*2570*/  IMAD R20, R7, UR6, R14 ;  /* 0x0000000607147c24 */ /* 0x000fe2000f8e020e */
[----:B------:R-:W-:-:S07]  /*2580*/  MOV R14, R4 ;  /* 0x00000004000e7202 */ /* 0x000fce0000000f00 */
.L_x_1584:
[----:B------:R-:W-:Y:S05]  /*2590*/  BSYNC B0 ;  /* 0x0000000000007941 */ /* 0x000fea0003800000 */
.L_x_1582:
        /* <DEDUP_REMOVED lines=13> */
[----:B------:R-:W-:Y:S02]  /*2670*/  MOV R4, R8 ;  /* 0x0000000800047202 */ /* 0x000fe40000000f00 */
[----:B------:R-:W-:Y:S01]  /*2680*/  IMAD R15, R15, UR6, R14 ;  /* 0x000000060f0f7c24 */ /* 0x000fe2000f8e020e */
[----:B------:R-:W-:Y:S06]  /*2690*/  BRA `(.L_x_1587) ;  /* 0x0000000000547947 */ /* 0x000fec0003800000 */
.L_x_1586:
        /* <DEDUP_REMOVED lines=21> */
.L_x_1587:
[----:B------:R-:W-:Y:S05]  /*27f0*/  BSYNC B0 ;  /* 0x0000000000007941 */ /* 0x000fea0003800000 */
.L_x_1585:
        /* <DEDUP_REMOVED lines=13> */
[----:B--2---:R-:W-:Y:S02]  /*28d0*/  IADD3 R13, R14, R11, RZ ;  /* 0x0000000b0e0d7210 */ /* 0x004fe40007ffe0ff */
[----:B------:R-:W-:Y:S01]  /*28e0*/  VIMNMX R7, R7, UR6, PT ;  /* 0x0000000607077c48 */ /* 0x000fe2000bfe0100 */
[----:B------:R-:W-:Y:S01]  /*28f0*/  ULDC UR6, c[0x0][0x230] ;  /* 0x00008c0000067ab9 */ /* 0x000fe20000000800 */
        /* <DEDUP_REMOVED lines=9> */
[----:B------:R-:W-:Y:S01]  /*2990*/  IMAD.MOV R20, RZ, RZ, -R20 ;  /* 0x000000ffff147224 */ /* 0x000fe200078e0a14 */
[----:B------:R-:W-:Y:S01]  /*29a0*/  LOP3.LUT R14, RZ, R14, RZ, 0x33, !PT ;  /* 0x0000000eff0e7212 */ /* 0x000fe200078e33ff */
[----:B------:R-:W-:Y:S01]  /*29b0*/  VIADD R16, R12, 0x2 ;  /* 0x000000020c107836 */ /* 0x000fe20000000000 */
[----:B------:R-:W-:Y:S01]  /*29c0*/  LOP3.LUT R10, RZ, R13, RZ, 0x33, !PT ;  /* 0x0000000dff0a7212 */ /* 0x000fe200078e33ff */
[----:B------:R-:W-:Y:S01]  /*29d0*/  BSSY B1, `(.L_x_1590) ;  /* 0x00000ff000017945 */ /* 0x000fe20003800000 */
[----:B------:R-:W-:Y:S02]  /*29e0*/  IADD3 R11, R11, UR6, RZ ;  /* 0x000000060b0b7c10 */ /* 0x000fe4000fffe0ff */
        /* <DEDUP_REMOVED lines=8> */
[----:B------:R-:W-:Y:S01]  /*2a70*/  HFMA2.MMA R11, -RZ, RZ, 0, 0 ;  /* 0x00000000ff0b7435 */ /* 0x000fe200000001ff */
[----:B------:R-:W-:Y:S01]  /*2a80*/  IMAD.MOV.U32 R10, RZ, RZ, R6 ;  /* 0x000000ffff0a7224 */ /* 0x000fe200078e0006 */
[----:B------:R-:W-:Y:S01]  /*2a90*/  SHF.R.S32.HI R15, RZ, 0x1f, R14 ;  /* 0x0000001fff0f7819 */ /* 0x000fe2000001140e */
[----:B0-----:R-:W-:Y:S01]  /*2aa0*/  IMAD.WIDE R18, R2, 0x2, R18 ;  /* 0x0000000202127825 */ /* 0x001fe200078e0212 */
[----:B------:R-:W-:-:S08]  /*2ab0*/  LOP3.LUT R9, R9, 0x3, RZ, 0xc0, !PT ;  /* 0x0000000309097812 */ /* 0x000fd000078ec0ff */
.L_x_1600:
[----:B------:R-:W-:Y:S01]  /*2ac0*/  ISETP.NE.AND P0, PT, R9, RZ, PT ;  /* 0x000000ff0900720c */ /* 0x000fe20003f05270 */
[----:B------:R-:W-:Y:S01]  /*2ad0*/  ULDC.64 UR6, c[0x0][0x228] ;  /* 0x00008a0000067ab9 */ /* 0x000fe20000000a00 */
[----:B------:R-:W-:Y:S01]  /*2ae0*/  SHF.R.S32.HI R23, RZ, 0x1f, R4 ;  /* 0x0000001fff177819 */ /* 0x000fe20000011404 */
[----:B------:R-:W-:Y:S01]  /*2af0*/  BSSY B2, `(.L_x_1591) ;  /* 0x000003a000027945 */ /* 0x000fe20003800000 */
[----:B------:R-:W-:Y:S02]  /*2b00*/  SHF.R.S32.HI R21, RZ, 0x1f, R10 ;  /* 0x0000001fff157819 */ /* 0x000fe4000001140a */
[----:B------:R-:W-:Y:S01]  /*2b10*/  MOV R20, R10 ;  /* 0x0000000a00147202 */ /* 0x000fe20000000f00 */
[----:B------:R-:W-:Y:S01]  /*2b20*/  IMAD R23, R23, UR6, RZ ;  /* 0x0000000617177c24 */ /* 0x000fe2000f8e02ff */
[----:B------:R-:W-:Y:S01]  /*2b30*/  MOV R27, R12 ;  /* 0x0000000c001b7202 */ /* 0x000fe20000000f00 */
[----:B------:R-:W-:Y:S02]  /*2b40*/  VIADD R10, R10, 0x1 ;  /* 0x000000010a0a7836 */ /* 0x000fe40000000000 */
[----:B------:R-:W-:-:S03]  /*2b50*/  IMAD.WIDE.U32 R28, R4, UR6, R20 ;  /* 0x00000006041c7c25 */ /* 0x000fc6000f8e0014 */
[----:B------:R-:W-:Y:S01]  /*2b60*/  ISETP.GE.AND P2, PT, R10, R7, PT ;  /* 0x000000070a00720c */ /* 0x000fe20003f46270 */
[----:B------:R-:W-:-:S04]  /*2b70*/  IMAD R23, R4, UR7, R23 ;  /* 0x0000000704177c24 */ /* 0x000fc8000f8e0217 */
[----:B------:R-:W-:Y:S01]  /*2b80*/  IMAD.IADD R35, R29, 0x1, R23 ;  /* 0x000000011d237824 */ /* 0x000fe200078e0217 */
[----:B------:R-:W-:Y:S07]  /*2b90*/  @!P0 BRA `(.L_x_1592) ;  /* 0x0000000000bc8947 */ /* 0x000fee0003800000 */
[----:B------:R-:W0:Y:S01]  /*2ba0*/  LDC.64 R20, c[0x0][0x230] ;  /* 0x00008c00ff147b82 */ /* 0x000e220000000a00 */
[----:B------:R-:W-:Y:S01]  /*2bb0*/  SHF.R.S32.HI R13, RZ, 0x1f, R12 ;  /* 0x0000001fff0d7819 */ /* 0x000fe2000001140c */
[--C-:B------:R-:W-:Y:S01]  /*2bc0*/  IMAD.MOV.U32 R30, RZ, RZ, R2.reuse ;  /* 0x000000ffff1e7224 */ /* 0x100fe200078e0002 */
[----:B------:R-:W-:-:S05]  /*2bd0*/  SHF.R.S32.HI R31, RZ, 0x1f, R2 ;  /* 0x0000001fff1f7819 */ /* 0x000fca0000011402 */
[----:B------:R-:W1:Y:S01]  /*2be0*/  LDC.64 R22, c[0x0][0x220] ;  /* 0x00008800ff167b82 */ /* 0x000e620000000a00 */
[-C--:B0-----:R-:W-:Y:S02]  /*2bf0*/  IMAD R24, R35, R20.reuse, RZ ;  /* 0x0000001423187224 */ /* 0x081fe400078e02ff */
[----:B------:R-:W-:-:S04]  /*2c00*/  IMAD.WIDE.U32 R26, R28, R20, R12 ;  /* 0x000000141c1a7225 */ /* 0x000fc800078e000c */
[----:B------:R-:W-:Y:S02]  /*2c10*/  IMAD R21, R28, R21, R24 ;  /* 0x000000151c157224 */ /* 0x000fe400078e0218 */
[----:B------:R-:W0:Y:S03]  /*2c20*/  LDC.64 R24, c[0x0][0x218] ;  /* 0x00008600ff187b82 */ /* 0x000e260000000a00 */
[----:B------:R-:W-:-:S05]  /*2c30*/  IADD3 R27, R27, R21, RZ ;  /* 0x000000151b1b7210 */ /* 0x000fca0007ffe0ff */
[----:B-1----:R-:W-:-:S04]  /*2c40*/  IMAD R27, R27, R22, RZ ;  /* 0x000000161b1b7224 */ /* 0x002fc800078e02ff */
[C---:B------:R-:W-:Y:S02]  /*2c50*/  IMAD R33, R26.reuse, R23, R27 ;  /* 0x000000171a217224 */ /* 0x040fe400078e021b */
[----:B------:R-:W-:-:S05]  /*2c60*/  IMAD.WIDE.U32 R26, R26, R22, R30 ;  /* 0x000000161a1a7225 */ /* 0x000fca00078e001e */
[----:B------:R-:W-:Y:S02]  /*2c70*/  IADD3 R27, R27, R33, RZ ;  /* 0x000000211b1b7210 */ /* 0x000fe40007ffe0ff */
[----:B0-----:R-:W-:-:S04]  /*2c80*/  LEA R32, P0, R26, R24, 0x1 ;  /* 0x000000181a207211 */ /* 0x001fc800078008ff */
[----:B------:R-:W-:-:S05]  /*2c90*/  LEA.HI.X R33, R26, R25, R27, 0x1, P0 ;  /* 0x000000191a217211 */ /* 0x000fca00000f0c1b */
[----:B------:R-:W2:Y:S01]  /*2ca0*/  LDG.E.U16 R32, desc[UR8][R32.64] ;  /* 0x0000000820207981 */ /* 0x000ea2000c1e1500 */
[----:B------:R-:W-:Y:S01]  /*2cb0*/  ISETP.NE.AND P0, PT, R9, 0x1, PT ;  /* 0x000000010900780c */ /* 0x000fe20003f05270 */
[----:B------:R-:W-:Y:S02]  /*2cc0*/  IMAD.MOV.U32 R27, RZ, RZ, R14 ;  /* 0x000000ffff1b7224 */ /* 0x000fe400078e000e */
[----:B--2---:R-:W-:-:S05]  /*2cd0*/  HADD2.F32 R26, -RZ, R32.H0_H0 ;  /* 0x20000020ff1a7230 */ /* 0x004fca0000004100 */
[----:B------:R-:W-:-:S05]  /*2ce0*/  FADD.FTZ R11, R11, R26 ;  /* 0x0000001a0b0b7221 */ /* 0x000fca0000010000 */
[----:B------:R-:W-:Y:S05]  /*2cf0*/  @!P0 BRA `(.L_x_1592) ;  /* 0x0000000000648947 */ /* 0x000fea0003800000 */
[----:B------:R-:W-:Y:S01]  /*2d00*/  ISETP.NE.AND P0, PT, R9, 0x2, PT ;  /* 0x000000020900780c */ /* 0x000fe20003f05270 */
[----:B------:R-:W-:-:S05]  /*2d10*/  IMAD.WIDE.U32 R26, R28, R20, R14 ;  /* 0x000000141c1a7225 */ /* 0x000fca00078e000e */
[----:B------:R-:W-:-:S05]  /*2d20*/  IADD3 R27, R21, R27, RZ ;  /* 0x0000001b151b7210 */ /* 0x000fca0007ffe0ff */
[----:B------:R-:W-:Y:S02]  /*2d30*/  IMAD R27, R27, R22, RZ ;  /* 0x000000161b1b7224 */ /* 0x000fe400078e02ff */
        /* <DEDUP_REMOVED lines=17> */
[----:B--2---:R-:W-:-:S05]  /*2e50*/  HADD2.F32 R20, -RZ, R22.H0_H0 ;  /* 0x20000016ff147230 */ /* 0x004fca0000004100 */
[----:B------:R-:W-:Y:S01]  /*2e60*/  FADD.FTZ R11, R11, R20 ;  /* 0x000000140b0b7221 */ /* 0x000fe20000010000 */
[----:B---3--:R-:W-:-:S05]  /*2e70*/  @P0 HADD2.F32 R26, -RZ, R24.H0_H0 ;  /* 0x20000018ff1a0230 */ /* 0x008fca0000004100 */
[----:B------:R-:W-:-:S07]  /*2e80*/  @P0 FADD.FTZ R11, R11, R26 ;  /* 0x0000001a0b0b0221 */ /* 0x000fce0000010000 */
.L_x_1592:
[----:B------:R-:W-:Y:S05]  /*2e90*/  BSYNC B2 ;  /* 0x0000000000027941 */ /* 0x000fea0003800000 */
.L_x_1591:
[----:B------:R-:W-:Y:S04]  /*2ea0*/  BSSY B2, `(.L_x_1593) ;  /* 0x00000b0000027945 */ /* 0x000fe80003800000 */
[----:B------:R-:W-:Y:S05]  /*2eb0*/  @!P1 BRA `(.L_x_1594) ;  /* 0x0000000800b89947 */ /* 0x000fea0003800000 */
[----:B------:R-:W-:Y:S01]  /*2ec0*/  ULDC.64 UR6, c[0x0][0x230] ;  /* 0x00008c0000067ab9 */ /* 0x000fe20000000a00 */
[----:B------:R-:W-:Y:S01]  /*2ed0*/  SHF.R.S32.HI R21, RZ, 0x1f, R27 ;  /* 0x0000001fff157819 */ /* 0x000fe2000001141b */
[----:B------:R-:W-:Y:S01]  /*2ee0*/  IMAD R35, R35, UR6, RZ ;  /* 0x0000000623237c24 */ /* 0x000fe2000f8e02ff */
[-C--:B------:R-:W-:Y:S01]  /*2ef0*/  MOV R20, R27.reuse ;  /* 0x0000001b00147202 */ /* 0x080fe20000000f00 */
[----:B------:R-:W-:Y:S01]  /*2f00*/  BSSY B3, `(.L_x_1595) ;  /* 0x0000066000037945 */ /* 0x000fe20003800000 */
[----:B------:R-:W-:Y:S01]  /*2f10*/  IADD3 R24, R8, -R27, RZ ;  /* 0x8000001b08187210 */ /* 0x000fe20007ffe0ff */
        /* <DEDUP_REMOVED lines=9> */
[----:B------:R-:W-:-:S03]  /*2fb0*/  LEA R30, P4, R20, R18, 0x1 ;  /* 0x00000012141e7211 */ /* 0x000fc600078808ff */
[----:B------:R-:W-:-:S05]  /*2fc0*/  IMAD.IADD R31, R21, 0x1, R23 ;  /* 0x00000001151f7824 */ /* 0x000fca00078e0217 */
[----:B------:R-:W-:Y:S01]  /*2fd0*/  LEA.HI.X R31, R20, R19, R31, 0x1, P4 ;  /* 0x00000013141f7211 */ /* 0x000fe200020f0c1f */
[----:B------:R-:W-:Y:S06]  /*2fe0*/  @!P3 BRA `(.L_x_1596) ;  /* 0x00000004005cb947 */ /* 0x000fec0003800000 */
[----:B------:R-:W-:Y:S02]  /*2ff0*/  PLOP3.LUT P0, PT, PT, PT, PT, 0x8, 0x0 ;  /* 0x000000000000781c */ /* 0x000fe40003f0e170 */
[----:B------:R-:W-:-:S11]  /*3000*/  IADD3 R26, R8, -0xc, RZ ;  /* 0xfffffff4081a7810 */ /* 0x000fd60007ffe0ff */
.L_x_1597:
        /* <DEDUP_REMOVED lines=31> */
[----:B--2---:R-:W-:Y:S01]  /*3200*/  HADD2.F32 R30, -RZ, R29.H0_H0 ;  /* 0x2000001dff1e7230 */ /* 0x004fe20000004100 */
[----:B------:R-:W-:-:S04]  /*3210*/  IADD3.X R29, R25, UR5, RZ, P3, !PT ;  /* 0x00000005191d7c10 */ /* 0x000fc80009ffe4ff */
[----:B-1----:R-:W-:Y:S01]  /*3220*/  FADD.FTZ R37, R30, R11 ;  /* 0x0000000b1e257221 */ /* 0x002fe20000010000 */
[----:B------:R-:W-:Y:S01]  /*3230*/  IADD3 R30, P3, R28, UR4, RZ ;  /* 0x000000041c1e7c10 */ /* 0x000fe2000ff7e0ff */
[----:B---3--:R-:W-:Y:S01]  /*3240*/  HADD2.F32 R21, -RZ, R31.H0_H0 ;  /* 0x2000001fff157230 */ /* 0x008fe20000004100 */
[----:B------:R0:W2:Y:S02]  /*3250*/  LDG.E.U16 R11, desc[UR8][R28.64] ;  /* 0x000000081c0b7981 */ /* 0x0000a4000c1e1500 */
[----:B------:R-:W-:Y:S02]  /*3260*/  IADD3.X R31, R29, UR5, RZ, P3, !PT ;  /* 0x000000051d1f7c10 */ /* 0x000fe40009ffe4ff */
[----:B------:R-:W-:Y:S01]  /*3270*/  FADD.FTZ R37, R37, R21 ;  /* 0x0000001525257221 */ /* 0x000fe20000010000 */
[----:B----4-:R-:W-:Y:S02]  /*3280*/  HADD2.F32 R32, -RZ, R32.H0_H0 ;  /* 0x20000020ff207230 */ /* 0x010fe40000004100 */
        /* <DEDUP_REMOVED lines=8> */
[----:B-----5:R-:W-:Y:S02]  /*3310*/  HADD2.F32 R34, -RZ, R34.H0_H0 ;  /* 0x20000022ff227230 */ /* 0x020fe40000004100 */
[----:B------:R1:W5:Y:S01]  /*3320*/  LDG.E.U16 R25, desc[UR8][R30.64] ;  /* 0x000000081e197981 */ /* 0x000362000c1e1500 */
[----:B0-----:R-:W-:Y:S01]  /*3330*/  HADD2.F32 R28, -RZ, R33.H0_H0 ;  /* 0x20000021ff1c7230 */ /* 0x001fe20000004100 */
[----:B------:R-:W-:-:S04]  /*3340*/  IADD3.X R33, R31, UR5, RZ, P3, !PT ;  /* 0x000000051f217c10 */ /* 0x000fc80009ffe4ff */
[----:B------:R-:W-:Y:S01]  /*3350*/  FADD.FTZ R37, R37, R28 ;  /* 0x0000001c25257221 */ /* 0x000fe20000010000 */
[----:B------:R-:W-:Y:S02]  /*3360*/  IADD3 R28, P3, R32, UR4, RZ ;  /* 0x00000004201c7c10 */ /* 0x000fe4000ff7e0ff */
[----:B------:R-:W5:Y:S02]  /*3370*/  LDG.E.U16 R32, desc[UR8][R32.64] ;  /* 0x0000000820207981 */ /* 0x000f64000c1e1500 */
[----:B------:R-:W-:Y:S01]  /*3380*/  IADD3.X R29, R33, UR5, RZ, P3, !PT ;  /* 0x00000005211d7c10 */ /* 0x000fe20009ffe4ff */
[----:B------:R-:W-:-:S04]  /*3390*/  FADD.FTZ R37, R37, R34 ;  /* 0x0000002225257221 */ /* 0x000fc80000010000 */
[----:B------:R-:W5:Y:S01]  /*33a0*/  LDG.E.U16 R34, desc[UR8][R28.64] ;  /* 0x000000081c227981 */ /* 0x000f62000c1e1500 */
[----:B-1----:R-:W-:Y:S02]  /*33b0*/  HADD2.F32 R30, -RZ, R35.H0_H0 ;  /* 0x20000023ff1e7230 */ /* 0x002fe40000004100 */
[----:B------:R-:W-:-:S03]  /*33c0*/  HADD2.F32 R31, -RZ, R36.H0_H0 ;  /* 0x20000024ff1f7230 */ /* 0x000fc60000004100 */
[----:B------:R-:W-:-:S04]  /*33d0*/  FADD.FTZ R30, R37, R30 ;  /* 0x0000001e251e7221 */ /* 0x000fc80000010000 */
[----:B------:R-:W-:Y:S01]  /*33e0*/  FADD.FTZ R30, R30, R31 ;  /* 0x0000001f1e1e7221 */ /* 0x000fe20000010000 */
[----:B------:R-:W-:Y:S02]  /*33f0*/  HADD2.F32 R31, -RZ, R20.H0_H0 ;  /* 0x20000014ff1f7230 */ /* 0x000fe40000004100 */
[----:B------:R-:W-:-:S03]  /*3400*/  HADD2.F32 R35, -RZ, R22.H0_H0 ;  /* 0x20000016ff237230 */ /* 0x000fc60000004100 */
[----:B------:R-:W-:Y:S01]  /*3410*/  FADD.FTZ R30, R30, R31 ;  /* 0x0000001f1e1e7221 */ /* 0x000fe20000010000 */
[----:B------:R-:W-:-:S03]  /*3420*/  HADD2.F32 R31, -RZ, R24.H0_H0 ;  /* 0x20000018ff1f7230 */ /* 0x000fc60000004100 */
[----:B------:R-:W-:-:S04]  /*3430*/  FADD.FTZ R30, R30, R35 ;  /* 0x000000231e1e7221 */ /* 0x000fc80000010000 */
[----:B------:R-:W-:Y:S01]  /*3440*/  FADD.FTZ R30, R30, R31 ;  /* 0x0000001f1e1e7221 */ /* 0x000fe20000010000 */
        /* <DEDUP_REMOVED lines=8> */
[----:B-----5:R-:W-:Y:S01]  /*34d0*/  HADD2.F32 R20, -RZ, R25.H0_H0 ;  /* 0x20000019ff147230 */ /* 0x020fe20000004100 */
[----:B------:R-:W-:-:S04]  /*34e0*/  IADD3 R30, P4, R28, UR4, RZ ;  /* 0x000000041c1e7c10 */ /* 0x000fc8000ff9e0ff */
[----:B------:R-:W-:Y:S01]  /*34f0*/  FADD.FTZ R11, R11, R20 ;  /* 0x000000140b0b7221 */ /* 0x000fe20000010000 */
[----:B------:R-:W-:Y:S01]  /*3500*/  HADD2.F32 R32, -RZ, R32.H0_H0 ;  /* 0x20000020ff207230 */ /* 0x000fe20000004100 */
[----:B------:R-:W-:-:S04]  /*3510*/  IADD3.X R31, R29, UR5, RZ, P4, !PT ;  /* 0x000000051d1f7c10 */ /* 0x000fc8000a7fe4ff */
[----:B------:R-:W-:Y:S01]  /*3520*/  FADD.FTZ R11, R11, R32 ;  /* 0x000000200b0b7221 */ /* 0x000fe20000010000 */
[----:B------:R-:W-:-:S05]  /*3530*/  HADD2.F32 R34, -RZ, R34.H0_H0 ;  /* 0x20000022ff227230 */ /* 0x000fca0000004100 */
[----:B------:R-:W-:Y:S01]  /*3540*/  FADD.FTZ R11, R11, R34 ;  /* 0x000000220b0b7221 */ /* 0x000fe20000010000 */
[----:B------:R-:W-:Y:S06]  /*3550*/  @!P3 BRA `(.L_x_1597) ;  /* 0xfffffff800acb947 */ /* 0x000fec000383ffff */
.L_x_1596:
[----:B------:R-:W-:Y:S05]  /*3560*/  BSYNC B3 ;  /* 0x0000000000037941 */ /* 0x000fea0003800000 */
.L_x_1595:
        /* <DEDUP_REMOVED lines=26> */
[----:B------:R-:W-:Y:S01]  /*3710*/  PLOP3.LUT P0, PT, PT, PT, PT, 0x8, 0x0 ;  /* 0x000000000000781c */ /* 0x000fe20003f0e170 */
[----:B------:R-:W-:Y:S01]  /*3720*/  VIADD R27, R27, 0x8 ;  /* 0x000000081b1b7836 */ /* 0x000fe20000000000 */
[----:B0-----:R-:W-:-:S04]  /*3730*/  IADD3 R30, P3, R30, UR4, RZ ;  /* 0x000000041e1e7c10 */ /* 0x001fc8000ff7e0ff */
[----:B------:R-:W-:Y:S01]  /*3740*/  IADD3.X R31, R31, UR5, RZ, P3, !PT ;  /* 0x000000051f1f7c10 */ /* 0x000fe20009ffe4ff */
        /* <DEDUP_REMOVED lines=15> */
[----:B------:R-:W-:-:S07]  /*3840*/  FADD.FTZ R11, R11, R20 ;  /* 0x000000140b0b7221 */ /* 0x000fce0000010000 */
.L_x_1599:
[----:B------:R-:W-:Y:S05]  /*3850*/  BSYNC B3 ;  /* 0x0000000000037941 */ /* 0x000fea0003800000 */
.L_x_1598:
        /* <DEDUP_REMOVED lines=12> */
[----:B--2---:R-:W-:-:S05]  /*3920*/  HADD2.F32 R26, -RZ, R30.H0_H0 ;  /* 0x2000001eff1a7230 */ /* 0x004fca0000004100 */
[----:B------:R-:W-:Y:S01]  /*3930*/  FADD.FTZ R26, R11, R26 ;  /* 0x0000001a0b1a7221 */ /* 0x000fe20000010000 */
[----:B---3--:R-:W-:-:S05]  /*3940*/  HADD2.F32 R27, -RZ, R20.H0_H0 ;  /* 0x20000014ff1b7230 */ /* 0x008fca0000004100 */
[----:B------:R-:W-:Y:S01]  /*3950*/  FADD.FTZ R26, R26, R27 ;  /* 0x0000001b1a1a7221 */ /* 0x000fe20000010000 */
[----:B----4-:R-:W-:-:S05]  /*3960*/  HADD2.F32 R11, -RZ, R22.H0_H0 ;  /* 0x20000016ff0b7230 */ /* 0x010fca0000004100 */
[----:B------:R-:W-:Y:S01]  /*3970*/  FADD.FTZ R11, R26, R11 ;  /* 0x0000000b1a0b7221 */ /* 0x000fe20000010000 */
[----:B-----5:R-:W-:-:S05]  /*3980*/  HADD2.F32 R28, -RZ, R24.H0_H0 ;  /* 0x20000018ff1c7230 */ /* 0x020fca0000004100 */
[----:B------:R-:W-:-:S07]  /*3990*/  FADD.FTZ R11, R11, R28 ;  /* 0x0000001c0b0b7221 */ /* 0x000fce0000010000 */
.L_x_1594:
[----:B------:R-:W-:Y:S05]  /*39a0*/  BSYNC B2 ;  /* 0x0000000000027941 */ /* 0x000fea0003800000 */
.L_x_1593:
[----:B------:R-:W-:Y:S05]  /*39b0*/  @!P2 BRA `(.L_x_1600) ;  /* 0xfffffff00040a947 */ /* 0x000fea000383ffff */
[----:B------:R-:W-:Y:S05]  /*39c0*/  BSYNC B1 ;  /* 0x0000000000017941 */ /* 0x000fea0003800000 */
.L_x_1590:
        /* <DEDUP_REMOVED lines=11> */
.L_x_1589:
[----:B------:R-:W-:-:S07]  /*3a80*/  PRMT R2, RZ, 0x7610, R2 ;  /* 0x00007610ff027816 */ /* 0x000fce0000000002 */
.L_x_1601:
[----:B------:R-:W-:Y:S05]  /*3a90*/  BSYNC B0 ;  /* 0x0000000000007941 */ /* 0x000fea0003800000 */
.L_x_1588:
[----:B------:R-:W-:Y:S01]  /*3aa0*/  ULDC.64 UR6, c[0x0][0x258] ;  /* 0x0000960000067ab9 */ /* 0x000fe20000000a00 */
[----:B------:R-:W-:Y:S02]  /*3ab0*/  SHF.R.S32.HI R7, RZ, 0x1f, R0 ;  /* 0x0000001fff077819 */ /* 0x000fe40000011400 */
[----:B------:R-:W-:Y:S01]  /*3ac0*/  LEA R6, P0, R0, UR6, 0x1 ;  /* 0x0000000600067c11 */ /* 0x000fe2000f8008ff */
[----:B------:R-:W-:-:S03]  /*3ad0*/  ULDC UR6, c[0x0][0x210] ;  /* 0x0000840000067ab9 */ /* 0x000fc60000000800 */
[----:B------:R-:W-:Y:S01]  /*3ae0*/  LEA.HI.X R7, R0, UR7, R7, 0x1, P0 ;  /* 0x0000000700077c11 */ /* 0x000fe200080f0c07 */
[----:B------:R-:W-:Y:S01]  /*3af0*/  USHF.R.S32.HI UR7, URZ, 0x1f, UR6 ;  /* 0x0000001f3f077899 */ /* 0x000fe20008011406 */
[----:B------:R-:W-:-:S03]  /*3b00*/  IADD3 R0, P0, R5, R0, RZ ;  /* 0x0000000005007210 */ /* 0x000fc60007f1e0ff */
[----:B------:R0:W-:Y:S01]  /*3b10*/  STG.E.U16 desc[UR8][R6.64], R2 ;  /* 0x0000000206007986 */ /* 0x0001e2000c101508 */
[----:B------:R-:W-:Y:S02]  /*3b20*/  IADD3.X R3, RZ, R3, RZ, P0, !PT ;  /* 0x00000003ff037210 */ /* 0x000fe400007fe4ff */
[----:B------:R-:W-:-:S04]  /*3b30*/  ISETP.GE.U32.AND P0, PT, R0, UR6, PT ;  /* 0x0000000600007c0c */ /* 0x000fc8000bf06070 */
[----:B------:R-:W-:-:S13]  /*3b40*/  ISETP.GE.AND.EX P0, PT, R3, UR7, PT, P0 ;  /* 0x0000000703007c0c */ /* 0x000fda000bf06300 */
[----:B0-----:R-:W-:Y:S05]  /*3b50*/  @!P0 BRA `(.L_x_1602) ;  /* 0xffffffe400448947 */ /* 0x001fea000383ffff */
[----:B------:R-:W-:Y:S05]  /*3b60*/  EXIT ;  /* 0x000000000000794d */ /* 0x000fea0003800000 */
        .weak           $__internal_23_$__cuda_sm20_div_s64
        .type           $__internal_23_$__cuda_sm20_div_s64,@function
        .size           $__internal_23_$__cuda_sm20_div_s64,(.L_x_1850 - $__internal_23_$__cuda_sm20_div_s64)
$__internal_23_$__cuda_sm20_div_s64:
        /* <DEDUP_REMOVED lines=73> */
[----:B------:R-:W-:Y:S02]  /*4000*/  IADD3 R11, P2, RZ, -R8, RZ ;  /* 0x80000008ff0b7210 */ /* 0x000fe40007f5e0ff */
[----:B------:R-:W-:Y:S01]  /*4010*/  ISETP.NE.U32.AND P0, PT, R7, RZ, PT ;  /* 0x000000ff0700720c */ /* 0x000fe20003f05070 */
[----:B------:R-:W-:Y:S01]  /*4020*/  HFMA2.MMA R7, -RZ, RZ, 0, 0 ;  /* 0x00000000ff077435 */ /* 0x000fe200000001ff */
[----:B------:R-:W-:-:S02]  /*4030*/  IADD3.X R10, RZ, ~R9, RZ, P2, !PT ;  /* 0x80000009ff0a7210 */ /* 0x000fc400017fe4ff */
[----:B------:R-:W-:Y:S01]  /*4040*/  ISETP.NE.AND.EX P0, PT, R6, RZ, PT, P0 ;  /* 0x000000ff0600720c */ /* 0x000fe20003f05300 */
[----:B------:R-:W-:Y:S01]  /*4050*/  IMAD.MOV.U32 R6, RZ, RZ, R4 ;  /* 0x000000ffff067224 */ /* 0x000fe200078e0004 */
[----:B------:R-:W-:Y:S02]  /*4060*/  SEL R8, R11, R8, !P1 ;  /* 0x000000080b087207 */ /* 0x000fe40004800000 */
[----:B------:R-:W-:Y:S02]  /*4070*/  SEL R9, R10, R9, !P1 ;  /* 0x000000090a097207 */ /* 0x000fe40004800000 */
[----:B------:R-:W-:Y:S02]  /*4080*/  SEL R8, R8, 0xffffffff, P0 ;  /* 0xffffffff08087807 */ /* 0x000fe40000000000 */
[----:B------:R-:W-:Y:S01]  /*4090*/  SEL R9, R9, 0xffffffff, P0 ;  /* 0xffffffff09097807 */ /* 0x000fe20000000000 */
[----:B------:R-:W-:Y:S06]  /*40a0*/  RET.REL.NODEC R6 `(_ZN2at6native49_GLOBAL__N__3489678a_16_AveragePool2d_cu_fb80407630avg_pool2d_out_cuda_frame_nhwcIN3c104HalfEfEEviPKT_llliiiiiiiiPS5_ibb) ;  /* 0xffffffbc06d47950 */ /* 0x000fec0003c3ffff */
.L_x_1603:
        /* <DEDUP_REMOVED lines=13> */
.L_x_1850:


//--------------------- .text._ZN2at6native49_GLOBAL__N__3489678a_16_AveragePool2d_cu_fb80407625avg_pool2d_out_cuda_frameIffEEviPKT_lllliiiiiiiPS3_ibb --------------------------
	.section	.text._ZN2at6native49_GLOBAL__N__3489678a_16_AveragePool2d_cu_fb80407625avg_pool2d_out_cuda_frameIffEEviPKT_lllliiiiiiiPS3_ibb,"ax",@progbits
	.align	128
.text._ZN2at6native49_GLOBAL__N__3489678a_16_AveragePool2d_cu_fb80407625avg_pool2d_out_cuda_frameIffEEviPKT_lllliiiiiiiPS3_ibb:
        .type           _ZN2at6native49_GLOBAL__N__3489678a_16_AveragePool2d_cu_fb80407625avg_pool2d_out_cuda_frameIffEEviPKT_lllliiiiiiiPS3_ibb,@function
        .size           _ZN2at6native49_GLOBAL__N__3489678a_16_AveragePool2d_cu_fb80407625avg_pool2d_out_cuda_frameIffEEviPKT_lllliiiiiiiPS3_ibb,(.L_x_1852 - _ZN2at6native49_GLOBAL__N__3489678a_16_AveragePool2d_cu_fb80407625avg_pool2d_out_cuda_frameIffEEviPKT_lllliiiiiiiPS3_ibb)
        .other          _ZN2at6native49_GLOBAL__N__3489678a_16_AveragePool2d_cu_fb80407625avg_pool2d_out_cuda_frameIffEEviPKT_lllliiiiiiiPS3_ibb,@"STO_CUDA_ENTRY STV_DEFAULT"
_ZN2at6native49_GLOBAL__N__3489678a_16_AveragePool2d_cu_fb80407625avg_pool2d_out_cuda_frameIffEEviPKT_lllliiiiiiiPS3_ibb:
        /* <DEDUP_REMOVED lines=14> */
[----:B------:R-:W-:-:S05]  /*00e0*/  IMAD.MOV.U32 R0, RZ, RZ, R2 ;  /* 0x000000ffff007224 */ /* 0x000fca00078e0002 */
[----:B------:R-:W-:Y:S01]  /*00f0*/  ISETP.NE.AND P0, PT, RZ, UR4, PT ;  /* 0x00000004ff007c0c */ /* 0x000fe2000bf05270 */
[----:B------:R-:W-:Y:S02]  /*0100*/  ULDC UR4, c[0x0][0xc] ;  /* 0x0000030000047ab9 */ /* 0x000fe40000000800 */
[----:B------:R-:W-:-:S10]  /*0110*/  IMAD R5, R5, UR4, RZ ;  /* 0x0000000405057c24 */ /* 0x000fd4000f8e02ff */
[----:B------:R-:W-:Y:S05]  /*0120*/  @!P0 BRA `(.L_x_1604) ;  /* 0x0000001400d88947 */ /* 0x000fea0003800000 */
.L_x_1625:
[----:B0-----:R-:W0:Y:S01]  /*0130*/  LDC R11, c[0x0][0x240] ;  /* 0x00009000ff0b7b82 */ /* 0x001e220000000800 */
[----:B------:R-:W-:Y:S01]  /*0140*/  ULDC UR4, c[0x0][0x23c] ;  /* 0x00008f0000047ab9 */ /* 0x000fe20000000800 */
[----:B------:R-:W-:Y:S01]  /*0150*/  BSSY B0, `(.L_x_1605) ;  /* 0x000003d000007945 */ /* 0x000fe20003800000 */
[----:B01----:R-:W-:-:S04]  /*0160*/  IABS R9, R11 ;  /* 0x0000000b00097213 */ /* 0x003fc80000000000 */
        /* <DEDUP_REMOVED lines=30> */
[----:B------:R-:W-:Y:S05]  /*0350*/  CALL.REL.NOINC `($__internal_24_$__cuda_sm20_div_s64) ;  /* 0x0000002800ac7944 */ /* 0x000fea0003c00000 */
[--C-:B------:R-:W-:Y:S01]  /*0360*/  IMAD.MOV R9, RZ, RZ, -R4.reuse ;  /* 0x000000ffff097224 */ /* 0x100fe200078e0a04 */
[----:B------:R-:W-:Y:S01]  /*0370*/  ULDC UR4, c[0x0][0x238] ;  /* 0x00008e0000047ab9 */ /* 0x000fe20000000800 */
[----:B------:R-:W-:Y:S01]  /*0380*/  IMAD.MOV.U32 R14, RZ, RZ, R4 ;  /* 0x000000ffff0e7224 */ /* 0x000fe200078e0004 */
[----:B------:R-:W-:Y:S01]  /*0390*/  MOV R15, R11 ;  /* 0x0000000b000f7202 */ /* 0x000fe20000000f00 */
[----:B------:R-:W-:Y:S01]  /*03a0*/  IMAD R9, R9, UR4, R8 ;  /* 0x0000000409097c24 */ /* 0x000fe2000f8e0208 */
[----:B------:R-:W-:Y:S06]  /*03b0*/  BRA `(.L_x_1607) ;  /* 0x0000000000587947 */ /* 0x000fec0003800000 */
.L_x_1606:
        /* <DEDUP_REMOVED lines=22> */
.L_x_1607:
[----:B------:R-:W-:Y:S05]  /*0520*/  BSYNC B0 ;  /* 0x0000000000007941 */ /* 0x000fea0003800000 */
.L_x_1605:
        /* <DEDUP_REMOVED lines=11> */
[----:B------:R-:W-:Y:S05]  /*05e0*/  CALL.REL.NOINC `($__internal_24_$__cuda_sm20_div_s64) ;  /* 0x0000002800087944 */ /* 0x000fea0003c00000 */
[----:B------:R-:W-:Y:S01]  /*05f0*/  ULDC UR4, c[0x0][0x220] ;  /* 0x0000880000047ab9 */ /* 0x000fe20000000800 */
[--C-:B------:R-:W-:Y:S01]  /*0600*/  IMAD.MOV R8, RZ, RZ, -R4.reuse ;  /* 0x000000ffff087224 */ /* 0x100fe200078e0a04 */
[----:B------:R-:W-:Y:S01]  /*0610*/  MOV R11, UR4 ;  /* 0x00000004000b7c02 */ /* 0x000fe20008000f00 */
[----:B------:R-:W-:-:S04]  /*0620*/  IMAD.MOV.U32 R6, RZ, RZ, R4 ;  /* 0x000000ffff067224 */ /* 0x000fc800078e0004 */
[----:B------:R-:W-:Y:S01]  /*0630*/  IMAD R8, R8, R11, R14 ;  /* 0x0000000b08087224 */ /* 0x000fe200078e020e */
[----:B------:R-:W-:Y:S06]  /*0640*/  BRA `(.L_x_1610) ;  /* 0x0000000000587947 */ /* 0x000fec0003800000 */
.L_x_1609:
        /* <DEDUP_REMOVED lines=22> */
.L_x_1610:
[----:B------:R-:W-:Y:S05]  /*07b0*/  BSYNC B0 ;  /* 0x0000000000007941 */ /* 0x000fea0003800000 */
.L_x_1608:
        /* <DEDUP_REMOVED lines=10> */
[----:B------:R-:W-:-:S06]  /*0860*/  ULDC UR9, c[0x0][0x228] ;  /* 0x00008a0000097ab9 */ /* 0x000fcc0000000800 */
        /* <DEDUP_REMOVED lines=13> */
[----:B------:R-:W-:Y:S02]  /*0940*/  IMAD.HI.U32 R7, R13, R7, R12 ;  /* 0x000000070d077227 */ /* 0x000fe400078e000c */
[----:B------:R-:W2:Y:S01]  /*0950*/  LDC R13, c[0x0][0x230] ;  /* 0x00008c00ff0d7b82 */ /* 0x000ea20000000800 */
[----:B-1----:R-:W-:Y:S01]  /*0960*/  VIADDMNMX R14, R15, R14, UR4, PT ;  /* 0x000000040f0e7e46 */ /* 0x002fe2000b80010e */
        /* <DEDUP_REMOVED lines=8> */
[----:B------:R-:W-:Y:S02]  /*09f0*/  ISETP.GT.U32.AND P0, PT, R4, R17, PT ;  /* 0x000000110400720c */ /* 0x000fe40003f04070 */
[----:B--2---:R-:W-:-:S11]  /*0a00*/  IADD3 R20, R13, R16, RZ ;  /* 0x000000100d147210 */ /* 0x004fd60007ffe0ff */
[----:B------:R-:W-:-:S04]  /*0a10*/  @!P0 IADD3 R17, R17, -R4, RZ ;  /* 0x8000000411118210 */ /* 0x000fc80007ffe0ff */
[----:B------:R-:W-:-:S13]  /*0a20*/  ISETP.GT.U32.AND P0, PT, R4, R17, PT ;  /* 0x000000110400720c */ /* 0x000fda0003f04070 */
[----:B------:R-:W-:Y:S01]  /*0a30*/  @!P0 IMAD.IADD R17, R17, 0x1, -R4 ;  /* 0x0000000111118824 */ /* 0x000fe200078e0a04 */
[----:B------:R-:W-:-:S03]  /*0a40*/  ISETP.GT.AND P0, PT, R2, R7, PT ;  /* 0x000000070200720c */ /* 0x000fc60003f04270 */
[----:B------:R-:W-:Y:S01]  /*0a50*/  @!P1 IMAD.MOV R17, RZ, RZ, -R17 ;  /* 0x000000ffff119224 */ /* 0x000fe200078e0a11 */
[----:B------:R-:W-:-:S05]  /*0a60*/  @!P2 LOP3.LUT R17, RZ, R18, RZ, 0x33, !PT ;  /* 0x00000012ff11a212 */ /* 0x000fca00078e33ff */
[----:B0-----:R-:W-:-:S05]  /*0a70*/  IMAD R9, R17, R10, -UR5 ;  /* 0x8000000511097e24 */ /* 0x001fca000f8e020a */
[----:B------:R-:W-:Y:S02]  /*0a80*/  VIADDMNMX R18, R9, UR8, R20, PT ;  /* 0x0000000809127c46 */ /* 0x000fe4000b800114 */
[----:B------:R-:W-:Y:S02]  /*0a90*/  VIMNMX R12, RZ, R9, !PT ;  /* 0x00000009ff0c7248 */ /* 0x000fe40007fe0100 */
        /* <DEDUP_REMOVED lines=9> */
[----:B------:R-:W-:Y:S01]  /*0b30*/  BSSY B0, `(.L_x_1613) ;  /* 0x00000ba000007945 */ /* 0x000fe20003800000 */
[----:B------:R-:W-:Y:S01]  /*0b40*/  LOP3.LUT R20, RZ, R20, RZ, 0x33, !PT ;  /* 0x00000014ff147212 */ /* 0x000fe200078e33ff */
[----:B------:R-:W-:Y:S01]  /*0b50*/  IMAD.MOV.U32 R28, RZ, RZ, RZ ;  /* 0x000000ffff1c7224 */ /* 0x000fe200078e00ff */
[----:B------:R-:W-:Y:S01]  /*0b60*/  SHF.R.S32.HI R18, RZ, 0x1f, R6 ;  /* 0x0000001fff127819 */ /* 0x000fe20000011406 */
[----:B------:R-:W-:Y:S01]  /*0b70*/  VIADD R16, R16, UR4 ;  /* 0x0000000410107c36 */ /* 0x000fe20008000000 */
[----:B------:R-:W-:-:S03]  /*0b80*/  ULDC UR4, c[0x0][0x224] ;  /* 0x0000890000047ab9 */ /* 0x000fc60000000800 */
[----:B------:R-:W-:Y:S01]  /*0b90*/  IMAD R10, R10, R9, R16 ;  /* 0x000000090a0a7224 */ /* 0x000fe200078e0210 */
[--C-:B------:R-:W-:Y:S01]  /*0ba0*/  SHF.R.S32.HI R9, RZ, 0x1f, R8.reuse ;  /* 0x0000001fff097819 */ /* 0x100fe20000011408 */
[-C--:B------:R-:W-:Y:S01]  /*0bb0*/  IMAD R17, R18, R11.reuse, RZ ;  /* 0x0000000b12117224 */ /* 0x080fe200078e02ff */
[----:B------:R-:W-:Y:S02]  /*0bc0*/  LOP3.LUT R16, RZ, R12, RZ, 0x33, !PT ;  /* 0x0000000cff107212 */ /* 0x000fe400078e33ff */
[----:B------:R-:W-:Y:S01]  /*0bd0*/  VIMNMX3 R15, R10, R20, R15, !PT ;  /* 0x000000140a0f720f */ /* 0x000fe2000780010f */
[----:B------:R-:W-:-:S03]  /*0be0*/  IMAD.WIDE.U32 R10, R6, R11, R8 ;  /* 0x0000000b060a7225 */ /* 0x000fc600078e0008 */
[----:B------:R-:W-:Y:S01]  /*0bf0*/  IADD3 R18, -R15, -0x2, -R12 ;  /* 0xfffffffe0f127810 */ /* 0x000fe20007ffe90c */
[----:B------:R-:W-:Y:S01]  /*0c00*/  IMAD R17, R6, UR4, R17 ;  /* 0x0000000406117c24 */ /* 0x000fe2000f8e0211 */
[----:B------:R-:W-:Y:S01]  /*0c10*/  MOV R6, R14 ;  /* 0x0000000e00067202 */ /* 0x000fe20000000f00 */
[----:B------:R-:W-:Y:S01]  /*0c20*/  IMAD.IADD R16, R16, 0x1, -R15 ;  /* 0x0000000110107824 */ /* 0x000fe200078e0a0f */
[----:B------:R-:W-:Y:S01]  /*0c30*/  ISETP.GE.U32.AND P1, PT, R18, 0x3, PT ;  /* 0x000000031200780c */ /* 0x000fe20003f26070 */
[----:B------:R-:W-:Y:S01]  /*0c40*/  VIADD R8, R12, 0x3 ;  /* 0x000000030c087836 */ /* 0x000fe20000000000 */
[----:B------:R-:W-:Y:S02]  /*0c50*/  IADD3 R20, R11, R17, RZ ;  /* 0x000000110b147210 */ /* 0x000fe40007ffe0ff */
[----:B------:R-:W-:-:S09]  /*0c60*/  LOP3.LUT R21, R16, 0x3, RZ, 0xc0, !PT ;  /* 0x0000000310157812 */ /* 0x000fd200078ec0ff */
.L_x_1623:
[----:B------:R-:W-:Y:S01]  /*0c70*/  ISETP.NE.AND P0, PT, R21, RZ, PT ;  /* 0x000000ff1500720c */ /* 0x000fe20003f05270 */
[----:B------:R-:W-:Y:S01]  /*0c80*/  ULDC.64 UR4, c[0x0][0x228] ;  /* 0x00008a0000047ab9 */ /* 0x000fe20000000a00 */
[--C-:B------:R-:W-:Y:S01]  /*0c90*/  SHF.R.S32.HI R15, RZ, 0x1f, R7.reuse ;  /* 0x0000001fff0f7819 */ /* 0x100fe20000011407 */
[----:B------:R-:W-:Y:S01]  /*0ca0*/  IMAD.MOV.U32 R14, RZ, RZ, R7 ;  /* 0x000000ffff0e7224 */ /* 0x000fe200078e0007 */
[----:B------:R-:W-:Y:S01]  /*0cb0*/  BSSY B2, `(.L_x_1614) ;  /* 0x000001e000027945 */ /* 0x000fe20003800000 */
        /* <DEDUP_REMOVED lines=17> */
[----:B------:R-:W2:Y:S01]  /*0dd0*/  LDG.E R9, desc[UR6][R16.64] ;  /* 0x0000000610097981 */ /* 0x000ea2000c1e1900 */
[----:B------:R-:W-:Y:S02]  /*0de0*/  ISETP.NE.AND P0, PT, R21, 0x1, PT ;  /* 0x000000011500780c */ /* 0x000fe40003f05270 */
[----:B------:R-:W-:Y:S01]  /*0df0*/  IADD3 R24, R12, 0x1, RZ ;  /* 0x000000010c187810 */ /* 0x000fe20007ffe0ff */
[----:B--2---:R-:W-:-:S10]  /*0e00*/  FADD.FTZ R28, R28, R9 ;  /* 0x000000091c1c7221 */ /* 0x004fd40000010000 */
[----:B------:R-:W-:Y:S05]  /*0e10*/  @!P0 BRA `(.L_x_1615) ;  /* 0x00000000001c8947 */ /* 0x000fea0003800000 */
[----:B------:R-:W-:Y:S01]  /*0e20*/  ISETP.NE.AND P0, PT, R21, 0x2, PT ;  /* 0x000000021500780c */ /* 0x000fe20003f05270 */
[----:B------:R-:W2:-:S12]  /*0e30*/  LDG.E R9, desc[UR6][R16.64+0x4] ;  /* 0x0000040610097981 */ /* 0x000e98000c1e1900 */
[----:B------:R-:W3:Y:S01]  /*0e40*/  @P0 LDG.E R19, desc[UR6][R16.64+0x8] ;  /* 0x0000080610130981 */ /* 0x000ee2000c1e1900 */
[----:B------:R-:W-:Y:S02]  /*0e50*/  VIADD R24, R12, 0x2 ;  /* 0x000000020c187836 */ /* 0x000fe40000000000 */
[----:B------:R-:W-:Y:S02]  /*0e60*/  @P0 IMAD.MOV.U32 R24, RZ, RZ, R8 ;  /* 0x000000ffff180224 */ /* 0x000fe400078e0008 */
[----:B--2---:R-:W-:-:S04]  /*0e70*/  FADD.FTZ R28, R28, R9 ;  /* 0x000000091c1c7221 */ /* 0x004fc80000010000 */
[----:B---3--:R-:W-:-:S07]  /*0e80*/  @P0 FADD.FTZ R28, R28, R19 ;  /* 0x000000131c1c0221 */ /* 0x008fce0000010000 */
.L_x_1615:
[----:B------:R-:W-:Y:S05]  /*0e90*/  BSYNC B2 ;  /* 0x0000000000027941 */ /* 0x000fea0003800000 */
.L_x_1614:
        /* <DEDUP_REMOVED lines=9> */
.L_x_1620:
[----:B------:R-:W-:Y:S01]  /*0f30*/  ULDC.64 UR4, c[0x0][0x230] ;  /* 0x00008c0000047ab9 */ /* 0x000fe20000000a00 */
[--C-:B------:R-:W-:Y:S01]  /*0f40*/  SHF.R.S32.HI R25, RZ, 0x1f, R24.reuse ;  /* 0x0000001fff197819 */ /* 0x100fe20000011418 */
[----:B------:R-:W-:Y:S01]  /*0f50*/  IMAD R23, R22, UR4, RZ ;  /* 0x0000000416177c24 */ /* 0x000fe2000f8e02ff */
[----:B------:R-:W-:Y:S01]  /*0f60*/  ULDC.64 UR8, c[0x0][0x218] ;  /* 0x0000860000087ab9 */ /* 0x000fe20000000a00 */
[----:B------:R-:W-:-:S04]  /*0f70*/  IMAD.WIDE.U32 R16, R14, UR4, R24 ;  /* 0x000000040e107c25 */ /* 0x000fc8000f8e0018 */
[----:B------:R-:W-:Y:S01]  /*0f80*/  IMAD R23, R14, UR5, R23 ;  /* 0x000000050e177c24 */ /* 0x000fe2000f8e0217 */
[----:B------:R-:W-:-:S03]  /*0f90*/  LEA R18, P3, R16, UR8, 0x2 ;  /* 0x0000000810127c11 */ /* 0x000fc6000f8610ff */
[----:B------:R-:W-:-:S05]  /*0fa0*/  IMAD.IADD R17, R23, 0x1, R17 ;  /* 0x0000000117117824 */ /* 0x000fca00078e0211 */
[----:B------:R-:W-:-:S05]  /*0fb0*/  LEA.HI.X R19, R16, UR9, R17, 0x2, P3 ;  /* 0x0000000910137c11 */ /* 0x000fca00098f1411 */
[----:B------:R-:W2:Y:S04]  /*0fc0*/  LDG.E R27, desc[UR6][R18.64] ;  /* 0x00000006121b7981 */ /* 0x000ea8000c1e1900 */
[----:B------:R-:W3:Y:S01]  /*0fd0*/  LDG.E R25, desc[UR6][R18.64+0x4] ;  /* 0x0000040612197981 */ /* 0x000ee2000c1e1900 */
[----:B------:R-:W-:-:S03]  /*0fe0*/  IADD3 R16, R24, 0x4, RZ ;  /* 0x0000000418107810 */ /* 0x000fc60007ffe0ff */
[----:B------:R-:W4:Y:S01]  /*0ff0*/  LDG.E R26, desc[UR6][R18.64+0x8] ;  /* 0x00000806121a7981 */ /* 0x000f22000c1e1900 */
[----:B------:R-:W-:-:S03]  /*1000*/  SHF.R.S32.HI R17, RZ, 0x1f, R16 ;  /* 0x0000001fff117819 */ /* 0x000fc60000011410 */
[----:B------:R-:W-:-:S04]  /*1010*/  IMAD.WIDE.U32 R16, R14, UR4, R16 ;  /* 0x000000040e107c25 */ /* 0x000fc8000f8e0010 */
[----:B------:R-:W-:Y:S01]  /*1020*/  IMAD.IADD R17, R23, 0x1, R17 ;  /* 0x0000000117117824 */ /* 0x000fe200078e0211 */
[----:B------:R-:W5:Y:S01]  /*1030*/  LDG.E R19, desc[UR6][R18.64+0xc] ;  /* 0x00000c0612137981 */ /* 0x000f62000c1e1900 */
[----:B--2---:R-:W-:-:S04]  /*1040*/  FADD.FTZ R28, R27, R28 ;  /* 0x0000001c1b1c7221 */ /* 0x004fc80000010000 */
[----:B---3--:R-:W-:Y:S01]  /*1050*/  FADD.FTZ R27, R28, R25 ;  /* 0x000000191c1b7221 */ /* 0x008fe20000010000 */
[----:B------:R-:W-:-:S04]  /*1060*/  LEA R28, P3, R16, UR8, 0x2 ;  /* 0x00000008101c7c11 */ /* 0x000fc8000f8610ff */
[----:B------:R-:W-:-:S05]  /*1070*/  LEA.HI.X R29, R16, UR9, R17, 0x2, P3 ;  /* 0x00000009101d7c11 */ /* 0x000fca00098f1411 */
[----:B------:R-:W2:Y:S04]  /*1080*/  LDG.E R25, desc[UR6][R28.64] ;  /* 0x000000061c197981 */ /* 0x000ea8000c1e1900 */
[----:B------:R-:W3:Y:S01]  /*1090*/  LDG.E R18, desc[UR6][R28.64+0x4] ;  /* 0x000004061c127981 */ /* 0x000ee2000c1e1900 */
[----:B----4-:R-:W-:-:S03]  /*10a0*/  FADD.FTZ R26, R27, R26 ;  /* 0x0000001a1b1a7221 */ /* 0x010fc60000010000 */
[----:B------:R-:W4:Y:S01]  /*10b0*/  LDG.E R27, desc[UR6][R28.64+0x8] ;  /* 0x000008061c1b7981 */ /* 0x000f22000c1e1900 */
[----:B------:R-:W-:-:S03]  /*10c0*/  VIADD R16, R24, 0x8 ;  /* 0x0000000818107836 */ /* 0x000fc60000000000 */
[----:B------:R3:W4:Y:S02]  /*10d0*/  LDG.E R28, desc[UR6][R28.64+0xc] ;  /* 0x00000c061c1c7981 */ /* 0x000724000c1e1900 */
[--C-:B------:R-:W-:Y:S01]  /*10e0*/  SHF.R.S32.HI R17, RZ, 0x1f, R16.reuse ;  /* 0x0000001fff117819 */ /* 0x100fe20000011410 */
[----:B-----5:R-:W-:Y:S02]  /*10f0*/  FADD.FTZ R26, R26, R19 ;  /* 0x000000131a1a7221 */ /* 0x020fe40000010000 */
[----:B------:R-:W-:-:S05]  /*1100*/  IMAD.WIDE.U32 R16, R14, UR4, R16 ;  /* 0x000000040e107c25 */ /* 0x000fca000f8e0010 */
[----:B------:R-:W-:Y:S01]  /*1110*/  IADD3 R17, R23, R17, RZ ;  /* 0x0000001117117210 */ /* 0x000fe20007ffe0ff */
[----:B--2---:R-:W-:-:S04]  /*1120*/  FADD.FTZ R25, R26, R25 ;  /* 0x000000191a197221 */ /* 0x004fc80000010000 */
[----:B---3--:R-:W-:Y:S01]  /*1130*/  FADD.FTZ R29, R25, R18 ;  /* 0x00000012191d7221 */ /* 0x008fe20000010000 */
[----:B------:R-:W-:-:S04]  /*1140*/  LEA R18, P3, R16, UR8, 0x2 ;  /* 0x0000000810127c11 */ /* 0x000fc8000f8610ff */
[----:B------:R-:W-:-:S05]  /*1150*/  LEA.HI.X R19, R16, UR9, R17, 0x2, P3 ;  /* 0x0000000910137c11 */ /* 0x000fca00098f1411 */
[----:B------:R-:W2:Y:S01]  /*1160*/  LDG.E R25, desc[UR6][R18.64] ;  /* 0x0000000612197981 */ /* 0x000ea2000c1e1900 */
[----:B----4-:R-:W-:Y:S01]  /*1170*/  FADD.FTZ R17, R29, R27 ;  /* 0x0000001b1d117221 */ /* 0x010fe20000010000 */
[----:B------:R-:W-:Y:S02]  /*1180*/  VIADD R16, R24, 0xc ;  /* 0x0000000c18107836 */ /* 0x000fe40000000000 */
[----:B------:R-:W3:Y:S01]  /*1190*/  LDG.E R26, desc[UR6][R18.64+0x4] ;  /* 0x00000406121a7981 */ /* 0x000ee2000c1e1900 */
[----:B------:R-:W-:Y:S02]  /*11a0*/  FADD.FTZ R28, R17, R28 ;  /* 0x0000001c111c7221 */ /* 0x000fe40000010000 */
[--C-:B------:R-:W-:Y:S01]  /*11b0*/  SHF.R.S32.HI R17, RZ, 0x1f, R16.reuse ;  /* 0x0000001fff117819 */ /* 0x100fe20000011410 */
[----:B------:R-:W4:Y:S02]  /*11c0*/  LDG.E R27, desc[UR6][R18.64+0x8] ;  /* 0x00000806121b7981 */ /* 0x000f24000c1e1900 */
[----:B------:R-:W-:-:S02]  /*11d0*/  IMAD.WIDE.U32 R16, R14, UR4, R16 ;  /* 0x000000040e107c25 */ /* 0x000fc4000f8e0010 */
[----:B------:R0:W5:Y:S02]  /*11e0*/  LDG.E R29, desc[UR6][R18.64+0xc] ;  /* 0x00000c06121d7981 */ /* 0x000164000c1e1900 */
[----:B------:R-:W-:Y:S01]  /*11f0*/  IMAD.IADD R23, R23, 0x1, R17 ;  /* 0x0000000117177824 */ /* 0x000fe200078e0211 */
[----:B0-----:R-:W-:-:S04]  /*1200*/  LEA R18, P3, R16, UR8, 0x2 ;  /* 0x0000000810127c11 */ /* 0x001fc8000f8610ff */
[----:B------:R-:W-:-:S05]  /*1210*/  LEA.HI.X R19, R16, UR9, R23, 0x2, P3 ;  /* 0x0000000910137c11 */ /* 0x000fca00098f1417 */
[----:B------:R-:W5:Y:S04]  /*1220*/  LDG.E R16, desc[UR6][R18.64] ;  /* 0x0000000612107981 */ /* 0x000f68000c1e1900 */
[----:B------:R-:W5:Y:S04]  /*1230*/  LDG.E R17, desc[UR6][R18.64+0x4] ;  /* 0x0000040612117981 */ /* 0x000f68000c1e1900 */
[----:B------:R-:W5:Y:S01]  /*1240*/  LDG.E R23, desc[UR6][R18.64+0x8] ;  /* 0x0000080612177981 */ /* 0x000f62000c1e1900 */
[----:B--2---:R-:W-:-:S03]  /*1250*/  FADD.FTZ R25, R28, R25 ;  /* 0x000000191c197221 */ /* 0x004fc60000010000 */
[----:B------:R-:W2:Y:S01]  /*1260*/  LDG.E R28, desc[UR6][R18.64+0xc] ;  /* 0x00000c06121c7981 */ /* 0x000ea2000c1e1900 */
[----:B---3--:R-:W-:Y:S01]  /*1270*/  FADD.FTZ R26, R25, R26 ;  /* 0x0000001a191a7221 */ /* 0x008fe20000010000 */
[----:B------:R-:W-:-:S03]  /*1280*/  IADD3 R24, R24, 0x10, RZ ;  /* 0x0000001018187810 */ /* 0x000fc60007ffe0ff */
[----:B----4-:R-:W-:Y:S01]  /*1290*/  FADD.FTZ R26, R26, R27 ;  /* 0x0000001b1a1a7221 */ /* 0x010fe20000010000 */
[----:B------:R-:W-:-:S03]  /*12a0*/  ISETP.GE.AND P3, PT, R24, R9, PT ;  /* 0x000000091800720c */ /* 0x000fc60003f66270 */
[----:B-----5:R-:W-:-:S04]  /*12b0*/  FADD.FTZ R29, R26, R29 ;  /* 0x0000001d1a1d7221 */ /* 0x020fc80000010000 */
[----:B------:R-:W-:-:S04]  /*12c0*/  FADD.FTZ R16, R29, R16 ;  /* 0x000000101d107221 */ /* 0x000fc80000010000 */
[----:B------:R-:W-:-:S04]  /*12d0*/  FADD.FTZ R16, R16, R17 ;  /* 0x0000001110107221 */ /* 0x000fc80000010000 */
[----:B------:R-:W-:-:S04]  /*12e0*/  FADD.FTZ R23, R16, R23 ;  /* 0x0000001710177221 */ /* 0x000fc80000010000 */
[----:B--2---:R-:W-:Y:S01]  /*12f0*/  FADD.FTZ R28, R23, R28 ;  /* 0x0000001c171c7221 */ /* 0x004fe20000010000 */
[----:B------:R-:W-:Y:S06]  /*1300*/  @!P3 BRA `(.L_x_1620) ;  /* 0xfffffffc0008b947 */ /* 0x000fec000383ffff */
.L_x_1619:
[----:B------:R-:W-:Y:S05]  /*1310*/  BSYNC B3 ;  /* 0x0000000000037941 */ /* 0x000fea0003800000 */
.L_x_1618:
        /* <DEDUP_REMOVED lines=13> */
[----:B------:R-:W2:Y:S01]  /*13f0*/  LDG.E R9, desc[UR6][R18.64] ;  /* 0x0000000612097981 */ /* 0x000ea2000c1e1900 */
[----:B------:R-:W-:-:S03]  /*1400*/  IADD3 R16, R24, 0x4, RZ ;  /* 0x0000000418107810 */ /* 0x000fc60007ffe0ff */
[----:B------:R-:W3:Y:S01]  /*1410*/  LDG.E R25, desc[UR6][R18.64+0x4] ;  /* 0x0000040612197981 */ /* 0x000ee2000c1e1900 */
[----:B------:R-:W-:-:S03]  /*1420*/  SHF.R.S32.HI R17, RZ, 0x1f, R16 ;  /* 0x0000001fff117819 */ /* 0x000fc60000011410 */
[----:B------:R-:W4:Y:S01]  /*1430*/  LDG.E R29, desc[UR6][R18.64+0x8] ;  /* 0x00000806121d7981 */ /* 0x000f22000c1e1900 */
[----:B------:R-:W-:-:S04]  /*1440*/  IMAD.WIDE.U32 R16, R14, UR4, R16 ;  /* 0x000000040e107c25 */ /* 0x000fc8000f8e0010 */
[----:B------:R-:W-:Y:S01]  /*1450*/  IMAD.IADD R23, R23, 0x1, R17 ;  /* 0x0000000117177824 */ /* 0x000fe200078e0211 */
[C---:B------:R-:W-:Y:S01]  /*1460*/  LEA R26, P0, R16.reuse, UR8, 0x2 ;  /* 0x00000008101a7c11 */ /* 0x040fe2000f8010ff */
[----:B------:R-:W5:Y:S03]  /*1470*/  LDG.E R18, desc[UR6][R18.64+0xc] ;  /* 0x00000c0612127981 */ /* 0x000f66000c1e1900 */
[----:B------:R-:W-:-:S05]  /*1480*/  LEA.HI.X R27, R16, UR9, R23, 0x2, P0 ;  /* 0x00000009101b7c11 */ /* 0x000fca00080f1417 */
[----:B------:R-:W5:Y:S04]  /*1490*/  LDG.E R16, desc[UR6][R26.64] ;  /* 0x000000061a107981 */ /* 0x000f68000c1e1900 */
[----:B------:R-:W5:Y:S01]  /*14a0*/  LDG.E R17, desc[UR6][R26.64+0x4] ;  /* 0x000004061a117981 */ /* 0x000f62000c1e1900 */
[----:B--2---:R-:W-:-:S03]  /*14b0*/  FADD.FTZ R23, R28, R9 ;  /* 0x000000091c177221 */ /* 0x004fc60000010000 */
[----:B------:R-:W2:Y:S04]  /*14c0*/  LDG.E R9, desc[UR6][R26.64+0x8] ;  /* 0x000008061a097981 */ /* 0x000ea8000c1e1900 */
[----:B------:R-:W2:Y:S01]  /*14d0*/  LDG.E R28, desc[UR6][R26.64+0xc] ;  /* 0x00000c061a1c7981 */ /* 0x000ea2000c1e1900 */
[----:B---3--:R-:W-:-:S04]  /*14e0*/  FADD.FTZ R23, R23, R25 ;  /* 0x0000001917177221 */ /* 0x008fc80000010000 */
[----:B----4-:R-:W-:-:S04]  /*14f0*/  FADD.FTZ R23, R23, R29 ;  /* 0x0000001d17177221 */ /* 0x010fc80000010000 */
[----:B-----5:R-:W-:-:S04]  /*1500*/  FADD.FTZ R23, R23, R18 ;  /* 0x0000001217177221 */ /* 0x020fc80000010000 */
[----:B------:R-:W-:-:S04]  /*1510*/  FADD.FTZ R16, R23, R16 ;  /* 0x0000001017107221 */ /* 0x000fc80000010000 */
[----:B------:R-:W-:Y:S01]  /*1520*/  FADD.FTZ R16, R16, R17 ;  /* 0x0000001110107221 */ /* 0x000fe20000010000 */
[----:B------:R-:W-:Y:S01]  /*1530*/  PLOP3.LUT P0, PT, PT, PT, PT, 0x8, 0x0 ;  /* 0x000000000000781c */ /* 0x000fe20003f0e170 */
[----:B------:R-:W-:Y:S02]  /*1540*/  VIADD R24, R24, 0x8 ;  /* 0x0000000818187836 */ /* 0x000fe40000000000 */
[----:B--2---:R-:W-:-:S04]  /*1550*/  FADD.FTZ R9, R16, R9 ;  /* 0x0000000910097221 */ /* 0x004fc80000010000 */
[----:B------:R-:W-:-:S07]  /*1560*/  FADD.FTZ R28, R9, R28 ;  /* 0x0000001c091c7221 */ /* 0x000fce0000010000 */
.L_x_1622:
[----:B------:R-:W-:Y:S05]  /*1570*/  BSYNC B3 ;  /* 0x0000000000037941 */ /* 0x000fea0003800000 */
.L_x_1621:
[----:B------:R-:W-:-:S13]  /*1580*/  ISETP.LT.OR P0, PT, R24, R4, P0 ;  /* 0x000000041800720c */ /* 0x000fda0000701670 */
[----:B------:R-:W-:Y:S05]  /*1590*/  @!P0 BRA `(.L_x_1617) ;  /* 0x0000000000448947 */ /* 0x000fea0003800000 */
        /* <DEDUP_REMOVED lines=9> */
[----:B------:R-:W2:Y:S04]  /*1630*/  LDG.E R9, desc[UR6][R14.64] ;  /* 0x000000060e097981 */ /* 0x000ea8000c1e1900 */
[----:B------:R-:W3:Y:S04]  /*1640*/  LDG.E R16, desc[UR6][R14.64+0x4] ;  /* 0x000004060e107981 */ /* 0x000ee8000c1e1900 */
[----:B------:R-:W4:Y:S04]  /*1650*/  LDG.E R18, desc[UR6][R14.64+0x8] ;  /* 0x000008060e127981 */ /* 0x000f28000c1e1900 */
[----:B------:R-:W5:Y:S01]  /*1660*/  LDG.E R22, desc[UR6][R14.64+0xc] ;  /* 0x00000c060e167981 */ /* 0x000f62000c1e1900 */
[----:B--2---:R-:W-:-:S04]  /*1670*/  FADD.FTZ R9, R28, R9 ;  /* 0x000000091c097221 */ /* 0x004fc80000010000 */
[----:B---3--:R-:W-:-:S04]  /*1680*/  FADD.FTZ R9, R9, R16 ;  /* 0x0000001009097221 */ /* 0x008fc80000010000 */
[----:B----4-:R-:W-:-:S04]  /*1690*/  FADD.FTZ R9, R9, R18 ;  /* 0x0000001209097221 */ /* 0x010fc80000010000 */
[----:B-----5:R-:W-:-:S07]  /*16a0*/  FADD.FTZ R28, R9, R22 ;  /* 0x00000016091c7221 */ /* 0x020fce0000010000 */
.L_x_1617:
[----:B------:R-:W-:Y:S05]  /*16b0*/  BSYNC B2 ;  /* 0x0000000000027941 */ /* 0x000fea0003800000 */
.L_x_1616:
[----:B------:R-:W-:Y:S05]  /*16c0*/  @!P2 BRA `(.L_x_1623) ;  /* 0xfffffff40068a947 */ /* 0x000fea000383ffff */
[----:B------:R-:W-:Y:S05]  /*16d0*/  BSYNC B0 ;  /* 0x0000000000007941 */ /* 0x000fea0003800000 */
.L_x_1613:
[----:B------:R-:W-:Y:S02]  /*16e0*/  ULDC.S8 UR4, c[0x0][0x26d] ;  /* 0x00009b4000047ab9 */ /* 0x000fe40000000200 */
[----:B------:R-:W-:Y:S01]  /*16f0*/  ISETP.NE.AND P0, PT, RZ, UR4, PT ;  /* 0x00000004ff007c0c */ /* 0x000fe2000bf05270 */
[----:B------:R-:W-:-:S12]  /*1700*/  ULDC.64 UR4, c[0x0][0x260] ;  /* 0x0000980000047ab9 */ /* 0x000fd80000000a00 */
[----:B------:R-:W0:Y:S02]  /*1710*/  @P0 LDC R6, c[0x0][0x268] ;  /* 0x00009a00ff060b82 */ /* 0x000e240000000800 */
[----:B0-----:R-:W-:Y:S02]  /*1720*/  I2FP.F32.S32 R2, R6 ;  /* 0x0000000600027245 */ /* 0x001fe40000201400 */
[----:B------:R-:W-:Y:S02]  /*1730*/  SHF.R.S64 R6, RZ, 0x1e, R0 ;  /* 0x0000001eff067819 */ /* 0x000fe40000001000 */
[----:B------:R-:W0:Y:S02]  /*1740*/  MUFU.RCP R9, R2 ;  /* 0x0000000200097308 */ /* 0x000e240000001000 */
[----:B------:R-:W-:-:S04]  /*1750*/  IADD3 R6, P0, R6, UR4, RZ ;  /* 0x0000000406067c10 */ /* 0x000fc8000ff1e0ff */
[----:B------:R-:W-:Y:S01]  /*1760*/  LEA.HI.X.SX32 R7, R0, UR5, 0x2, P0 ;  /* 0x0000000500077c11 */ /* 0x000fe200080f16ff */
[----:B0-----:R-:W-:-:S05]  /*1770*/  FMUL.FTZ R9, R28, R9 ;  /* 0x000000091c097220 */ /* 0x001fca0000410000 */
[----:B------:R1:W-:Y:S01]  /*1780*/  STG.E desc[UR6][R6.64], R9 ;  /* 0x0000000906007986 */ /* 0x0003e2000c101906 */
[----:B------:R-:W-:Y:S05]  /*1790*/  BRA `(.L_x_1624) ;  /* 0x0000000000147947 */ /* 0x000fea0003800000 */
.L_x_1612:
[----:B------:R-:W-:Y:S01]  /*17a0*/  SHF.R.S64 R6, RZ, 0x1e, R0 ;  /* 0x0000001eff067819 */ /* 0x000fe20000001000 */
[----:B------:R-:W-:-:S03]  /*17b0*/  ULDC.64 UR4, c[0x0][0x260] ;  /* 0x0000980000047ab9 */ /* 0x000fc60000000a00 */
[----:B------:R-:W-:-:S04]  /*17c0*/  IADD3 R6, P0, R6, UR4, RZ ;  /* 0x0000000406067c10 */ /* 0x000fc8000ff1e0ff */
[----:B------:R-:W-:-:S05]  /*17d0*/  LEA.HI.X.SX32 R7, R0, UR5, 0x2, P0 ;  /* 0x0000000500077c11 */ /* 0x000fca00080f16ff */
[----:B------:R0:W-:Y:S04]  /*17e0*/  STG.E desc[UR6][R6.64], RZ ;  /* 0x000000ff06007986 */ /* 0x0001e8000c101906 */
.L_x_1624:
[----:B------:R-:W-:Y:S05]  /*17f0*/  BSYNC B1 ;  /* 0x0000000000017941 */ /* 0x000fea0003800000 */
.L_x_1611:
[----:B------:R-:W-:Y:S01]  /*1800*/  IADD3 R0, P0, R5, R0, RZ ;  /* 0x0000000005007210 */ /* 0x000fe20007f1e0ff */
[----:B------:R-:W-:Y:S01]  /*1810*/  ULDC UR4, c[0x0][0x210] ;  /* 0x0000840000047ab9 */ /* 0x000fe20000000800 */
[----:B------:R-:W-:Y:S01]  /*1820*/  ULDC UR5, c[0x0][0x210] ;  /* 0x0000840000057ab9 */ /* 0x000fe20000000800 */
[----:B------:R-:W-:Y:S02]  /*1830*/  USHF.R.S32.HI UR4, URZ, 0x1f, UR4 ;  /* 0x0000001f3f047899 */ /* 0x000fe40008011404 */
[----:B------:R-:W-:Y:S01]  /*1840*/  IMAD.X R3, RZ, RZ, R3, P0 ;  /* 0x000000ffff037224 */ /* 0x000fe200000e0603 */
[----:B------:R-:W-:-:S04]  /*1850*/  ISETP.GE.U32.AND P0, PT, R0, UR5, PT ;  /* 0x0000000500007c0c */ /* 0x000fc8000bf06070 */
[----:B------:R-:W-:-:S13]  /*1860*/  ISETP.GE.AND.EX P0, PT, R3, UR4, PT, P0 ;  /* 0x0000000403007c0c */ /* 0x000fda000bf06300 */
[----:B------:R-:W-:Y:S05]  /*1870*/  @!P0 BRA `(.L_x_1625) ;  /* 0xffffffe8002c8947 */ /* 0x000fea000383ffff */
[----:B------:R-:W-:Y:S05]  /*1880*/  EXIT ;  /* 0x000000000000794d */ /* 0x000fea0003800000 */
.L_x_1604:
[----:B0-----:R-:W0:Y:S01]  /*1890*/  LDC R9, c[0x0][0x240] ;  /* 0x00009000ff097b82 */ /* 0x001e220000000800 */
[----:B------:R-:W-:Y:S01]  /*18a0*/  ULDC UR4, c[0x0][0x23c] ;  /* 0x00008f0000047ab9 */ /* 0x000fe20000000800 */
[----:B------:R-:W-:Y:S01]  /*18b0*/  BSSY B0, `(.L_x_1626) ;  /* 0x000003d000007945 */ /* 0x000fe20003800000 */
[----:B0-----:R-:W-:-:S04]  /*18c0*/  IABS R11, R9 ;  /* 0x00000009000b7213 */ /* 0x001fc80000000000 */
[----:B------:R-:W0:Y:S08]  /*18d0*/  I2F.RP R4, R11 ;  /* 0x0000000b00047306 */ /* 0x000e300000209400 */
[----:B0-----:R-:W0:Y:S02]  /*18e0*/  MUFU.RCP R4, R4 ;  /* 0x0000000400047308 */ /* 0x001e240000001000 */
[----:B01----:R-:W-:-:S06]  /*18f0*/  VIADD R6, R4, 0xffffffe ;  /* 0x0ffffffe04067836 */ /* 0x003fcc0000000000 */
[----:B------:R0:W1:Y:S02]  /*1900*/  F2I.FTZ.U32.TRUNC.NTZ R7, R6 ;  /* 0x0000000600077305 */ /* 0x000064000021f000 */
[----:B0-----:R-:W-:Y:S01]  /*1910*/  IMAD.MOV.U32 R6, RZ, RZ, RZ ;  /* 0x000000ffff067224 */ /* 0x001fe200078e00ff */
[----:B-1----:R-:W-:-:S05]  /*1920*/  IADD3 R2, RZ, -R7, RZ ;  /* 0x80000007ff027210 */ /* 0x002fca0007ffe0ff */
        /* <DEDUP_REMOVED lines=13> */
[----:B------:R-:W-:-:S06]  /*1a00*/  @P0 VIADD R8, R8, 0x1 ;  /* 0x0000000108080836 */ /* 0x000fcc0000000000 */
[----:B------:R-:W-:Y:S02]  /*1a10*/  @!P2 IADD3 R8, -R8, RZ, RZ ;  /* 0x000000ff0808a210 */ /* 0x000fe40007ffe1ff */
[----:B------:R-:W-:-:S04]  /*1a20*/  @!P1 LOP3.LUT R8, RZ, R9, RZ, 0x33, !PT ;  /* 0x00000009ff089212 */ /* 0x000fc800078e33ff */
[----:B------:R-:W-:-:S04]  /*1a30*/  SHF.R.S32.HI R7, RZ, 0x1f, R8 ;  /* 0x0000001fff077819 */ /* 0x000fc80000011408 */
[----:B------:R-:W-:-:S04]  /*1a40*/  LOP3.LUT R2, R7, UR4, RZ, 0xfc, !PT ;  /* 0x0000000407027c12 */ /* 0x000fc8000f8efcff */
[----:B------:R-:W-:-:S13]  /*1a50*/  ISETP.NE.U32.AND P0, PT, R2, RZ, PT ;  /* 0x000000ff0200720c */ /* 0x000fda0003f05070 */
[----:B------:R-:W-:Y:S05]  /*1a60*/  @!P0 BRA `(.L_x_1627) ;  /* 0x00000000002c8947 */ /* 0x000fea0003800000 */
[----:B------:R-:W-:Y:S01]  /*1a70*/  ULDC.64 UR4, c[0x0][0x238] ;  /* 0x00008e0000047ab9 */ /* 0x000fe20000000a00 */
[----:B------:R-:W-:Y:S01]  /*1a80*/  MOV R2, 0x1ac0 ;  /* 0x00001ac000027802 */ /* 0x000fe20000000f00 */
[----:B------:R-:W-:Y:S02]  /*1a90*/  IMAD.U32 R6, RZ, RZ, UR4 ;  /* 0x00000004ff067e24 */ /* 0x000fe4000f8e00ff */
[----:B------:R-:W-:-:S07]  /*1aa0*/  IMAD.U32 R4, RZ, RZ, UR5 ;  /* 0x00000005ff047e24 */ /* 0x000fce000f8e00ff */
[----:B------:R-:W-:Y:S05]  /*1ab0*/  CALL.REL.NOINC `($__internal_24_$__cuda_sm20_div_s64) ;  /* 0x0000001000d47944 */ /* 0x000fea0003c00000 */
[----:B------:R-:W-:Y:S01]  /*1ac0*/  IADD3 R9, -R4, RZ, RZ ;  /* 0x000000ff04097210 */ /* 0x000fe20007ffe1ff */
[----:B------:R-:W-:Y:S01]  /*1ad0*/  ULDC UR4, c[0x0][0x238] ;  /* 0x00008e0000047ab9 */ /* 0x000fe20000000800 */
[----:B------:R-:W-:Y:S02]  /*1ae0*/  IMAD.MOV.U32 R14, RZ, RZ, R4 ;  /* 0x000000ffff0e7224 */ /* 0x000fe400078e0004 */
[----:B------:R-:W-:Y:S02]  /*1af0*/  IMAD.MOV.U32 R15, RZ, RZ, R11 ;  /* 0x000000ffff0f7224 */ /* 0x000fe400078e000b */
[----:B------:R-:W-:Y:S01]  /*1b00*/  IMAD R9, R9, UR4, R8 ;  /* 0x0000000409097c24 */ /* 0x000fe2000f8e0208 */
[----:B------:R-:W-:Y:S06]  /*1b10*/  BRA `(.L_x_1628) ;  /* 0x0000000000587947 */ /* 0x000fec0003800000 */
.L_x_1627:
        /* <DEDUP_REMOVED lines=22> */
.L_x_1628:
[----:B------:R-:W-:Y:S05]  /*1c80*/  BSYNC B0 ;  /* 0x0000000000007941 */ /* 0x000fea0003800000 */
.L_x_1626:
        /* <DEDUP_REMOVED lines=11> */
[----:B------:R-:W-:Y:S05]  /*1d40*/  CALL.REL.NOINC `($__internal_24_$__cuda_sm20_div_s64) ;  /* 0x0000001000307944 */ /* 0x000fea0003c00000 */
[----:B------:R-:W-:Y:S01]  /*1d50*/  ULDC UR4, c[0x0][0x220] ;  /* 0x0000880000047ab9 */ /* 0x000fe20000000800 */
[----:B------:R-:W-:Y:S01]  /*1d60*/  IMAD.MOV R10, RZ, RZ, -R4 ;  /* 0x000000ffff0a7224 */ /* 0x000fe200078e0a04 */
[----:B------:R-:W-:Y:S01]  /*1d70*/  MOV R2, R4 ;  /* 0x0000000400027202 */ /* 0x000fe20000000f00 */
[----:B------:R-:W-:-:S04]  /*1d80*/  IMAD.U32 R13, RZ, RZ, UR4 ;  /* 0x00000004ff0d7e24 */ /* 0x000fc8000f8e00ff */
[----:B------:R-:W-:Y:S01]  /*1d90*/  IMAD R10, R10, R13, R14 ;  /* 0x0000000d0a0a7224 */ /* 0x000fe200078e020e */
[----:B------:R-:W-:Y:S06]  /*1da0*/  BRA `(.L_x_1631) ;  /* 0x0000000000587947 */ /* 0x000fec0003800000 */
.L_x_1630:
        /* <DEDUP_REMOVED lines=22> */
.L_x_1631:
[----:B------:R-:W-:Y:S05]  /*1f10*/  BSYNC B0 ;  /* 0x0000000000007941 */ /* 0x000fea0003800000 */
.L_x_1629:
        /* <DEDUP_REMOVED lines=20> */
[----:B------:R-:W-:Y:S02]  /*2060*/  IMAD R11, R11, R8, RZ ;  /* 0x000000080b0b7224 */ /* 0x000fe400078e02ff */
[----:B0-----:R-:W-:Y:S01]  /*2070*/  IMAD R9, R9, UR8, -R4 ;  /* 0x0000000809097c24 */ /* 0x001fe2000f8e0a04 */
[----:B------:R-:W-:Y:S01]  /*2080*/  ULDC UR8, c[0x0][0x248] ;  /* 0x0000920000087ab9 */ /* 0x000fe20000000800 */
[----:B------:R-:W-:Y:S01]  /*2090*/  IMAD.HI.U32 R11, R7, R11, R6 ;  /* 0x0000000b070b7227 */ /* 0x000fe200078e0006 */
[----:B------:R-:W-:Y:S01]  /*20a0*/  MOV R7, R14 ;  /* 0x0000000e00077202 */ /* 0x000fe20000000f00 */
[----:B------:R-:W0:Y:S01]  /*20b0*/  LDC R6, c[0x0][0x244] ;  /* 0x00009100ff067b82 */ /* 0x000e220000000800 */
[----:B------:R-:W-:-:S03]  /*20c0*/  VIMNMX R4, RZ, R9, !PT ;  /* 0x00000009ff047248 */ /* 0x000fc60007fe0100 */
[----:B------:R-:W-:-:S04]  /*20d0*/  IMAD.HI.U32 R11, R11, R7, RZ ;  /* 0x000000070b0b7227 */ /* 0x000fc800078e00ff */
[----:B------:R-:W-:Y:S01]  /*20e0*/  IMAD.MOV R11, RZ, RZ, -R11 ;  /* 0x000000ffff0b7224 */ /* 0x000fe200078e0a0b */
[----:B------:R-:W1:Y:S03]  /*20f0*/  LDC R14, c[0x0][0x230] ;  /* 0x00008c00ff0e7b82 */ /* 0x000e660000000800 */
[----:B------:R-:W-:-:S05]  /*2100*/  IMAD R7, R8, R11, R7 ;  /* 0x0000000b08077224 */ /* 0x000fca00078e0207 */
[----:B------:R-:W-:Y:S01]  /*2110*/  ISETP.GT.U32.AND P0, PT, R8, R7, PT ;  /* 0x000000070800720c */ /* 0x000fe20003f04070 */
[----:B------:R-:W2:-:S12]  /*2120*/  LDC R11, c[0x0][0x250] ;  /* 0x00009400ff0b7b82 */ /* 0x000e980000000800 */
[----:B------:R-:W-:Y:S02]  /*2130*/  @!P0 IADD3 R7, R7, -R8, RZ ;  /* 0x8000000807078210 */ /* 0x000fe40007ffe0ff */
[----:B-1----:R-:W-:Y:S02]  /*2140*/  IADD3 R17, R14, R15, RZ ;  /* 0x0000000f0e117210 */ /* 0x002fe40007ffe0ff */
[----:B------:R-:W-:-:S13]  /*2150*/  ISETP.GT.U32.AND P0, PT, R8, R7, PT ;  /* 0x000000070800720c */ /* 0x000fda0003f04070 */
[----:B------:R-:W-:-:S05]  /*2160*/  @!P0 IMAD.IADD R7, R7, 0x1, -R8 ;  /* 0x0000000107078824 */ /* 0x000fca00078e0a08 */
[----:B------:R-:W-:Y:S02]  /*2170*/  MOV R8, R7 ;  /* 0x0000000700087202 */ /* 0x000fe40000000f00 */
[----:B0-----:R-:W-:Y:S01]  /*2180*/  VIADDMNMX R7, R9, R6, UR4, PT ;  /* 0x0000000409077e46 */ /* 0x001fe2000b800106 */
[----:B------:R-:W-:Y:S02]  /*2190*/  ULDC UR4, c[0x0][0x230] ;  /* 0x00008c0000047ab9 */ /* 0x000fe40000000800 */
[----:B------:R-:W-:Y:S01]  /*21a0*/  @!P1 IMAD.MOV R8, RZ, RZ, -R8 ;  /* 0x000000ffff089224 */ /* 0x000fe200078e0a08 */
[----:B------:R-:W-:Y:S02]  /*21b0*/  @!P2 LOP3.LUT R8, RZ, R12, RZ, 0x33, !PT ;  /* 0x0000000cff08a212 */ /* 0x000fe400078e33ff */
[----:B------:R-:W-:-:S03]  /*21c0*/  VIMNMX R7, R7, UR9, PT ;  /* 0x0000000907077c48 */ /* 0x000fc6000bfe0100 */
[----:B--2---:R-:W-:Y:S01]  /*21d0*/  IMAD R12, R8, R11, -UR5 ;  /* 0x80000005080c7e24 */ /* 0x004fe2000f8e020b */
[----:B------:R-:W-:-:S04]  /*21e0*/  ISETP.GT.AND P0, PT, R7, R4, PT ;  /* 0x000000040700720c */ /* 0x000fc80003f04270 */
[----:B------:R-:W-:Y:S02]  /*21f0*/  VIADDMNMX R6, R12, UR8, R17, PT ;  /* 0x000000080c067c46 */ /* 0x000fe4000b800111 */
[----:B------:R-:W-:Y:S02]  /*2200*/  VIMNMX R12, RZ, R12, !PT ;  /* 0x0000000cff0c7248 */ /* 0x000fe40007fe0100 */
[----:B------:R-:W-:-:S04]  /*2210*/  VIMNMX R6, R6, UR4, PT ;  /* 0x0000000406067c48 */ /* 0x000fc8000bfe0100 */
[----:B------:R-:W-:-:S13]  /*2220*/  ISETP.LE.OR P0, PT, R6, R12, !P0 ;  /* 0x0000000c0600720c */ /* 0x000fda0004703670 */
[----:B------:R-:W-:Y:S05]  /*2230*/  @P0 BRA `(.L_x_1633) ;  /* 0x0000000800b80947 */ /* 0x000fea0003800000 */
[----:B------:R-:W-:Y:S01]  /*2240*/  ULDC UR4, c[0x0][0x248] ;  /* 0x0000920000047ab9 */ /* 0x000fe20000000800 */
[----:B------:R-:W-:Y:S01]  /*2250*/  IMAD.MOV R8, RZ, RZ, -R8 ;  /* 0x000000ffff087224 */ /* 0x000fe200078e0a08 */
[----:B------:R-:W-:Y:S01]  /*2260*/  ULOP3.LUT UR4, URZ, UR4, URZ, 0x33, !UPT ;  /* 0x000000043f047292 */ /* 0x000fe2000f8e333f */
[----:B------:R-:W-:Y:S01]  /*2270*/  LOP3.LUT R9, RZ, R14, RZ, 0x33, !PT ;  /* 0x0000000eff097212 */ /* 0x000fe200078e33ff */
[----:B------:R-:W-:Y:S01]  /*2280*/  BSSY B0, `(.L_x_1634) ;  /* 0x000009a000007945 */ /* 0x000fe20003800000 */
[----:B------:R-:W-:Y:S01]  /*2290*/  LOP3.LUT R17, RZ, R17, RZ, 0x33, !PT ;  /* 0x00000011ff117212 */ /* 0x000fe200078e33ff */
[----:B------:R-:W-:Y:S01]  /*22a0*/  IMAD.MOV.U32 R21, RZ, RZ, RZ ;  /* 0x000000ffff157224 */ /* 0x000fe200078e00ff */
[----:B------:R-:W-:Y:S02]  /*22b0*/  SHF.R.S32.HI R14, RZ, 0x1f, R2 ;  /* 0x0000001fff0e7819 */ /* 0x000fe40000011402 */
[----:B------:R-:W-:Y:S01]  /*22c0*/  IADD3 R15, R15, UR4, RZ ;  /* 0x000000040f0f7c10 */ /* 0x000fe2000fffe0ff */
[----:B------:R-:W-:Y:S01]  /*22d0*/  ULDC UR4, c[0x0][0x224] ;  /* 0x0000890000047ab9 */ /* 0x000fe20000000800 */
[----:B------:R-:W-:-:S03]  /*22e0*/  IADD3 R20, R12, 0x3, RZ ;  /* 0x000000030c147810 */ /* 0x000fc60007ffe0ff */
[----:B------:R-:W-:Y:S01]  /*22f0*/  IMAD R8, R11, R8, R15 ;  /* 0x000000080b087224 */ /* 0x000fe200078e020f */
[----:B------:R-:W-:Y:S01]  /*2300*/  SHF.R.S32.HI R11, RZ, 0x1f, R10 ;  /* 0x0000001fff0b7819 */ /* 0x000fe2000001140a */
[----:B------:R-:W-:-:S03]  /*2310*/  IMAD R15, R14, R13, RZ ;  /* 0x0000000d0e0f7224 */ /* 0x000fc600078e02ff */
[----:B------:R-:W-:Y:S01]  /*2320*/  VIMNMX3 R9, R8, R17, R9, !PT ;  /* 0x000000110809720f */ /* 0x000fe20007800109 */
[C---:B------:R-:W-:Y:S01]  /*2330*/  IMAD.WIDE.U32 R10, R2.reuse, R13, R10 ;  /* 0x0000000d020a7225 */ /* 0x040fe200078e000a */
[----:B------:R-:W-:Y:S02]  /*2340*/  LOP3.LUT R8, RZ, R12, RZ, 0x33, !PT ;  /* 0x0000000cff087212 */ /* 0x000fe400078e33ff */
[----:B------:R-:W-:Y:S01]  /*2350*/  IADD3 R14, -R9, -0x2, -R12 ;  /* 0xfffffffe090e7810 */ /* 0x000fe20007ffe90c */
[----:B------:R-:W-:Y:S01]  /*2360*/  IMAD R15, R2, UR4, R15 ;  /* 0x00000004020f7c24 */ /* 0x000fe2000f8e020f */
[----:B------:R-:W-:Y:S01]  /*2370*/  MOV R2, R4 ;  /* 0x0000000400027202 */ /* 0x000fe20000000f00 */
[----:B------:R-:W-:Y:S01]  /*2380*/  IMAD.IADD R23, R8, 0x1, -R9 ;  /* 0x0000000108177824 */ /* 0x000fe200078e0a09 */
[----:B------:R-:W-:Y:S01]  /*2390*/  ISETP.GE.U32.AND P1, PT, R14, 0x3, PT ;  /* 0x000000030e00780c */ /* 0x000fe20003f26070 */
[C---:B------:R-:W-:Y:S01]  /*23a0*/  VIADD R9, R12.reuse, 0x2 ;  /* 0x000000020c097836 */ /* 0x040fe20000000000 */
[----:B------:R-:W-:Y:S01]  /*23b0*/  IADD3 R8, R12, 0x1, RZ ;  /* 0x000000010c087810 */ /* 0x000fe20007ffe0ff */
[----:B------:R-:W-:Y:S01]  /*23c0*/  IMAD.IADD R22, R11, 0x1, R15 ;  /* 0x000000010b167824 */ /* 0x000fe200078e020f */
[----:B------:R-:W-:-:S09]  /*23d0*/  LOP3.LUT R23, R23, 0x3, RZ, 0xc0, !PT ;  /* 0x0000000317177812 */ /* 0x000fd200078ec0ff */
.L_x_1644:
        /* <DEDUP_REMOVED lines=22> */
[----:B------:R-:W2:Y:S01]  /*2540*/  LDG.E R18, desc[UR6][R16.64] ;  /* 0x0000000610127981 */ /* 0x000ea2000c1e1900 */
[----:B------:R-:W-:Y:S01]  /*2550*/  ISETP.NE.AND P0, PT, R23, 0x1, PT ;  /* 0x000000011700780c */ /* 0x000fe20003f05270 */
[----:B------:R-:W-:Y:S02]  /*2560*/  IMAD.MOV.U32 R19, RZ, RZ, R8 ;  /* 0x000000ffff137224 */ /* 0x000fe400078e0008 */
[----:B--2---:R-:W-:-:S10]  /*2570*/  FADD.FTZ R21, R21, R18 ;  /* 0x0000001215157221 */ /* 0x004fd40000010000 */
[----:B------:R-:W-:Y:S05]  /*2580*/  @!P0 BRA `(.L_x_1636) ;  /* 0x00000000001c8947 */ /* 0x000fea0003800000 */
[----:B------:R-:W-:Y:S01]  /*2590*/  ISETP.NE.AND P0, PT, R23, 0x2, PT ;  /* 0x000000021700780c */ /* 0x000fe20003f05270 */
[----:B------:R-:W2:-:S12]  /*25a0*/  LDG.E R18, desc[UR6][R16.64+0x4] ;  /* 0x0000040610127981 */ /* 0x000e98000c1e1900 */
[----:B------:R-:W3:Y:S01]  /*25b0*/  @P0 LDG.E R26, desc[UR6][R16.64+0x8] ;  /* 0x00000806101a0981 */ /* 0x000ee2000c1e1900 */
[----:B------:R-:W-:Y:S01]  /*25c0*/  MOV R19, R9 ;  /* 0x0000000900137202 */ /* 0x000fe20000000f00 */
[----:B------:R-:W-:Y:S02]  /*25d0*/  @P0 IMAD.MOV.U32 R19, RZ, RZ, R20 ;  /* 0x000000ffff130224 */ /* 0x000fe400078e0014 */
[----:B--2---:R-:W-:-:S04]  /*25e0*/  FADD.FTZ R21, R21, R18 ;  /* 0x0000001215157221 */ /* 0x004fc80000010000 */
[----:B---3--:R-:W-:-:S07]  /*25f0*/  @P0 FADD.FTZ R21, R21, R26 ;  /* 0x0000001a15150221 */ /* 0x008fce0000010000 */
.L_x_1636:
[----:B------:R-:W-:Y:S05]  /*2600*/  BSYNC B2 ;  /* 0x0000000000027941 */ /* 0x000fea0003800000 */
.L_x_1635:
[----:B------:R-:W-:Y:S04]  /*2610*/  BSSY B2, `(.L_x_1637) ;  /* 0x000005f000027945 */ /* 0x000fe80003800000 */
[----:B------:R-:W-:Y:S05]  /*2620*/  @!P1 BRA `(.L_x_1638) ;  /* 0x0000000400749947 */ /* 0x000fea0003800000 */
[--C-:B------:R-:W-:Y:S01]  /*2630*/  IMAD.IADD R18, R6, 0x1, -R19.reuse ;  /* 0x0000000106127824 */ /* 0x100fe200078e0a13 */
[----:B------:R-:W-:Y:S01]  /*2640*/  ULDC.64 UR4, c[0x0][0x230] ;  /* 0x00008c0000047ab9 */ /* 0x000fe20000000a00 */
[----:B------:R-:W-:Y:S01]  /*2650*/  SHF.R.S32.HI R17, RZ, 0x1f, R19 ;  /* 0x0000001fff117819 */ /* 0x000fe20000011413 */
[----:B------:R-:W-:Y:S01]  /*2660*/  IMAD R15, R24, UR4, RZ ;  /* 0x00000004180f7c24 */ /* 0x000fe2000f8e02ff */
[----:B------:R-:W-:Y:S01]  /*2670*/  MOV R16, R19 ;  /* 0x0000001300107202 */ /* 0x000fe20000000f00 */
[----:B------:R-:W-:Y:S01]  /*2680*/  BSSY B3, `(.L_x_1639) ;  /* 0x0000033000037945 */ /* 0x000fe20003800000 */
[----:B------:R-:W-:Y:S01]  /*2690*/  ISETP.GT.AND P3, PT, R18, 0xc, PT ;  /* 0x0000000c1200780c */ /* 0x000fe20003f64270 */
        /* <DEDUP_REMOVED lines=10> */
.L_x_1641:
[----:B------:R-:W2:Y:S04]  /*2740*/  LDG.E R18, desc[UR6][R14.64] ;  /* 0x000000060e127981 */ /* 0x000ea8000c1e1900 */
[----:B------:R-:W3:Y:S04]  /*2750*/  LDG.E R28, desc[UR6][R14.64+0x4] ;  /* 0x000004060e1c7981 */ /* 0x000ee8000c1e1900 */
[----:B------:R-:W4:Y:S04]  /*2760*/  LDG.E R24, desc[UR6][R14.64+0x8] ;  /* 0x000008060e187981 */ /* 0x000f28000c1e1900 */
[----:B------:R-:W5:Y:S04]  /*2770*/  LDG.E R25, desc[UR6][R14.64+0xc] ;  /* 0x00000c060e197981 */ /* 0x000f68000c1e1900 */
[----:B------:R-:W5:Y:S04]  /*2780*/  LDG.E R26, desc[UR6][R14.64+0x10] ;  /* 0x000010060e1a7981 */ /* 0x000f68000c1e1900 */
[----:B------:R-:W5:Y:S01]  /*2790*/  LDG.E R17, desc[UR6][R14.64+0x14] ;  /* 0x000014060e117981 */ /* 0x000f62000c1e1900 */
[----:B--2---:R-:W-:-:S03]  /*27a0*/  FADD.FTZ R21, R18, R21 ;  /* 0x0000001512157221 */ /* 0x004fc60000010000 */
[----:B------:R-:W2:Y:S01]  /*27b0*/  LDG.E R18, desc[UR6][R14.64+0x18] ;  /* 0x000018060e127981 */ /* 0x000ea2000c1e1900 */
[----:B---3--:R-:W-:-:S03]  /*27c0*/  FADD.FTZ R27, R21, R28 ;  /* 0x0000001c151b7221 */ /* 0x008fc60000010000 */
[----:B------:R-:W3:Y:S01]  /*27d0*/  LDG.E R21, desc[UR6][R14.64+0x1c] ;  /* 0x00001c060e157981 */ /* 0x000ee2000c1e1900 */
[----:B----4-:R-:W-:-:S03]  /*27e0*/  FADD.FTZ R28, R27, R24 ;  /* 0x000000181b1c7221 */ /* 0x010fc60000010000 */
[----:B------:R-:W4:Y:S01]  /*27f0*/  LDG.E R24, desc[UR6][R14.64+0x20] ;  /* 0x000020060e187981 */ /* 0x000f22000c1e1900 */
[----:B-----5:R-:W-:-:S03]  /*2800*/  FADD.FTZ R27, R28, R25 ;  /* 0x000000191c1b7221 */ /* 0x020fc60000010000 */
[----:B------:R-:W5:Y:S01]  /*2810*/  LDG.E R25, desc[UR6][R14.64+0x24] ;  /* 0x000024060e197981 */ /* 0x000f62000c1e1900 */
[----:B------:R-:W-:-:S03]  /*2820*/  FADD.FTZ R28, R27, R26 ;  /* 0x0000001a1b1c7221 */ /* 0x000fc60000010000 */
[----:B------:R-:W5:Y:S01]  /*2830*/  LDG.E R26, desc[UR6][R14.64+0x28] ;  /* 0x000028060e1a7981 */ /* 0x000f62000c1e1900 */
[----:B------:R-:W-:-:S03]  /*2840*/  FADD.FTZ R27, R28, R17 ;  /* 0x000000111c1b7221 */ /* 0x000fc60000010000 */
        /* <DEDUP_REMOVED lines=8> */
[----:B------:R0:W5:Y:S01]  /*28d0*/  LDG.E R25, desc[UR6][R14.64+0x3c] ;  /* 0x00003c060e197981 */ /* 0x000162000c1e1900 */
[----:B------:R-:W-:Y:S01]  /*28e0*/  IADD3 R19, R19, 0x10, RZ ;  /* 0x0000001013137810 */ /* 0x000fe20007ffe0ff */
[----:B------:R-:W-:-:S03]  /*28f0*/  FADD.FTZ R26, R27, R26 ;  /* 0x0000001a1b1a7221 */ /* 0x000fc60000010000 */
[----:B------:R-:W-:Y:S01]  /*2900*/  ISETP.GE.AND P3, PT, R19, R16, PT ;  /* 0x000000101300720c */ /* 0x000fe20003f66270 */
[----:B------:R-:W-:-:S04]  /*2910*/  FADD.FTZ R17, R26, R17 ;  /* 0x000000111a117221 */ /* 0x000fc80000010000 */
[----:B--2---:R-:W-:Y:S01]  /*2920*/  FADD.FTZ R18, R17, R18 ;  /* 0x0000001211127221 */ /* 0x004fe20000010000 */
[----:B------:R-:W-:-:S03]  /*2930*/  IADD3 R17, P4, R14, 0x40, RZ ;  /* 0x000000400e117810 */ /* 0x000fc60007f9e0ff */
[----:B---3--:R-:W-:Y:S01]  /*2940*/  FADD.FTZ R21, R18, R21 ;  /* 0x0000001512157221 */ /* 0x008fe20000010000 */
[----:B0-----:R-:W-:Y:S01]  /*2950*/  MOV R14, R17 ;  /* 0x00000011000e7202 */ /* 0x001fe20000000f00 */
[----:B------:R-:W-:Y:S02]  /*2960*/  IMAD.X R18, RZ, RZ, R15, P4 ;  /* 0x000000ffff127224 */ /* 0x000fe400020e060f */
[----:B----4-:R-:W-:Y:S02]  /*2970*/  FADD.FTZ R24, R21, R24 ;  /* 0x0000001815187221 */ /* 0x010fe40000010000 */
[----:B------:R-:W-:Y:S02]  /*2980*/  IMAD.MOV.U32 R15, RZ, RZ, R18 ;  /* 0x000000ffff0f7224 */ /* 0x000fe400078e0012 */
[----:B-----5:R-:W-:Y:S01]  /*2990*/  FADD.FTZ R21, R24, R25 ;  /* 0x0000001918157221 */ /* 0x020fe20000010000 */
[----:B------:R-:W-:Y:S06]  /*29a0*/  @!P3 BRA `(.L_x_1641) ;  /* 0xfffffffc0064b947 */ /* 0x000fec000383ffff */
.L_x_1640:
[----:B------:R-:W-:Y:S05]  /*29b0*/  BSYNC B3 ;  /* 0x0000000000037941 */ /* 0x000fea0003800000 */
.L_x_1639:
[----:B------:R-:W-:Y:S01]  /*29c0*/  IADD3 R16, R6, -R19, RZ ;  /* 0x8000001306107210 */ /* 0x000fe20007ffe0ff */
[----:B------:R-:W-:Y:S03]  /*29d0*/  BSSY B3, `(.L_x_1642) ;  /* 0x0000018000037945 */ /* 0x000fe60003800000 */
[----:B------:R-:W-:-:S13]  /*29e0*/  ISETP.GT.AND P3, PT, R16, 0x4, PT ;  /* 0x000000041000780c */ /* 0x000fda0003f64270 */
[----:B------:R-:W-:Y:S05]  /*29f0*/  @!P3 BRA `(.L_x_1643) ;  /* 0x000000000054b947 */ /* 0x000fea0003800000 */
[----:B------:R-:W2:Y:S04]  /*2a00*/  LDG.E R26, desc[UR6][R14.64] ;  /* 0x000000060e1a7981 */ /* 0x000ea8000c1e1900 */
[----:B------:R-:W3:Y:S04]  /*2a10*/  LDG.E R27, desc[UR6][R14.64+0x4] ;  /* 0x000004060e1b7981 */ /* 0x000ee8000c1e1900 */
[----:B------:R-:W4:Y:S04]  /*2a20*/  LDG.E R25, desc[UR6][R14.64+0x8] ;  /* 0x000008060e197981 */ /* 0x000f28000c1e1900 */
[----:B------:R-:W5:Y:S04]  /*2a30*/  LDG.E R24, desc[UR6][R14.64+0xc] ;  /* 0x00000c060e187981 */ /* 0x000f68000c1e1900 */
[----:B------:R-:W5:Y:S04]  /*2a40*/  LDG.E R18, desc[UR6][R14.64+0x10] ;  /* 0x000010060e127981 */ /* 0x000f68000c1e1900 */
[----:B------:R-:W5:Y:S04]  /*2a50*/  LDG.E R17, desc[UR6][R14.64+0x14] ;  /* 0x000014060e117981 */ /* 0x000f68000c1e1900 */
[----:B------:R-:W5:Y:S01]  /*2a60*/  LDG.E R16, desc[UR6][R14.64+0x18] ;  /* 0x000018060e107981 */ /* 0x000f62000c1e1900 */
[----:B--2---:R-:W-:-:S03]  /*2a70*/  FADD.FTZ R26, R21, R26 ;  /* 0x0000001a151a7221 */ /* 0x004fc60000010000 */
[----:B------:R0:W2:Y:S01]  /*2a80*/  LDG.E R21, desc[UR6][R14.64+0x1c] ;  /* 0x00001c060e157981 */ /* 0x0000a2000c1e1900 */
[----:B------:R-:W-:Y:S01]  /*2a90*/  PLOP3.LUT P0, PT, PT, PT, PT, 0x8, 0x0 ;  /* 0x000000000000781c */ /* 0x000fe20003f0e170 */
[----:B---3--:R-:W-:Y:S01]  /*2aa0*/  FADD.FTZ R26, R26, R27 ;  /* 0x0000001b1a1a7221 */ /* 0x008fe20000010000 */
[----:B------:R-:W-:-:S03]  /*2ab0*/  IADD3 R19, R19, 0x8, RZ ;  /* 0x0000000813137810 */ /* 0x000fc60007ffe0ff */
[----:B----4-:R-:W-:-:S04]  /*2ac0*/  FADD.FTZ R25, R26, R25 ;  /* 0x000000191a197221 */ /* 0x010fc80000010000 */
[----:B-----5:R-:W-:-:S04]  /*2ad0*/  FADD.FTZ R25, R25, R24 ;  /* 0x0000001819197221 */ /* 0x020fc80000010000 */
[----:B------:R-:W-:-:S04]  /*2ae0*/  FADD.FTZ R18, R25, R18 ;  /* 0x0000001219127221 */ /* 0x000fc80000010000 */
[----:B------:R-:W-:Y:S01]  /*2af0*/  FADD.FTZ R17, R18, R17 ;  /* 0x0000001112117221 */ /* 0x000fe20000010000 */
[----:B------:R-:W-:-:S03]  /*2b00*/  IADD3 R18, P3, R14, 0x20, RZ ;  /* 0x000000200e127810 */ /* 0x000fc60007f7e0ff */
[----:B------:R-:W-:Y:S02]  /*2b10*/  FADD.FTZ R16, R17, R16 ;  /* 0x0000001011107221 */ /* 0x000fe40000010000 */
[----:B0-----:R-:W-:Y:S02]  /*2b20*/  IMAD.X R15, RZ, RZ, R15, P3 ;  /* 0x000000ffff0f7224 */ /* 0x001fe400018e060f */
[----:B------:R-:W-:Y:S02]  /*2b30*/  IMAD.MOV.U32 R14, RZ, RZ, R18 ;  /* 0x000000ffff0e7224 */ /* 0x000fe400078e0012 */
[----:B--2---:R-:W-:-:S07]  /*2b40*/  FADD.FTZ R21, R16, R21 ;  /* 0x0000001510157221 */ /* 0x004fce0000010000 */
.L_x_1643:
[----:B------:R-:W-:Y:S05]  /*2b50*/  BSYNC B3 ;  /* 0x0000000000037941 */ /* 0x000fea0003800000 */
.L_x_1642:
[----:B------:R-:W-:-:S13]  /*2b60*/  ISETP.LT.OR P0, PT, R19, R6, P0 ;  /* 0x000000061300720c */ /* 0x000fda0000701670 */
[----:B------:R-:W-:Y:S05]  /*2b70*/  @!P0 BRA `(.L_x_1638) ;  /* 0x0000000000208947 */ /* 0x000fea0003800000 */
        /* <DEDUP_REMOVED lines=8> */
.L_x_1638:
[----:B------:R-:W-:Y:S05]  /*2c00*/  BSYNC B2 ;  /* 0x0000000000027941 */ /* 0x000fea0003800000 */
.L_x_1637:
[----:B------:R-:W-:Y:S05]  /*2c10*/  @!P2 BRA `(.L_x_1644) ;  /* 0xfffffff400f0a947 */ /* 0x000fea000383ffff */
[----:B------:R-:W-:Y:S05]  /*2c20*/  BSYNC B0 ;  /* 0x0000000000007941 */ /* 0x000fea0003800000 */
.L_x_1634:
[----:B------:R-:W-:Y:S01]  /*2c30*/  ULDC.S8 UR4, c[0x0][0x26d] ;  /* 0x00009b4000047ab9 */ /* 0x000fe20000000200 */
[----:B------:R-:W-:Y:S01]  /*2c40*/  IADD3 R6, -R12, R6, RZ ;  /* 0x000000060c067210 */ /* 0x000fe20007ffe1ff */
[----:B------:R-:W-:Y:S01]  /*2c50*/  IMAD.IADD R7, R7, 0x1, -R4 ;  /* 0x0000000107077824 */ /* 0x000fe200078e0a04 */
[----:B------:R-:W-:Y:S01]  /*2c60*/  ISETP.NE.AND P0, PT, RZ, UR4, PT ;  /* 0x00000004ff007c0c */ /* 0x000fe2000bf05270 */
[----:B------:R-:W-:Y:S02]  /*2c70*/  ULDC.64 UR4, c[0x0][0x260] ;  /* 0x0000980000047ab9 */ /* 0x000fe40000000a00 */
[----:B------:R-:W-:-:S10]  /*2c80*/  IMAD R6, R6, R7, RZ ;  /* 0x0000000706067224 */ /* 0x000fd400078e02ff */
[----:B------:R-:W0:Y:S02]  /*2c90*/  @P0 LDC R6, c[0x0][0x268] ;  /* 0x00009a00ff060b82 */ /* 0x000e240000000800 */
[----:B0-----:R-:W-:Y:S02]  /*2ca0*/  I2FP.F32.S32 R2, R6 ;  /* 0x0000000600027245 */ /* 0x001fe40000201400 */
[----:B------:R-:W-:-:S04]  /*2cb0*/  SHF.R.S64 R6, RZ, 0x1e, R0 ;  /* 0x0000001eff067819 */ /* 0x000fc80000001000 */
[----:B------:R-:W0:Y:S01]  /*2cc0*/  MUFU.RCP R2, R2 ;  /* 0x0000000200027308 */ /* 0x000e220000001000 */
[----:B------:R-:W-:-:S04]  /*2cd0*/  IADD3 R6, P0, R6, UR4, RZ ;  /* 0x0000000406067c10 */ /* 0x000fc8000ff1e0ff */
[----:B------:R-:W-:Y:S01]  /*2ce0*/  LEA.HI.X.SX32 R7, R0, UR5, 0x2, P0 ;  /* 0x0000000500077c11 */ /* 0x000fe200080f16ff */
[----:B0-----:R-:W-:-:S05]  /*2cf0*/  FMUL.FTZ R21, R21, R2 ;  /* 0x0000000215157220 */ /* 0x001fca0000410000 */
[----:B------:R0:W-:Y:S01]  /*2d00*/  STG.E desc[UR6][R6.64], R21 ;  /* 0x0000001506007986 */ /* 0x0001e2000c101906 */
[----:B------:R-:W-:Y:S05]  /*2d10*/  BRA `(.L_x_1645) ;  /* 0x0000000000147947 */ /* 0x000fea0003800000 */
.L_x_1633:
[----:B------:R-:W-:Y:S01]  /*2d20*/  SHF.R.S64 R6, RZ, 0x1e, R0 ;  /* 0x0000001eff067819 */ /* 0x000fe20000001000 */
[----:B------:R-:W-:-:S03]  /*2d30*/  ULDC.64 UR4, c[0x0][0x260] ;  /* 0x0000980000047ab9 */ /* 0x000fc60000000a00 */
[----:B------:R-:W-:-:S04]  /*2d40*/  IADD3 R6, P0, R6, UR4, RZ ;  /* 0x0000000406067c10 */ /* 0x000fc8000ff1e0ff */
[----:B------:R-:W-:-:S05]  /*2d50*/  LEA.HI.X.SX32 R7, R0, UR5, 0x2, P0 ;  /* 0x0000000500077c11 */ /* 0x000fca00080f16ff */
[----:B------:R1:W-:Y:S04]  /*2d60*/  STG.E desc[UR6][R6.64], RZ ;  /* 0x000000ff06007986 */ /* 0x0003e8000c101906 */
.L_x_1645:
[----:B------:R-:W-:Y:S05]  /*2d70*/  BSYNC B1 ;  /* 0x0000000000017941 */ /* 0x000fea0003800000 */
.L_x_1632:
[----:B------:R-:W-:Y:S01]  /*2d80*/  IADD3 R0, P0, R5, R0, RZ ;  /* 0x0000000005007210 */ /* 0x000fe20007f1e0ff */
[----:B------:R-:W-:Y:S01]  /*2d90*/  ULDC UR4, c[0x0][0x210] ;  /* 0x0000840000047ab9 */ /* 0x000fe20000000800 */
[----:B------:R-:W-:Y:S01]  /*2da0*/  ULDC UR5, c[0x0][0x210] ;  /* 0x0000840000057ab9 */ /* 0x000fe20000000800 */
[----:B------:R-:W-:Y:S01]  /*2db0*/  USHF.R.S32.HI UR4, URZ, 0x1f, UR4 ;  /* 0x0000001f3f047899 */ /* 0x000fe20008011404 */
[----:B------:R-:W-:Y:S02]  /*2dc0*/  IADD3.X R3, RZ, R3, RZ, P0, !PT ;  /* 0x00000003ff037210 */ /* 0x000fe400007fe4ff */
[----:B------:R-:W-:-:S04]  /*2dd0*/  ISETP.GE.U32.AND P0, PT, R0, UR5, PT ;  /* 0x0000000500007c0c */ /* 0x000fc8000bf06070 */
[----:B------:R-:W-:-:S13]  /*2de0*/  ISETP.GE.AND.EX P0, PT, R3, UR4, PT, P0 ;  /* 0x0000000403007c0c */ /* 0x000fda000bf06300 */
[----:B------:R-:W-:Y:S05]  /*2df0*/  @!P0 BRA `(.L_x_1604) ;  /* 0xffffffe800a48947 */ /* 0x000fea000383ffff */
[----:B------:R-:W-:Y:S05]  /*2e00*/  EXIT ;  /* 0x000000000000794d */ /* 0x000fea0003800000 */
        .weak           $__internal_24_$__cuda_sm20_div_s64
        .type           $__internal_24_$__cuda_sm20_div_s64,@function
        .size           $__internal_24_$__cuda_sm20_div_s64,(.L_x_1852 - $__internal_24_$__cuda_sm20_div_s64)
$__internal_24_$__cuda_sm20_div_s64:
        /* <DEDUP_REMOVED lines=74> */
[----:B------:R-:W-:-:S02]  /*32b0*/  ISETP.NE.U32.AND P0, PT, R6, RZ, PT ;  /* 0x000000ff0600720c */ /* 0x000fc40003f05070 */
[-C--:B------:R-:W-:Y:S02]  /*32c0*/  IADD3.X R6, RZ, ~R11.reuse, RZ, P2, !PT ;  /* 0x8000000bff067210 */ /* 0x080fe400017fe4ff */
[----:B------:R-:W-:Y:S02]  /*32d0*/  ISETP.NE.AND.EX P0, PT, R4, RZ, PT, P0 ;  /* 0x000000ff0400720c */ /* 0x000fe40003f05300 */
[----:B------:R-:W-:Y:S01]  /*32e0*/  SEL R4, R7, R10, !P1 ;  /* 0x0000000a07047207 */ /* 0x000fe20004800000 */
[----:B------:R-:W-:Y:S01]  /*32f0*/  HFMA2.MMA R7, -RZ, RZ, 0, 0 ;  /* 0x00000000ff077435 */ /* 0x000fe200000001ff */
[----:B------:R-:W-:Y:S01]  /*3300*/  SEL R11, R6, R11, !P1 ;  /* 0x0000000b060b7207 */ /* 0x000fe20004800000 */
[----:B------:R-:W-:Y:S01]  /*3310*/  IMAD.MOV.U32 R6, RZ, RZ, R2 ;  /* 0x000000ffff067224 */ /* 0x000fe200078e0002 */
[----:B------:R-:W-:Y:S02]  /*3320*/  SEL R4, R4, 0xffffffff, P0 ;  /* 0xffffffff04047807 */ /* 0x000fe40000000000 */
[----:B------:R-:W-:Y:S01]  /*3330*/  SEL R11, R11, 0xffffffff, P0 ;  /* 0xffffffff0b0b7807 */ /* 0x000fe20000000000 */
[----:B------:R-:W-:Y:S06]  /*3340*/  RET.REL.NODEC R6 `(_ZN2at6native49_GLOBAL__N__3489678a_16_AveragePool2d_cu_fb80407625avg_pool2d_out_cuda_frameIffEEviPKT_lllliiiiiiiPS3_ibb) ;  /* 0xffffffcc062c7950 */ /* 0x000fec0003c3ffff */
.L_x_1646:
        /* <DEDUP_REMOVED lines=11> */
.L_x_1852:


//--------------------- .text._ZN2at6native49_GLOBAL__N__3489678a_16_AveragePool2d_cu_fb80407630avg_pool2d_out_cuda_frame_nhwcIffEEviPKT_llliiiiiiiiPS3_ibb --------------------------
	.section	.text._ZN2at6native49_GLOBAL__N__3489678a_16_AveragePool2d_cu_fb80407630avg_pool2d_out_cuda_frame_nhwcIffEEviPKT_llliiiiiiiiPS3_ibb,"ax",@progbits
	.align	128
.text._ZN2at6native49_GLOBAL__N__3489678a_16_AveragePool2d_cu_fb80407630avg_pool2d_out_cuda_frame_nhwcIffEEviPKT_llliiiiiiiiPS3_ibb:
        .type           _ZN2at6native49_GLOBAL__N__3489678a_16_AveragePool2d_cu_fb80407630avg_pool2d_out_cuda_frame_nhwcIffEEviPKT_llliiiiiiiiPS3_ibb,@function
        .size           _ZN2at6native49_GLOBAL__N__3489678a_16_AveragePool2d_cu_fb80407630avg_pool2d_out_cuda_frame_nhwcIffEEviPKT_llliiiiiiiiPS3_ibb,(.L_x_1854 - _ZN2at6native49_GLOBAL__N__3489678a_16_AveragePool2d_cu_fb80407630avg_pool2d_out_cuda_frame_nhwcIffEEviPKT_llliiiiiiiiPS3_ibb)
        .other          _ZN2at6native49_GLOBAL__N__3489678a_16_AveragePool2d_cu_fb80407630avg_pool2d_out_cuda_frame_nhwcIffEEviPKT_llliiiiiiiiPS3_ibb,@"STO_CUDA_ENTRY STV_DEFAULT"
_ZN2at6native49_GLOBAL__N__3489678a_16_AveragePool2d_cu_fb80407630avg_pool2d_out_cuda_frame_nhwcIffEEviPKT_llliiiiiiiiPS3_ibb:
        /* <DEDUP_REMOVED lines=12> */
[----:B------:R-:W-:Y:S01]  /*00c0*/  IMAD.MOV.U32 R0, RZ, RZ, R2 ;  /* 0x000000ffff007224 */ /* 0x000fe200078e0002 */
[----:B------:R-:W-:Y:S01]  /*00d0*/  UPRMT UR4, UR4, 0x8880, URZ ;  /* 0x0000888004047896 */ /* 0x000fe2000800003f */
[----:B------:R-:W-:Y:S01]  /*00e0*/  IMAD.MOV.U32 R2, RZ, RZ, R3 ;  /* 0x000000ffff027224 */ /* 0x000fe200078e0003 */
[----:B------:R-:W-:Y:S01]  /*00f0*/  ULDC.64 UR8, c[0x0][0x208] ;  /* 0x0000820000087ab9 */ /* 0x000fe20000000a00 */
[----:B------:R-:W-:-:S03]  /*0100*/  ULDC.64 UR6, c[0x0][0x220] ;  /* 0x0000880000067ab9 */ /* 0x000fc60000000a00 */
[----:B------:R-:W-:Y:S01]  /*0110*/  ISETP.NE.AND P0, PT, RZ, UR4, PT ;  /* 0x00000004ff007c0c */ /* 0x000fe2000bf05270 */
[----:B------:R-:W-:Y:S02]  /*0120*/  ULDC UR4, c[0x0][0xc] ;  /* 0x0000030000047ab9 */ /* 0x000fe40000000800 */
[----:B------:R-:W-:-:S10]  /*0130*/  IMAD R3, R5, UR4, RZ ;  /* 0x0000000405037c24 */ /* 0x000fd4000f8e02ff */
[----:B------:R-:W-:Y:S05]  /*0140*/  @!P0 BRA `(.L_x_1647) ;  /* 0x0000001c005c8947 */ /* 0x000fea0003800000 */
[----:B------:R-:W-:Y:S02]  /*0150*/  UIMAD.WIDE.U32 UR4, UR6, 0x4, URZ ;  /* 0x00000004060478a5 */ /* 0x000fe4000f8e003f */
[----:B------:R-:W-:-:S04]  /*0160*/  USHF.L.U32 UR7, UR7, 0x2, URZ ;  /* 0x0000000207077899 */ /* 0x000fc8000800063f */
[----:B------:R-:W-:-:S12]  /*0170*/  UIADD3 UR7, UR5, UR7, URZ ;  /* 0x0000000705077290 */ /* 0x000fd8000fffe03f */
.L_x_1671:
[----:B------:R-:W-:Y:S01]  /*0180*/  SHF.R.S32.HI R8, RZ, 0x1f, R0 ;  /* 0x0000001fff087819 */ /* 0x000fe20000011400 */
[----:B------:R-:W-:Y:S01]  /*0190*/  ULDC UR6, c[0x0][0x224] ;  /* 0x0000890000067ab9 */ /* 0x000fe20000000800 */
[----:B------:R-:W-:Y:S02]  /*01a0*/  BSSY B0, `(.L_x_1648) ;  /* 0x0000026000007945 */ /* 0x000fe40003800000 */
[----:B01----:R-:W-:-:S04]  /*01b0*/  LOP3.LUT R4, R8, UR6, RZ, 0xfc, !PT ;  /* 0x0000000608047c12 */ /* 0x003fc8000f8efcff */
[----:B------:R-:W-:-:S13]  /*01c0*/  ISETP.NE.U32.AND P0, PT, R4, RZ, PT ;  /* 0x000000ff0400720c */ /* 0x000fda0003f05070 */
[----:B------:R-:W-:Y:S05]  /*01d0*/  @!P0 BRA `(.L_x_1649) ;  /* 0x0000000000308947 */ /* 0x000fea0003800000 */
[----:B------:R-:W-:Y:S01]  /*01e0*/  ULDC.64 UR10, c[0x0][0x220] ;  /* 0x00008800000a7ab9 */ /* 0x000fe20000000a00 */
[----:B------:R-:W-:Y:S01]  /*01f0*/  IMAD.MOV.U32 R9, RZ, RZ, R0 ;  /* 0x000000ffff097224 */ /* 0x000fe200078e0000 */
[----:B------:R-:W-:Y:S01]  /*0200*/  MOV R7, UR10 ;  /* 0x0000000a00077c02 */ /* 0x000fe20008000f00 */
[----:B------:R-:W-:Y:S01]  /*0210*/  IMAD.U32 R6, RZ, RZ, UR11 ;  /* 0x0000000bff067e24 */ /* 0x000fe2000f8e00ff */
[----:B------:R-:W-:-:S07]  /*0220*/  MOV R5, 0x240 ;  /* 0x0000024000057802 */ /* 0x000fce0000000f00 */
[----:B------:R-:W-:Y:S05]  /*0230*/  CALL.REL.NOINC `($__internal_25_$__cuda_sm20_div_s64) ;  /* 0x0000003400747944 */ /* 0x000fea0003c00000 */
[----:B------:R-:W-:Y:S01]  /*0240*/  IMAD.MOV R5, RZ, RZ, -R8 ;  /* 0x000000ffff057224 */ /* 0x000fe200078e0a08 */
[----:B------:R-:W-:Y:S01]  /*0250*/  ULDC UR6, c[0x0][0x220] ;  /* 0x0000880000067ab9 */ /* 0x000fe20000000800 */
[----:B------:R-:W-:Y:S01]  /*0260*/  MOV R14, R8 ;  /* 0x00000008000e7202 */ /* 0x000fe20000000f00 */
[----:B------:R-:W-:Y:S02]  /*0270*/  IMAD.MOV.U32 R15, RZ, RZ, R9 ;  /* 0x000000ffff0f7224 */ /* 0x000fe400078e0009 */
[----:B------:R-:W-:Y:S01]  /*0280*/  IMAD R4, R5, UR6, R0 ;  /* 0x0000000605047c24 */ /* 0x000fe2000f8e0200 */
[----:B------:R-:W-:Y:S06]  /*0290*/  BRA `(.L_x_1650) ;  /* 0x0000000000587947 */ /* 0x000fec0003800000 */
.L_x_1649:
        /* <DEDUP_REMOVED lines=22> */
.L_x_1650:
[----:B------:R-:W-:Y:S05]  /*0400*/  BSYNC B0 ;  /* 0x0000000000007941 */ /* 0x000fea0003800000 */
.L_x_1648:
        /* <DEDUP_REMOVED lines=11> */
[----:B------:R-:W-:Y:S05]  /*04c0*/  CALL.REL.NOINC `($__internal_25_$__cuda_sm20_div_s64) ;  /* 0x0000003000d07944 */ /* 0x000fea0003c00000 */
[----:B------:R-:W-:Y:S01]  /*04d0*/  IMAD.MOV R19, RZ, RZ, -R8 ;  /* 0x000000ffff137224 */ /* 0x000fe200078e0a08 */
[----:B------:R-:W-:Y:S01]  /*04e0*/  ULDC UR6, c[0x0][0x23c] ;  /* 0x00008f0000067ab9 */ /* 0x000fe20000000800 */
[----:B------:R-:W-:Y:S02]  /*04f0*/  MOV R15, R9 ;  /* 0x00000009000f7202 */ /* 0x000fe40000000f00 */
[----:B------:R-:W-:Y:S02]  /*0500*/  IMAD R19, R19, UR6, R14 ;  /* 0x0000000613137c24 */ /* 0x000fe4000f8e020e */
[----:B------:R-:W-:Y:S01]  /*0510*/  IMAD.MOV.U32 R14, RZ, RZ, R8 ;  /* 0x000000ffff0e7224 */ /* 0x000fe200078e0008 */
[----:B------:R-:W-:Y:S06]  /*0520*/  BRA `(.L_x_1653) ;  /* 0x00000000005c7947 */ /* 0x000fec0003800000 */
.L_x_1652:
        /* <DEDUP_REMOVED lines=22> */
[----:B------:R-:W-:-:S07]  /*0690*/  IMAD.MOV.U32 R14, RZ, RZ, R7 ;  /* 0x000000ffff0e7224 */ /* 0x000fce00078e0007 */
.L_x_1653:
[----:B------:R-:W-:Y:S05]  /*06a0*/  BSYNC B0 ;  /* 0x0000000000007941 */ /* 0x000fea0003800000 */
.L_x_1651:
[----:B------:R-:W-:Y:S01]  /*06b0*/  SHF.R.S32.HI R6, RZ, 0x1f, R18 ;  /* 0x0000001fff067819 */ /* 0x000fe20000011412 */
[----:B------:R-:W-:Y:S03]  /*06c0*/  BSSY B0, `(.L_x_1654) ;  /* 0x0000024000007945 */ /* 0x000fe60003800000 */
        /* <DEDUP_REMOVED lines=9> */
[--C-:B------:R-:W-:Y:S01]  /*0760*/  IMAD.MOV R15, RZ, RZ, -R8.reuse ;  /* 0x000000ffff0f7224 */ /* 0x100fe200078e0a08 */
[----:B------:R-:W-:Y:S01]  /*0770*/  ULDC UR6, c[0x0][0x238] ;  /* 0x00008e0000067ab9 */ /* 0x000fe20000000800 */
[----:B------:R-:W-:Y:S02]  /*0780*/  IMAD.MOV.U32 R5, RZ, RZ, R8 ;  /* 0x000000ffff057224 */ /* 0x000fe400078e0008 */
[----:B------:R-:W-:Y:S01]  /*0790*/  IMAD R15, R15, UR6, R14 ;  /* 0x000000060f0f7c24 */ /* 0x000fe2000f8e020e */
[----:B------:R-:W-:Y:S06]  /*07a0*/  BRA `(.L_x_1656) ;  /* 0x0000000000547947 */ /* 0x000fec0003800000 */
.L_x_1655:
        /* <DEDUP_REMOVED lines=21> */
.L_x_1656:
[----:B------:R-:W-:Y:S05]  /*0900*/  BSYNC B0 ;  /* 0x0000000000007941 */ /* 0x000fea0003800000 */
.L_x_1654:
        /* <DEDUP_REMOVED lines=10> */
[----:B------:R-:W-:Y:S02]  /*09b0*/  VIMNMX R16, RZ, R12, !PT ;  /* 0x0000000cff107248 */ /* 0x000fe40007fe0100 */
[----:B-1----:R-:W-:Y:S01]  /*09c0*/  IADD3 R13, R10, UR6, RZ ;  /* 0x000000060a0d7c10 */ /* 0x002fe2000fffe0ff */
[----:B------:R-:W-:-:S03]  /*09d0*/  ULDC UR6, c[0x0][0x228] ;  /* 0x00008a0000067ab9 */ /* 0x000fc60000000800 */
[----:B------:R-:W-:Y:S01]  /*09e0*/  VIADDMNMX R13, R8, UR10, R13, PT ;  /* 0x0000000a080d7c46 */ /* 0x000fe2000b80010d */
[----:B--2---:R-:W-:-:S03]  /*09f0*/  IMAD.IADD R21, R14, 0x1, R11 ;  /* 0x000000010e157824 */ /* 0x004fc600078e020b */
[C---:B------:R-:W-:Y:S01]  /*0a00*/  VIMNMX R6, R13.reuse, UR6, PT ;  /* 0x000000060d067c48 */ /* 0x040fe2000bfe0100 */
[----:B------:R-:W-:Y:S01]  /*0a10*/  ULDC UR6, c[0x0][0x230] ;  /* 0x00008c0000067ab9 */ /* 0x000fe20000000800 */
[----:B------:R-:W-:Y:S01]  /*0a20*/  IMAD.IADD R8, R13, 0x1, -R8 ;  /* 0x000000010d087824 */ /* 0x000fe200078e0a08 */
[----:B------:R-:W-:Y:S02]  /*0a30*/  VIADDMNMX R15, R12, UR11, R21, PT ;  /* 0x0000000b0c0f7c46 */ /* 0x000fe4000b800115 */
        /* <DEDUP_REMOVED lines=14> */
[----:B------:R-:W-:Y:S01]  /*0b20*/  VIADD R11, R11, UR6 ;  /* 0x000000060b0b7c36 */ /* 0x000fe20008000000 */
[----:B------:R-:W-:-:S03]  /*0b30*/  SHF.R.S32.HI R13, RZ, 0x1f, R12 ;  /* 0x0000001fff0d7819 */ /* 0x000fc6000001140c */
[----:B------:R-:W-:Y:S02]  /*0b40*/  IMAD R9, R9, R8, R11 ;  /* 0x0000000809097224 */ /* 0x000fe400078e020b */
[----:B------:R-:W-:-:S03]  /*0b50*/  IMAD.MOV.U32 R8, RZ, RZ, R15 ;  /* 0x000000ffff087224 */ /* 0x000fc600078e000f */
[----:B------:R-:W-:Y:S01]  /*0b60*/  VIMNMX3 R9, R9, R10, R14, !PT ;  /* 0x0000000a0909720f */ /* 0x000fe2000780010e */
[----:B------:R-:W-:Y:S01]  /*0b70*/  VIADD R14, R16, 0x1 ;  /* 0x00000001100e7836 */ /* 0x000fe20000000000 */
[----:B------:R-:W-:Y:S02]  /*0b80*/  LOP3.LUT R10, RZ, R16, RZ, 0x33, !PT ;  /* 0x00000010ff0a7212 */ /* 0x000fe400078e33ff */
[----:B------:R-:W-:Y:S02]  /*0b90*/  IADD3 R11, -R9, -0x2, -R16 ;  /* 0xfffffffe090b7810 */ /* 0x000fe40007ffe910 */
[----:B------:R-:W-:Y:S01]  /*0ba0*/  SHF.R.S32.HI R15, RZ, 0x1f, R14 ;  /* 0x0000001fff0f7819 */ /* 0x000fe2000001140e */
[----:B------:R-:W-:Y:S01]  /*0bb0*/  IMAD.IADD R26, R10, 0x1, -R9 ;  /* 0x000000010a1a7824 */ /* 0x000fe200078e0a09 */
[----:B------:R-:W-:Y:S01]  /*0bc0*/  ISETP.GE.U32.AND P2, PT, R11, 0x3, PT ;  /* 0x000000030b00780c */ /* 0x000fe20003f46070 */
[----:B------:R-:W-:Y:S01]  /*0bd0*/  VIADD R11, R16, 0x3 ;  /* 0x00000003100b7836 */ /* 0x000fe20000000000 */
[----:B------:R-:W-:-:S02]  /*0be0*/  MOV R9, R17 ;  /* 0x0000001100097202 */ /* 0x000fc40000000f00 */
[----:B------:R-:W-:Y:S02]  /*0bf0*/  SHF.R.S32.HI R10, RZ, 0x1f, R4 ;  /* 0x0000001fff0a7819 */ /* 0x000fe40000011404 */
[----:B------:R-:W-:-:S07]  /*0c00*/  LOP3.LUT R26, R26, 0x3, RZ, 0xc0, !PT ;  /* 0x000000031a1a7812 */ /* 0x000fce00078ec0ff */
.L_x_1669:
[----:B------:R-:W-:Y:S01]  /*0c10*/  ISETP.NE.AND P0, PT, R26, RZ, PT ;  /* 0x000000ff1a00720c */ /* 0x000fe20003f05270 */
[----:B------:R-:W-:Y:S01]  /*0c20*/  ULDC.64 UR10, c[0x0][0x228] ;  /* 0x00008a00000a7ab9 */ /* 0x000fe20000000a00 */
[----:B------:R-:W-:Y:S01]  /*0c30*/  SHF.R.S32.HI R20, RZ, 0x1f, R5 ;  /* 0x0000001fff147819 */ /* 0x000fe20000011405 */
[--C-:B------:R-:W-:Y:S01]  /*0c40*/  IMAD.MOV.U32 R18, RZ, RZ, R9.reuse ;  /* 0x000000ffff127224 */ /* 0x100fe200078e0009 */
[----:B------:R-:W-:Y:S01]  /*0c50*/  SHF.R.S32.HI R19, RZ, 0x1f, R9 ;  /* 0x0000001fff137819 */ /* 0x000fe20000011409 */
[----:B------:R-:W-:Y:S01]  /*0c60*/  VIADD R9, R9, 0x1 ;  /* 0x0000000109097836 */ /* 0x000fe20000000000 */
[----:B------:R-:W-:Y:S01]  /*0c70*/  BSSY B2, `(.L_x_1660) ;  /* 0x0000034000027945 */ /* 0x000fe20003800000 */
[----:B------:R-:W-:Y:S02]  /*0c80*/  IMAD R20, R20, UR10, RZ ;  /* 0x0000000a14147c24 */ /* 0x000fe4000f8e02ff */
[----:B------:R-:W-:Y:S01]  /*0c90*/  IMAD.WIDE.U32 R18, R5, UR10, R18 ;  /* 0x0000000a05127c25 */ /* 0x000fe2000f8e0012 */
[----:B------:R-:W-:-:S03]  /*0ca0*/  ISETP.GE.AND P1, PT, R9, R6, PT ;  /* 0x000000060900720c */ /* 0x000fc60003f26270 */
[----:B------:R-:W-:Y:S02]  /*0cb0*/  IMAD R27, R5, UR11, R20 ;  /* 0x0000000b051b7c24 */ /* 0x000fe4000f8e0214 */
[----:B------:R-:W-:-:S03]  /*0cc0*/  IMAD.MOV.U32 R25, RZ, RZ, R16 ;  /* 0x000000ffff197224 */ /* 0x000fc600078e0010 */
[----:B------:R-:W-:Y:S01]  /*0cd0*/  IADD3 R27, R19, R27, RZ ;  /* 0x0000001b131b7210 */ /* 0x000fe20007ffe0ff */
[----:B------:R-:W-:Y:S06]  /*0ce0*/  @!P0 BRA `(.L_x_1661) ;  /* 0x0000000000b08947 */ /* 0x000fec0003800000 */
[----:B------:R-:W0:Y:S01]  /*0cf0*/  LDC.64 R24, c[0x0][0x230] ;  /* 0x00008c00ff187b82 */ /* 0x000e220000000a00 */
[----:B------:R-:W-:Y:S01]  /*0d00*/  SHF.R.S32.HI R17, RZ, 0x1f, R16 ;  /* 0x0000001fff117819 */ /* 0x000fe20000011410 */
[----:B------:R-:W-:Y:S02]  /*0d10*/  IMAD.MOV.U32 R30, RZ, RZ, R4 ;  /* 0x000000ffff1e7224 */ /* 0x000fe400078e0004 */
[----:B------:R-:W-:-:S04]  /*0d20*/  IMAD.MOV.U32 R31, RZ, RZ, R10 ;  /* 0x000000ffff1f7224 */ /* 0x000fc800078e000a */
[----:B------:R-:W1:Y:S08]  /*0d30*/  LDC.64 R20, c[0x0][0x220] ;  /* 0x00008800ff147b82 */ /* 0x000e700000000a00 */
[----:B------:R-:W2:Y:S01]  /*0d40*/  LDC.64 R22, c[0x0][0x218] ;  /* 0x00008600ff167b82 */ /* 0x000ea20000000a00 */
[-C--:B0-----:R-:W-:Y:S02]  /*0d50*/  IMAD R28, R27, R24.reuse, RZ ;  /* 0x000000181b1c7224 */ /* 0x081fe400078e02ff */
[----:B------:R-:W-:-:S04]  /*0d60*/  IMAD.WIDE.U32 R34, R18, R24, R16 ;  /* 0x0000001812227225 */ /* 0x000fc800078e0010 */
[----:B------:R-:W-:-:S04]  /*0d70*/  IMAD R28, R18, R25, R28 ;  /* 0x00000019121c7224 */ /* 0x000fc800078e021c */
[----:B------:R-:W-:-:S04]  /*0d80*/  IMAD.IADD R25, R35, 0x1, R28 ;  /* 0x0000000123197824 */ /* 0x000fc800078e021c */
[----:B-1----:R-:W-:-:S04]  /*0d90*/  IMAD R25, R25, R20, RZ ;  /* 0x0000001419197224 */ /* 0x002fc800078e02ff */
[C---:B------:R-:W-:Y:S02]  /*0da0*/  IMAD R25, R34.reuse, R21, R25 ;  /* 0x0000001522197224 */ /* 0x040fe400078e0219 */
[----:B------:R-:W-:-:S05]  /*0db0*/  IMAD.WIDE.U32 R34, R34, R20, R30 ;  /* 0x0000001422227225 */ /* 0x000fca00078e001e */
[----:B------:R-:W-:Y:S02]  /*0dc0*/  IADD3 R25, R35, R25, RZ ;  /* 0x0000001923197210 */ /* 0x000fe40007ffe0ff */
[----:B--2---:R-:W-:-:S04]  /*0dd0*/  LEA R32, P0, R34, R22, 0x2 ;  /* 0x0000001622207211 */ /* 0x004fc800078010ff */
[----:B------:R-:W-:-:S05]  /*0de0*/  LEA.HI.X R33, R34, R23, R25, 0x2, P0 ;  /* 0x0000001722217211 */ /* 0x000fca00000f1419 */
[----:B------:R-:W2:Y:S01]  /*0df0*/  LDG.E R32, desc[UR8][R32.64] ;  /* 0x0000000820207981 */ /* 0x000ea2000c1e1900 */
[----:B------:R-:W-:Y:S01]  /*0e00*/  ISETP.NE.AND P0, PT, R26, 0x1, PT ;  /* 0x000000011a00780c */ /* 0x000fe20003f05270 */
[----:B------:R-:W-:Y:S02]  /*0e10*/  IMAD.MOV.U32 R25, RZ, RZ, R14 ;  /* 0x000000ffff197224 */ /* 0x000fe400078e000e */
[----:B--2---:R-:W-:-:S10]  /*0e20*/  FADD.FTZ R29, R29, R32 ;  /* 0x000000201d1d7221 */ /* 0x004fd40000010000 */
        /* <DEDUP_REMOVED lines=17> */
[----:B------:R-:W2:Y:S01]  /*0f40*/  LDG.E R20, desc[UR8][R20.64] ;  /* 0x0000000814147981 */ /* 0x000ea2000c1e1900 */
[----:B------:R-:W-:-:S05]  /*0f50*/  @P0 LEA.HI.X R23, R30, R23, R24, 0x2, P4 ;  /* 0x000000171e170211 */ /* 0x000fca00020f1418 */
[----:B------:R-:W3:Y:S01]  /*0f60*/  @P0 LDG.E R22, desc[UR8][R22.64] ;  /* 0x0000000816160981 */ /* 0x000ee2000c1e1900 */
[----:B------:R-:W-:Y:S02]  /*0f70*/  IMAD.MOV.U32 R25, RZ, RZ, R12 ;  /* 0x000000ffff197224 */ /* 0x000fe400078e000c */
[----:B------:R-:W-:Y:S02]  /*0f80*/  @P0 IMAD.MOV.U32 R25, RZ, RZ, R11 ;  /* 0x000000ffff190224 */ /* 0x000fe400078e000b */
[----:B--2---:R-:W-:-:S04]  /*0f90*/  FADD.FTZ R29, R29, R20 ;  /* 0x000000141d1d7221 */ /* 0x004fc80000010000 */
[----:B---3--:R-:W-:-:S07]  /*0fa0*/  @P0 FADD.FTZ R29, R29, R22 ;  /* 0x000000161d1d0221 */ /* 0x008fce0000010000 */
.L_x_1661:
[----:B------:R-:W-:Y:S05]  /*0fb0*/  BSYNC B2 ;  /* 0x0000000000027941 */ /* 0x000fea0003800000 */
.L_x_1660:
        /* <DEDUP_REMOVED lines=9> */
.L_x_1666:
[----:B------:R-:W-:Y:S01]  /*1050*/  ULDC.64 UR10, c[0x0][0x230] ;  /* 0x00008c00000a7ab9 */ /* 0x000fe20000000a00 */
[--C-:B------:R-:W-:Y:S01]  /*1060*/  SHF.R.S32.HI R21, RZ, 0x1f, R25.reuse ;  /* 0x0000001fff157819 */ /* 0x100fe20000011419 */
[----:B------:R-:W-:Y:S01]  /*1070*/  IMAD R35, R27, UR10, RZ ;  /* 0x0000000a1b237c24 */ /* 0x000fe2000f8e02ff */
[----:B------:R-:W-:Y:S01]  /*1080*/  ULDC.64 UR12, c[0x0][0x220] ;  /* 0x00008800000c7ab9 */ /* 0x000fe20000000a00 */
[----:B------:R-:W-:Y:S01]  /*1090*/  IMAD.MOV.U32 R20, RZ, RZ, R25 ;  /* 0x000000ffff147224 */ /* 0x000fe200078e0019 */
        /* <DEDUP_REMOVED lines=10> */
[----:B------:R-:W-:-:S05]  /*1140*/  IMAD.IADD R21, R21, 0x1, R31 ;  /* 0x0000000115157824 */ /* 0x000fca00078e021f */
[----:B------:R-:W-:-:S05]  /*1150*/  LEA.HI.X R31, R20, UR15, R21, 0x2, P3 ;  /* 0x0000000f141f7c11 */ /* 0x000fca00098f1415 */
[----:B------:R0:W2:Y:S02]  /*1160*/  LDG.E R20, desc[UR8][R30.64] ;  /* 0x000000081e147981 */ /* 0x0000a4000c1e1900 */
[----:B0-----:R-:W-:-:S04]  /*1170*/  IADD3 R30, P3, R30, UR4, RZ ;  /* 0x000000041e1e7c10 */ /* 0x001fc8000ff7e0ff */
[----:B------:R-:W-:-:S05]  /*1180*/  IADD3.X R31, R31, UR7, RZ, P3, !PT ;  /* 0x000000071f1f7c10 */ /* 0x000fca0009ffe4ff */
[----:B------:R0:W3:Y:S01]  /*1190*/  LDG.E R28, desc[UR8][R30.64] ;  /* 0x000000081e1c7981 */ /* 0x0000e2000c1e1900 */
[----:B------:R-:W-:-:S04]  /*11a0*/  IADD3 R32, P3, R30, UR4, RZ ;  /* 0x000000041e207c10 */ /* 0x000fc8000ff7e0ff */
[----:B------:R-:W-:Y:S01]  /*11b0*/  IADD3.X R33, R31, UR7, RZ, P3, !PT ;  /* 0x000000071f217c10 */ /* 0x000fe20009ffe4ff */
[----:B0-----:R-:W-:-:S04]  /*11c0*/  VIADD R30, R25, 0x4 ;  /* 0x00000004191e7836 */ /* 0x001fc80000000000 */
[----:B------:R0:W4:Y:S01]  /*11d0*/  LDG.E R36, desc[UR8][R32.64] ;  /* 0x0000000820247981 */ /* 0x000122000c1e1900 */
[----:B------:R-:W-:-:S03]  /*11e0*/  SHF.R.S32.HI R31, RZ, 0x1f, R30 ;  /* 0x0000001fff1f7819 */ /* 0x000fc6000001141e */
[----:B------:R-:W-:Y:S01]  /*11f0*/  IMAD.WIDE.U32 R30, R18, UR10, R30 ;  /* 0x0000000a121e7c25 */ /* 0x000fe2000f8e001e */
[----:B0-----:R-:W-:-:S04]  /*1200*/  IADD3 R32, P3, R32, UR4, RZ ;  /* 0x0000000420207c10 */ /* 0x001fc8000ff7e0ff */
[----:B------:R-:W-:Y:S02]  /*1210*/  IADD3 R21, R35, R31, RZ ;  /* 0x0000001f23157210 */ /* 0x000fe40007ffe0ff */
[----:B------:R-:W-:-:S03]  /*1220*/  IADD3.X R33, R33, UR7, RZ, P3, !PT ;  /* 0x0000000721217c10 */ /* 0x000fc60009ffe4ff */
[----:B------:R-:W-:Y:S02]  /*1230*/  IMAD R21, R21, UR12, RZ ;  /* 0x0000000c15157c24 */ /* 0x000fe4000f8e02ff */
[----:B------:R-:W5:Y:S02]  /*1240*/  LDG.E R32, desc[UR8][R32.64] ;  /* 0x0000000820207981 */ /* 0x000f64000c1e1900 */
[C---:B------:R-:W-:Y:S02]  /*1250*/  IMAD R21, R30.reuse, UR13, R21 ;  /* 0x0000000d1e157c24 */ /* 0x040fe4000f8e0215 */
[----:B------:R-:W-:-:S04]  /*1260*/  IMAD.WIDE.U32 R30, R30, UR12, R22 ;  /* 0x0000000c1e1e7c25 */ /* 0x000fc8000f8e0016 */
[----:B------:R-:W-:Y:S02]  /*1270*/  IMAD.IADD R21, R31, 0x1, R21 ;  /* 0x000000011f157824 */ /* 0x000fe400078e0215 */
[----:B--2---:R-:W-:Y:S01]  /*1280*/  FADD.FTZ R29, R20, R29 ;  /* 0x0000001d141d7221 */ /* 0x004fe20000010000 */
[----:B------:R-:W-:-:S04]  /*1290*/  LEA R20, P3, R30, UR14, 0x2 ;  /* 0x0000000e1e147c11 */ /* 0x000fc8000f8610ff */
[----:B------:R-:W-:-:S05]  /*12a0*/  LEA.HI.X R21, R30, UR15, R21, 0x2, P3 ;  /* 0x0000000f1e157c11 */ /* 0x000fca00098f1415 */
[----:B------:R0:W2:Y:S02]  /*12b0*/  LDG.E R33, desc[UR8][R20.64] ;  /* 0x0000000814217981 */ /* 0x0000a4000c1e1900 */
[----:B0-----:R-:W-:-:S04]  /*12c0*/  IADD3 R20, P3, R20, UR4, RZ ;  /* 0x0000000414147c10 */ /* 0x001fc8000ff7e0ff */
[----:B------:R-:W-:-:S05]  /*12d0*/  IADD3.X R21, R21, UR7, RZ, P3, !PT ;  /* 0x0000000715157c10 */ /* 0x000fca0009ffe4ff */
[----:B------:R0:W2:Y:S01]  /*12e0*/  LDG.E R34, desc[UR8][R20.64] ;  /* 0x0000000814227981 */ /* 0x0000a2000c1e1900 */
[----:B------:R-:W-:Y:S01]  /*12f0*/  IADD3 R30, P3, R20, UR4, RZ ;  /* 0x00000004141e7c10 */ /* 0x000fe2000ff7e0ff */
[----:B---3--:R-:W-:-:S03]  /*1300*/  FADD.FTZ R29, R29, R28 ;  /* 0x0000001c1d1d7221 */ /* 0x008fc60000010000 */
[----:B------:R-:W-:-:S05]  /*1310*/  IADD3.X R31, R21, UR7, RZ, P3, !PT ;  /* 0x00000007151f7c10 */ /* 0x000fca0009ffe4ff */
[----:B------:R1:W3:Y:S01]  /*1320*/  LDG.E R28, desc[UR8][R30.64] ;  /* 0x000000081e1c7981 */ /* 0x0002e2000c1e1900 */
[----:B0-----:R-:W-:Y:S02]  /*1330*/  VIADD R20, R25, 0x8 ;  /* 0x0000000819147836 */ /* 0x001fe40000000000 */
[----:B----4-:R-:W-:-:S03]  /*1340*/  FADD.FTZ R36, R29, R36 ;  /* 0x000000241d247221 */ /* 0x010fc60000010000 */
[--C-:B------:R-:W-:Y:S02]  /*1350*/  SHF.R.S32.HI R21, RZ, 0x1f, R20.reuse ;  /* 0x0000001fff157819 */ /* 0x100fe40000011414 */
[----:B-1----:R-:W-:Y:S01]  /*1360*/  IADD3 R30, P3, R30, UR4, RZ ;  /* 0x000000041e1e7c10 */ /* 0x002fe2000ff7e0ff */
[----:B------:R-:W-:-:S03]  /*1370*/  IMAD.WIDE.U32 R20, R18, UR10, R20 ;  /* 0x0000000a12147c25 */ /* 0x000fc6000f8e0014 */
[----:B------:R-:W-:Y:S01]  /*1380*/  IADD3.X R31, R31, UR7, RZ, P3, !PT ;  /* 0x000000071f1f7c10 */ /* 0x000fe20009ffe4ff */
[----:B------:R-:W-:-:S04]  /*1390*/  IMAD.IADD R21, R35, 0x1, R21 ;  /* 0x0000000123157824 */ /* 0x000fc800078e0215 */
[----:B------:R-:W-:Y:S01]  /*13a0*/  IMAD R21, R21, UR12, RZ ;  /* 0x0000000c15157c24 */ /* 0x000fe2000f8e02ff */
[----:B------:R0:W4:Y:S01]  /*13b0*/  LDG.E R29, desc[UR8][R30.64] ;  /* 0x000000081e1d7981 */ /* 0x000122000c1e1900 */
[----:B-----5:R-:W-:Y:S02]  /*13c0*/  FADD.FTZ R32, R36, R32 ;  /* 0x0000002024207221 */ /* 0x020fe40000010000 */
[C---:B------:R-:W-:Y:S02]  /*13d0*/  IMAD R37, R20.reuse, UR13, R21 ;  /* 0x0000000d14257c24 */ /* 0x040fe4000f8e0215 */
[----:B------:R-:W-:-:S05]  /*13e0*/  IMAD.WIDE.U32 R20, R20, UR12, R22 ;  /* 0x0000000c14147c25 */ /* 0x000fca000f8e0016 */
[----:B------:R-:W-:Y:S02]  /*13f0*/  IADD3 R21, R21, R37, RZ ;  /* 0x0000002515157210 */ /* 0x000fe40007ffe0ff */
[----:B0-----:R-:W-:-:S04]  /*1400*/  LEA R30, P3, R20, UR14, 0x2 ;  /* 0x0000000e141e7c11 */ /* 0x001fc8000f8610ff */
[----:B------:R-:W-:Y:S02]  /*1410*/  LEA.HI.X R31, R20, UR15, R21, 0x2, P3 ;  /* 0x0000000f141f7c11 */ /* 0x000fe400098f1415 */
[----:B------:R-:W-:-:S03]  /*1420*/  IADD3 R20, P3, R30, UR4, RZ ;  /* 0x000000041e147c10 */ /* 0x000fc6000ff7e0ff */
[----:B------:R-:W5:Y:S01]  /*1430*/  LDG.E R30, desc[UR8][R30.64] ;  /* 0x000000081e1e7981 */ /* 0x000f62000c1e1900 */
[----:B------:R-:W-:Y:S02]  /*1440*/  IADD3.X R21, R31, UR7, RZ, P3, !PT ;  /* 0x000000071f157c10 */ /* 0x000fe40009ffe4ff */
[----:B------:R-:W-:-:S04]  /*1450*/  IADD3 R36, P3, R20, UR4, RZ ;  /* 0x0000000414247c10 */ /* 0x000fc8000ff7e0ff */
[----:B------:R-:W-:Y:S01]  /*1460*/  IADD3.X R37, R21, UR7, RZ, P3, !PT ;  /* 0x0000000715257c10 */ /* 0x000fe20009ffe4ff */
[----:B--2---:R-:W-:-:S04]  /*1470*/  FADD.FTZ R33, R32, R33 ;  /* 0x0000002120217221 */ /* 0x004fc80000010000 */
[----:B------:R-:W2:Y:S01]  /*1480*/  LDG.E R32, desc[UR8][R36.64] ;  /* 0x0000000824207981 */ /* 0x000ea2000c1e1900 */
[----:B------:R-:W-:-:S03]  /*1490*/  FADD.FTZ R34, R33, R34 ;  /* 0x0000002221227221 */ /* 0x000fc60000010000 */
[----:B------:R0:W2:Y:S02]  /*14a0*/  LDG.E R33, desc[UR8][R20.64] ;  /* 0x0000000814217981 */ /* 0x0000a4000c1e1900 */
[----:B0-----:R-:W-:-:S04]  /*14b0*/  IADD3 R20, P3, R36, UR4, RZ ;  /* 0x0000000424147c10 */ /* 0x001fc8000ff7e0ff */
[----:B------:R-:W-:-:S05]  /*14c0*/  IADD3.X R21, R37, UR7, RZ, P3, !PT ;  /* 0x0000000725157c10 */ /* 0x000fca0009ffe4ff */
[----:B------:R0:W2:Y:S02]  /*14d0*/  LDG.E R31, desc[UR8][R20.64] ;  /* 0x00000008141f7981 */ /* 0x0000a4000c1e1900 */
[----:B0-----:R-:W-:-:S05]  /*14e0*/  VIADD R20, R25, 0xc ;  /* 0x0000000c19147836 */ /* 0x001fca0000000000 */
[----:B------:R-:W-:-:S03]  /*14f0*/  SHF.R.S32.HI R21, RZ, 0x1f, R20 ;  /* 0x0000001fff157819 */ /* 0x000fc60000011414 */
[----:B------:R-:W-:-:S04]  /*1500*/  IMAD.WIDE.U32 R20, R18, UR10, R20 ;  /* 0x0000000a12147c25 */ /* 0x000fc8000f8e0014 */
[----:B------:R-:W-:-:S04]  /*1510*/  IMAD.IADD R35, R35, 0x1, R21 ;  /* 0x0000000123237824 */ /* 0x000fc800078e0215 */
[----:B------:R-:W-:Y:S02]  /*1520*/  IMAD R35, R35, UR12, RZ ;  /* 0x0000000c23237c24 */ /* 0x000fe4000f8e02ff */
[----:B------:R-:W-:-:S04]  /*1530*/  IMAD.WIDE.U32 R22, R20, UR12, R22 ;  /* 0x0000000c14167c25 */ /* 0x000fc8000f8e0016 */
[----:B------:R-:W-:Y:S01]  /*1540*/  IMAD R35, R20, UR13, R35 ;  /* 0x0000000d14237c24 */ /* 0x000fe2000f8e0223 */
[----:B------:R-:W-:-:S03]  /*1550*/  LEA R20, P3, R22, UR14, 0x2 ;  /* 0x0000000e16147c11 */ /* 0x000fc6000f8610ff */
[----:B------:R-:W-:-:S05]  /*1560*/  IMAD.IADD R23, R23, 0x1, R35 ;  /* 0x0000000117177824 */ /* 0x000fca00078e0223 */
[----:B------:R-:W-:Y:S02]  /*1570*/  LEA.HI.X R21, R22, UR15, R23, 0x2, P3 ;  /* 0x0000000f16157c11 */ /* 0x000fe400098f1417 */
[----:B------:R-:W-:-:S03]  /*1580*/  IADD3 R22, P3, R20, UR4, RZ ;  /* 0x0000000414167c10 */ /* 0x000fc6000ff7e0ff */
[----:B------:R0:W2:Y:S01]  /*1590*/  LDG.E R35, desc[UR8][R20.64] ;  /* 0x0000000814237981 */ /* 0x0000a2000c1e1900 */
[----:B------:R-:W-:Y:S01]  /*15a0*/  IADD3.X R23, R21, UR7, RZ, P3, !PT ;  /* 0x0000000715177c10 */ /* 0x000fe20009ffe4ff */
[----:B---3--:R-:W-:-:S04]  /*15b0*/  FADD.FTZ R34, R34, R28 ;  /* 0x0000001c22227221 */ /* 0x008fc80000010000 */
[----:B------:R1:W3:Y:S01]  /*15c0*/  LDG.E R28, desc[UR8][R22.64] ;  /* 0x00000008161c7981 */ /* 0x0002e2000c1e1900 */
[----:B0-----:R-:W-:-:S04]  /*15d0*/  IADD3 R20, P3, R22, UR4, RZ ;  /* 0x0000000416147c10 */ /* 0x001fc8000ff7e0ff */
[----:B------:R-:W-:Y:S02]  /*15e0*/  IADD3.X R21, R23, UR7, RZ, P3, !PT ;  /* 0x0000000717157c10 */ /* 0x000fe40009ffe4ff */
[----:B-1----:R-:W-:-:S03]  /*15f0*/  IADD3 R22, P3, R20, UR4, RZ ;  /* 0x0000000414167c10 */ /* 0x002fc6000ff7e0ff */
[----:B------:R-:W3:Y:S01]  /*1600*/  LDG.E R36, desc[UR8][R20.64] ;  /* 0x0000000814247981 */ /* 0x000ee2000c1e1900 */
[----:B------:R-:W-:-:S05]  /*1610*/  IADD3.X R23, R21, UR7, RZ, P3, !PT ;  /* 0x0000000715177c10 */ /* 0x000fca0009ffe4ff */
[----:B------:R-:W3:Y:S01]  /*1620*/  LDG.E R37, desc[UR8][R22.64] ;  /* 0x0000000816257981 */ /* 0x000ee2000c1e1900 */
[----:B----4-:R-:W-:-:S04]  /*1630*/  FADD.FTZ R29, R34, R29 ;  /* 0x0000001d221d7221 */ /* 0x010fc80000010000 */
[----:B-----5:R-:W-:Y:S01]  /*1640*/  FADD.FTZ R30, R29, R30 ;  /* 0x0000001e1d1e7221 */ /* 0x020fe20000010000 */
[----:B------:R-:W-:-:S04]  /*1650*/  IADD3 R25, R25, 0x10, RZ ;  /* 0x0000001019197810 */ /* 0x000fc80007ffe0ff */
[----:B------:R-:W-:Y:S01]  /*1660*/  ISETP.GE.AND P3, PT, R25, R24, PT ;  /* 0x000000181900720c */ /* 0x000fe20003f66270 */
[----:B--2---:R-:W-:-:S04]  /*1670*/  FADD.FTZ R33, R30, R33 ;  /* 0x000000211e217221 */ /* 0x004fc80000010000 */
[----:B------:R-:W-:-:S04]  /*1680*/  FADD.FTZ R32, R33, R32 ;  /* 0x0000002021207221 */ /* 0x000fc80000010000 */
[----:B------:R-:W-:-:S04]  /*1690*/  FADD.FTZ R32, R32, R31 ;  /* 0x0000001f20207221 */ /* 0x000fc80000010000 */
[----:B------:R-:W-:-:S04]  /*16a0*/  FADD.FTZ R35, R32, R35 ;  /* 0x0000002320237221 */ /* 0x000fc80000010000 */
[----:B---3--:R-:W-:-:S04]  /*16b0*/  FADD.FTZ R35, R35, R28 ;  /* 0x0000001c23237221 */ /* 0x008fc80000010000 */
[----:B------:R-:W-:-:S04]  /*16c0*/  FADD.FTZ R36, R35, R36 ;  /* 0x0000002423247221 */ /* 0x000fc80000010000 */
[----:B------:R-:W-:Y:S01]  /*16d0*/  FADD.FTZ R29, R36, R37 ;  /* 0x00000025241d7221 */ /* 0x000fe20000010000 */
[----:B------:R-:W-:Y:S06]  /*16e0*/  @!P3 BRA `(.L_x_1666) ;  /* 0xfffffff80058b947 */ /* 0x000fec000383ffff */
.L_x_1665:
[----:B------:R-:W-:Y:S05]  /*16f0*/  BSYNC B3 ;  /* 0x0000000000037941 */ /* 0x000fea0003800000 */
.L_x_1664:
        /* <DEDUP_REMOVED lines=9> */
[C---:B------:R-:W-:Y:S02]  /*1790*/  IMAD R37, R18.reuse, UR11, R23 ;  /* 0x0000000b12257c24 */ /* 0x040fe4000f8e0217 */
[----:B------:R-:W-:-:S04]  /*17a0*/  IMAD.WIDE.U32 R32, R18, UR10, R20 ;  /* 0x0000000a12207c25 */ /* 0x000fc8000f8e0014 */
[----:B------:R-:W-:Y:S01]  /*17b0*/  VIADD R30, R25, 0x4 ;  /* 0x00000004191e7836 */ /* 0x000fe20000000000 */
[----:B------:R-:W-:Y:S01]  /*17c0*/  IADD3 R20, R37, R33, RZ ;  /* 0x0000002125147210 */ /* 0x000fe20007ffe0ff */
[----:B------:R-:W-:Y:S02]  /*17d0*/  IMAD.MOV.U32 R22, RZ, RZ, R4 ;  /* 0x000000ffff167224 */ /* 0x000fe400078e0004 */
[----:B------:R-:W-:Y:S01]  /*17e0*/  IMAD.MOV.U32 R23, RZ, RZ, R10 ;  /* 0x000000ffff177224 */ /* 0x000fe200078e000a */
[----:B------:R-:W-:Y:S01]  /*17f0*/  SHF.R.S32.HI R31, RZ, 0x1f, R30 ;  /* 0x0000001fff1f7819 */ /* 0x000fe2000001141e */
[----:B------:R-:W-:-:S04]  /*1800*/  IMAD R21, R20, UR12, RZ ;  /* 0x0000000c14157c24 */ /* 0x000fc8000f8e02ff */
[----:B------:R-:W-:Y:S02]  /*1810*/  IMAD R35, R32, UR13, R21 ;  /* 0x0000000d20237c24 */ /* 0x000fe4000f8e0215 */
[----:B------:R-:W-:Y:S01]  /*1820*/  IMAD.WIDE.U32 R30, R18, UR10, R30 ;  /* 0x0000000a121e7c25 */ /* 0x000fe2000f8e001e */
[----:B------:R-:W-:-:S03]  /*1830*/  ULDC.64 UR10, c[0x0][0x218] ;  /* 0x00008600000a7ab9 */ /* 0x000fc60000000a00 */
[----:B------:R-:W-:-:S04]  /*1840*/  IMAD.WIDE.U32 R32, R32, UR12, R22 ;  /* 0x0000000c20207c25 */ /* 0x000fc8000f8e0016 */
[----:B------:R-:W-:Y:S01]  /*1850*/  IMAD.IADD R21, R37, 0x1, R31 ;  /* 0x0000000125157824 */ /* 0x000fe200078e021f */
[----:B------:R-:W-:Y:S01]  /*1860*/  LEA R20, P0, R32, UR10, 0x2 ;  /* 0x0000000a20147c11 */ /* 0x000fe2000f8010ff */
[----:B------:R-:W-:Y:S01]  /*1870*/  IMAD.WIDE.U32 R22, R30, UR12, R22 ;  /* 0x0000000c1e167c25 */ /* 0x000fe2000f8e0016 */
[----:B------:R-:W-:Y:S02]  /*1880*/  IADD3 R31, R33, R35, RZ ;  /* 0x00000023211f7210 */ /* 0x000fe40007ffe0ff */
[----:B------:R-:W-:Y:S01]  /*1890*/  IADD3 R34, P3, R20, UR4, RZ ;  /* 0x0000000414227c10 */ /* 0x000fe2000ff7e0ff */
[----:B------:R-:W-:Y:S01]  /*18a0*/  IMAD R33, R21, UR12, RZ ;  /* 0x0000000c15217c24 */ /* 0x000fe2000f8e02ff */
[----:B------:R-:W-:Y:S02]  /*18b0*/  LEA.HI.X R21, R32, UR11, R31, 0x2, P0 ;  /* 0x0000000b20157c11 */ /* 0x000fe400080f141f */
[----:B------:R-:W-:Y:S01]  /*18c0*/  IADD3 R32, P0, R34, UR4, RZ ;  /* 0x0000000422207c10 */ /* 0x000fe2000ff1e0ff */
[----:B------:R-:W-:Y:S01]  /*18d0*/  IMAD R33, R30, UR13, R33 ;  /* 0x0000000d1e217c24 */ /* 0x000fe2000f8e0221 */
[----:B------:R-:W-:Y:S01]  /*18e0*/  IADD3.X R35, R21, UR7, RZ, P3, !PT ;  /* 0x0000000715237c10 */ /* 0x000fe20009ffe4ff */
[----:B------:R0:W2:Y:S01]  /*18f0*/  LDG.E R24, desc[UR8][R20.64] ;  /* 0x0000000814187981 */ /* 0x0000a2000c1e1900 */
[----:B------:R-:W-:Y:S01]  /*1900*/  IADD3 R30, P3, R32, UR4, RZ ;  /* 0x00000004201e7c10 */ /* 0x000fe2000ff7e0ff */
[----:B------:R-:W-:Y:S01]  /*1910*/  IMAD.IADD R23, R23, 0x1, R33 ;  /* 0x0000000117177824 */ /* 0x000fe200078e0221 */
[----:B------:R-:W-:Y:S01]  /*1920*/  IADD3.X R33, R35, UR7, RZ, P0, !PT ;  /* 0x0000000723217c10 */ /* 0x000fe200087fe4ff */
[----:B------:R-:W3:Y:S03]  /*1930*/  LDG.E R34, desc[UR8][R34.64] ;  /* 0x0000000822227981 */ /* 0x000ee6000c1e1900 */
[----:B------:R-:W-:Y:S01]  /*1940*/  IADD3.X R31, R33, UR7, RZ, P3, !PT ;  /* 0x00000007211f7c10 */ /* 0x000fe20009ffe4ff */
[----:B------:R-:W4:Y:S01]  /*1950*/  LDG.E R32, desc[UR8][R32.64] ;  /* 0x0000000820207981 */ /* 0x000f22000c1e1900 */
[----:B0-----:R-:W-:-:S03]  /*1960*/  LEA R20, P4, R22, UR10, 0x2 ;  /* 0x0000000a16147c11 */ /* 0x001fc6000f8810ff */
[----:B------:R0:W5:Y:S01]  /*1970*/  LDG.E R28, desc[UR8][R30.64] ;  /* 0x000000081e1c7981 */ /* 0x000162000c1e1900 */
[----:B------:R-:W-:Y:S02]  /*1980*/  LEA.HI.X R21, R22, UR11, R23, 0x2, P4 ;  /* 0x0000000b16157c11 */ /* 0x000fe4000a0f1417 */
[----:B------:R-:W-:-:S03]  /*1990*/  IADD3 R22, P0, R20, UR4, RZ ;  /* 0x0000000414167c10 */ /* 0x000fc6000ff1e0ff */
[----:B------:R1:W5:Y:S01]  /*19a0*/  LDG.E R36, desc[UR8][R20.64] ;  /* 0x0000000814247981 */ /* 0x000362000c1e1900 */
[----:B------:R-:W-:Y:S02]  /*19b0*/  IADD3.X R23, R21, UR7, RZ, P0, !PT ;  /* 0x0000000715177c10 */ /* 0x000fe400087fe4ff */
[----:B0-----:R-:W-:-:S03]  /*19c0*/  IADD3 R30, P3, R22, UR4, RZ ;  /* 0x00000004161e7c10 */ /* 0x001fc6000ff7e0ff */
[----:B------:R-:W5:Y:S01]  /*19d0*/  LDG.E R22, desc[UR8][R22.64] ;  /* 0x0000000816167981 */ /* 0x000f62000c1e1900 */
[----:B------:R-:W-:Y:S02]  /*19e0*/  IADD3.X R31, R23, UR7, RZ, P3, !PT ;  /* 0x00000007171f7c10 */ /* 0x000fe40009ffe4ff */
[----:B-1----:R-:W-:-:S03]  /*19f0*/  IADD3 R20, P0, R30, UR4, RZ ;  /* 0x000000041e147c10 */ /* 0x002fc6000ff1e0ff */
[----:B------:R-:W5:Y:S01]  /*1a00*/  LDG.E R35, desc[UR8][R30.64] ;  /* 0x000000081e237981 */ /* 0x000f62000c1e1900 */
[----:B------:R-:W-:-:S05]  /*1a10*/  IADD3.X R21, R31, UR7, RZ, P0, !PT ;  /* 0x000000071f157c10 */ /* 0x000fca00087fe4ff */
[----:B------:R-:W5:Y:S01]  /*1a20*/  LDG.E R33, desc[UR8][R20.64] ;  /* 0x0000000814217981 */ /* 0x000f62000c1e1900 */
[----:B------:R-:W-:Y:S01]  /*1a30*/  PLOP3.LUT P0, PT, PT, PT, PT, 0x8, 0x0 ;  /* 0x000000000000781c */ /* 0x000fe20003f0e170 */
[----:B------:R-:W-:Y:S02]  /*1a40*/  VIADD R25, R25, 0x8 ;  /* 0x0000000819197836 */ /* 0x000fe40000000000 */
[----:B--2---:R-:W-:-:S04]  /*1a50*/  FADD.FTZ R29, R29, R24 ;  /* 0x000000181d1d7221 */ /* 0x004fc80000010000 */
[----:B---3--:R-:W-:-:S04]  /*1a60*/  FADD.FTZ R29, R29, R34 ;  /* 0x000000221d1d7221 */ /* 0x008fc80000010000 */
[----:B----4-:R-:W-:-:S04]  /*1a70*/  FADD.FTZ R29, R29, R32 ;  /* 0x000000201d1d7221 */ /* 0x010fc80000010000 */
[----:B-----5:R-:W-:-:S04]  /*1a80*/  FADD.FTZ R29, R29, R28 ;  /* 0x0000001c1d1d7221 */ /* 0x020fc80000010000 */
[----:B------:R-:W-:-:S04]  /*1a90*/  FADD.FTZ R29, R29, R36 ;  /* 0x000000241d1d7221 */ /* 0x000fc80000010000 */
[----:B------:R-:W-:-:S04]  /*1aa0*/  FADD.FTZ R24, R29, R22 ;  /* 0x000000161d187221 */ /* 0x000fc80000010000 */
[----:B------:R-:W-:-:S04]  /*1ab0*/  FADD.FTZ R24, R24, R35 ;  /* 0x0000002318187221 */ /* 0x000fc80000010000 */
[----:B------:R-:W-:-:S07]  /*1ac0*/  FADD.FTZ R29, R24, R33 ;  /* 0x00000021181d7221 */ /* 0x000fce0000010000 */
.L_x_1668:
[----:B------:R-:W-:Y:S05]  /*1ad0*/  BSYNC B3 ;  /* 0x0000000000037941 */ /* 0x000fea0003800000 */
.L_x_1667:
        /* <DEDUP_REMOVED lines=9> */
[----:B------:R-:W-:Y:S01]  /*1b70*/  IMAD.MOV.U32 R19, RZ, RZ, R10 ;  /* 0x000000ffff137224 */ /* 0x000fe200078e000a */
        /* <DEDUP_REMOVED lines=12> */
[----:B------:R0:W2:Y:S03]  /*1c40*/  LDG.E R24, desc[UR8][R20.64] ;  /* 0x0000000814187981 */ /* 0x0000a6000c1e1900 */
[----:B------:R-:W-:-:S02]  /*1c50*/  IADD3.X R19, R23, UR7, RZ, P0, !PT ;  /* 0x0000000717137c10 */ /* 0x000fc400087fe4ff */
[----:B------:R-:W3:Y:S01]  /*1c60*/  LDG.E R23, desc[UR8][R22.64] ;  /* 0x0000000816177981 */ /* 0x000ee2000c1e1900 */
[----:B0-----:R-:W-:-:S04]  /*1c70*/  IADD3 R20, P3, R18, UR4, RZ ;  /* 0x0000000412147c10 */ /* 0x001fc8000ff7e0ff */
[----:B------:R-:W-:Y:S02]  /*1c80*/  IADD3.X R21, R19, UR7, RZ, P3, !PT ;  /* 0x0000000713157c10 */ /* 0x000fe40009ffe4ff */
[----:B------:R-:W4:Y:S04]  /*1c90*/  LDG.E R19, desc[UR8][R18.64] ;  /* 0x0000000812137981 */ /* 0x000f28000c1e1900 */
[----:B------:R-:W5:Y:S01]  /*1ca0*/  LDG.E R25, desc[UR8][R20.64] ;  /* 0x0000000814197981 */ /* 0x000f62000c1e1900 */
[----:B--2---:R-:W-:-:S04]  /*1cb0*/  FADD.FTZ R24, R29, R24 ;  /* 0x000000181d187221 */ /* 0x004fc80000010000 */
[----:B---3--:R-:W-:-:S04]  /*1cc0*/  FADD.FTZ R24, R24, R23 ;  /* 0x0000001718187221 */ /* 0x008fc80000010000 */
[----:B----4-:R-:W-:-:S04]  /*1cd0*/  FADD.FTZ R24, R24, R19 ;  /* 0x0000001318187221 */ /* 0x010fc80000010000 */
[----:B-----5:R-:W-:-:S07]  /*1ce0*/  FADD.FTZ R29, R24, R25 ;  /* 0x00000019181d7221 */ /* 0x020fce0000010000 */
.L_x_1663:
[----:B------:R-:W-:Y:S05]  /*1cf0*/  BSYNC B2 ;  /* 0x0000000000027941 */ /* 0x000fea0003800000 */
.L_x_1662:
[----:B------:R-:W-:Y:S05]  /*1d00*/  @!P1 BRA `(.L_x_1669) ;  /* 0xffffffec00c09947 */ /* 0x000fea000383ffff */
[----:B------:R-:W-:Y:S05]  /*1d10*/  BSYNC B1 ;  /* 0x0000000000017941 */ /* 0x000fea0003800000 */
.L_x_1659:
[----:B------:R-:W-:Y:S01]  /*1d20*/  ULDC.S8 UR6, c[0x0][0x265] ;  /* 0x0000994000067ab9 */ /* 0x000fe20000000200 */
[----:B------:R-:W-:Y:S01]  /*1d30*/  ULDC.64 UR10, c[0x0][0x258] ;  /* 0x00009600000a7ab9 */ /* 0x000fe20000000a00 */
[----:B------:R-:W-:Y:S02]  /*1d40*/  ISETP.NE.AND P0, PT, RZ, UR6, PT ;  /* 0x00000006ff007c0c */ /* 0x000fe4000bf05270 */
[----:B------:R-:W-:-:S11]  /*1d50*/  SHF.R.S32.HI R5, RZ, 0x1f, R0 ;  /* 0x0000001fff057819 */ /* 0x000fd60000011400 */
[----:B------:R-:W0:Y:S01]  /*1d60*/  @P0 LDC R8, c[0x0][0x260] ;  /* 0x00009800ff080b82 */ /* 0x000e220000000800 */
[----:B------:R-:W-:-:S04]  /*1d70*/  LEA R4, P0, R0, UR10, 0x2 ;  /* 0x0000000a00047c11 */ /* 0x000fc8000f8010ff */
[----:B------:R-:W-:Y:S02]  /*1d80*/  LEA.HI.X R5, R0, UR11, R5, 0x2, P0 ;  /* 0x0000000b00057c11 */ /* 0x000fe400080f1405 */
[----:B0-----:R-:W-:-:S06]  /*1d90*/  I2FP.F32.S32 R8, R8 ;  /* 0x0000000800087245 */ /* 0x001fcc0000201400 */
[----:B------:R-:W0:Y:S02]  /*1da0*/  MUFU.RCP R8, R8 ;  /* 0x0000000800087308 */ /* 0x000e240000001000 */
[----:B0-----:R-:W-:-:S05]  /*1db0*/  FMUL.FTZ R29, R29, R8 ;  /* 0x000000081d1d7220 */ /* 0x001fca0000410000 */
[----:B------:R1:W-:Y:S01]  /*1dc0*/  STG.E desc[UR8][R4.64], R29 ;  /* 0x0000001d04007986 */ /* 0x0003e2000c101908 */
[----:B------:R-:W-:Y:S05]  /*1dd0*/  BRA `(.L_x_1670) ;  /* 0x0000000000147947 */ /* 0x000fea0003800000 */
.L_x_1658:
[----:B------:R-:W-:Y:S01]  /*1de0*/  ULDC.64 UR10, c[0x0][0x258] ;  /* 0x00009600000a7ab9 */ /* 0x000fe20000000a00 */
[----:B------:R-:W-:Y:S02]  /*1df0*/  SHF.R.S32.HI R5, RZ, 0x1f, R0 ;  /* 0x0000001fff057819 */ /* 0x000fe40000011400 */
[----:B------:R-:W-:-:S04]  /*1e00*/  LEA R4, P0, R0, UR10, 0x2 ;  /* 0x0000000a00047c11 */ /* 0x000fc8000f8010ff */
[----:B------:R-:W-:-:S05]  /*1e10*/  LEA.HI.X R5, R0, UR11, R5, 0x2, P0 ;  /* 0x0000000b00057c11 */ /* 0x000fca00080f1405 */
[----:B------:R0:W-:Y:S04]  /*1e20*/  STG.E desc[UR8][R4.64], RZ ;  /* 0x000000ff04007986 */ /* 0x0001e8000c101908 */
.L_x_1670:
[----:B------:R-:W-:Y:S05]  /*1e30*/  BSYNC B0 ;  /* 0x0000000000007941 */ /* 0x000fea0003800000 */
.L_x_1657:
[----:B------:R-:W-:Y:S01]  /*1e40*/  IADD3 R0, P0, R3, R0, RZ ;  /* 0x0000000003007210 */ /* 0x000fe20007f1e0ff */
[----:B------:R-:W-:Y:S02]  /*1e50*/  ULDC UR6, c[0x0][0x210] ;  /* 0x0000840000067ab9 */ /* 0x000fe40000000800 */
[----:B------:R-:W-:Y:S01]  /*1e60*/  USHF.R.S32.HI UR10, URZ, 0x1f, UR6 ;  /* 0x0000001f3f0a7899 */ /* 0x000fe20008011406 */
[----:B------:R-:W-:Y:S02]  /*1e70*/  IADD3.X R2, RZ, R2, RZ, P0, !PT ;  /* 0x00000002ff027210 */ /* 0x000fe400007fe4ff */
[----:B------:R-:W-:-:S04]  /*1e80*/  ISETP.GE.U32.AND P0, PT, R0, UR6, PT ;  /* 0x0000000600007c0c */ /* 0x000fc8000bf06070 */
[----:B------:R-:W-:-:S13]  /*1e90*/  ISETP.GE.AND.EX P0, PT, R2, UR10, PT, P0 ;  /* 0x0000000a02007c0c */ /* 0x000fda000bf06300 */
[----:B------:R-:W-:Y:S05]  /*1ea0*/  @!P0 BRA `(.L_x_1671) ;  /* 0xffffffe000b48947 */ /* 0x000fea000383ffff */
[----:B------:R-:W-:Y:S05]  /*1eb0*/  EXIT ;  /* 0x000000000000794d */ /* 0x000fea0003800000 */
.L_x_1647:
[----:B------:R-:W-:Y:S02]  /*1ec0*/  USHF.L.U64.HI UR5, UR6, 0x2, UR7 ;  /* 0x0000000206057899 */ /* 0x000fe40008010207 */
[----:B------:R-:W-:-:S12]  /*1ed0*/  USHF.L.U32 UR4, UR6, 0x2, URZ ;  /* 0x0000000206047899 */ /* 0x000fd8000800063f */
.L_x_1695:
        /* <DEDUP_REMOVED lines=8> */
[----:B------:R-:W-:Y:S01]  /*1f60*/  MOV R5, 0x1fa0 ;  /* 0x00001fa000057802 */ /* 0x000fe20000000f00 */
[----:B------:R-:W-:Y:S02]  /*1f70*/  IMAD.U32 R7, RZ, RZ, UR6 ;  /* 0x00000006ff077e24 */ /* 0x000fe4000f8e00ff */
[----:B------:R-:W-:-:S07]  /*1f80*/  IMAD.U32 R6, RZ, RZ, UR7 ;  /* 0x00000007ff067e24 */ /* 0x000fce000f8e00ff */
[----:B------:R-:W-:Y:S05]  /*1f90*/  CALL.REL.NOINC `($__internal_25_$__cuda_sm20_div_s64) ;  /* 0x00000018001c7944 */ /* 0x000fea0003c00000 */
[----:B------:R-:W-:Y:S01]  /*1fa0*/  IADD3 R5, -R8, RZ, RZ ;  /* 0x000000ff08057210 */ /* 0x000fe20007ffe1ff */
[----:B------:R-:W-:Y:S01]  /*1fb0*/  ULDC UR6, c[0x0][0x220] ;  /* 0x0000880000067ab9 */ /* 0x000fe20000000800 */
[----:B------:R-:W-:Y:S02]  /*1fc0*/  IMAD.MOV.U32 R14, RZ, RZ, R8 ;  /* 0x000000ffff0e7224 */ /* 0x000fe400078e0008 */
[----:B------:R-:W-:Y:S02]  /*1fd0*/  IMAD.MOV.U32 R15, RZ, RZ, R9 ;  /* 0x000000ffff0f7224 */ /* 0x000fe400078e0009 */
[----:B------:R-:W-:Y:S01]  /*1fe0*/  IMAD R4, R5, UR6, R0 ;  /* 0x0000000605047c24 */ /* 0x000fe2000f8e0200 */
[----:B------:R-:W-:Y:S06]  /*1ff0*/  BRA `(.L_x_1674) ;  /* 0x0000000000587947 */ /* 0x000fec0003800000 */
.L_x_1673:
        /* <DEDUP_REMOVED lines=22> */
.L_x_1674:
[----:B------:R-:W-:Y:S05]  /*2160*/  BSYNC B0 ;  /* 0x0000000000007941 */ /* 0x000fea0003800000 */
.L_x_1672:
        /* <DEDUP_REMOVED lines=11> */
[----:B------:R-:W-:Y:S05]  /*2220*/  CALL.REL.NOINC `($__internal_25_$__cuda_sm20_div_s64) ;  /* 0x0000001400787944 */ /* 0x000fea0003c00000 */
[----:B------:R-:W-:Y:S01]  /*2230*/  IMAD.MOV R19, RZ, RZ, -R8 ;  /* 0x000000ffff137224 */ /* 0x000fe200078e0a08 */
[----:B------:R-:W-:Y:S01]  /*2240*/  ULDC UR6, c[0x0][0x23c] ;  /* 0x00008f0000067ab9 */ /* 0x000fe20000000800 */
[----:B------:R-:W-:Y:S02]  /*2250*/  IMAD.MOV.U32 R15, RZ, RZ, R9 ;  /* 0x000000ffff0f7224 */ /* 0x000fe400078e0009 */
[----:B------:R-:W-:Y:S01]  /*2260*/  IMAD R19, R19, UR6, R14 ;  /* 0x0000000613137c24 */ /* 0x000fe2000f8e020e */
[----:B------:R-:W-:Y:S01]  /*2270*/  MOV R14, R8 ;  /* 0x00000008000e7202 */ /* 0x000fe20000000f00 */
[----:B------:R-:W-:Y:S06]  /*2280*/  BRA `(.L_x_1677) ;  /* 0x00000000005c7947 */ /* 0x000fec0003800000 */
.L_x_1676:
[----:B------:R-:W-:Y:S01]  /*2290*/  ULDC UR6, c[0x0][0x23c] ;  /* 0x00008f0000067ab9 */ /* 0x000fe20000000800 */
[----:B------:R-:W-:Y:S01]  /*22a0*/  HFMA2.MMA R6, -RZ, RZ, 0, 0 ;  /* 0x00000000ff067435 */ /* 0x000fe200000001ff */
[----:B------:R-:W0:Y:S01]  /*22b0*/  I2F.U32.RP R8, UR6 ;  /* 0x0000000600087d06 */ /* 0x000e220008209000 */
[----:B------:R-:W-:Y:S01]  /*22c0*/  ISETP.NE.U32.AND P2, PT, RZ, UR6, PT ;  /* 0x00000006ff007c0c */ /* 0x000fe2000bf45070 */
[----:B------:R-:W-:-:S06]  /*22d0*/  IMAD.MOV.U32 R15, RZ, RZ, RZ ;  /* 0x000000ffff0f7224 */ /* 0x000fcc00078e00ff */
[----:B0-----:R-:W0:Y:S02]  /*22e0*/  MUFU.RCP R8, R8 ;  /* 0x0000000800087308 */ /* 0x001e240000001000 */
[----:B0-----:R-:W-:-:S06]  /*22f0*/  VIADD R9, R8, 0xffffffe ;  /* 0x0ffffffe08097836 */ /* 0x001fcc0000000000 */
        /* <DEDUP_REMOVED lines=16> */
.L_x_1677:
[----:B------:R-:W-:Y:S05]  /*2400*/  BSYNC B0 ;  /* 0x0000000000007941 */ /* 0x000fea0003800000 */
.L_x_1675:
        /* <DEDUP_REMOVED lines=13> */
[----:B------:R-:W-:Y:S02]  /*24e0*/  MOV R5, R8 ;  /* 0x0000000800057202 */ /* 0x000fe40000000f00 */
[----:B------:R-:W-:Y:S01]  /*24f0*/  IMAD R15, R15, UR6, R14 ;  /* 0x000000060f0f7c24 */ /* 0x000fe2000f8e020e */
[----:B------:R-:W-:Y:S06]  /*2500*/  BRA `(.L_x_1680) ;  /* 0x0000000000547947 */ /* 0x000fec0003800000 */
.L_x_1679:
[----:B------:R-:W-:Y:S01]  /*2510*/  ULDC UR6, c[0x0][0x238] ;  /* 0x00008e0000067ab9 */ /* 0x000fe20000000800 */
[----:B------:R-:W-:Y:S01]  /*2520*/  IMAD.MOV.U32 R6, RZ, RZ, RZ ;  /* 0x000000ffff067224 */ /* 0x000fe200078e00ff */
[----:B------:R-:W0:Y:S01]  /*2530*/  I2F.U32.RP R8, UR6 ;  /* 0x0000000600087d06 */ /* 0x000e220008209000 */
[----:B------:R-:W-:-:S07]  /*2540*/  ISETP.NE.U32.AND P2, PT, RZ, UR6, PT ;  /* 0x00000006ff007c0c */ /* 0x000fce000bf45070 */
[----:B0-----:R-:W0:Y:S02]  /*2550*/  MUFU.RCP R8, R8 ;  /* 0x0000000800087308 */ /* 0x001e240000001000 */
[----:B0-----:R-:W-:-:S06]  /*2560*/  VIADD R9, R8, 0xffffffe ;  /* 0x0ffffffe08097836 */ /* 0x001fcc0000000000 */
[----:B------:R-:W0:Y:S02]  /*2570*/  F2I.FTZ.U32.TRUNC.NTZ R7, R9 ;  /* 0x0000000900077305 */ /* 0x000e24000021f000 */
[----:B0-----:R-:W-:-:S04]  /*2580*/  IMAD.MOV R5, RZ, RZ, -R7 ;  /* 0x000000ffff057224 */ /* 0x001fc800078e0a07 */
        /* <DEDUP_REMOVED lines=13> */
.L_x_1680:
[----:B------:R-:W-:Y:S05]  /*2660*/  BSYNC B0 ;  /* 0x0000000000007941 */ /* 0x000fea0003800000 */
.L_x_1678:
        /* <DEDUP_REMOVED lines=30> */
[----:B------:R-:W-:Y:S01]  /*2850*/  IADD3 R11, R11, UR6, RZ ;  /* 0x000000060b0b7c10 */ /* 0x000fe2000fffe0ff */
[----:B------:R-:W-:Y:S01]  /*2860*/  IMAD.MOV.U32 R29, RZ, RZ, RZ ;  /* 0x000000ffff1d7224 */ /* 0x000fe200078e00ff */
[----:B------:R-:W-:-:S03]  /*2870*/  SHF.R.S32.HI R17, RZ, 0x1f, R16 ;  /* 0x0000001fff117819 */ /* 0x000fc60000011410 */
[----:B------:R-:W-:Y:S01]  /*2880*/  IMAD R9, R9, R10, R11 ;  /* 0x0000000a09097224 */ /* 0x000fe200078e020b */
[----:B------:R-:W-:-:S04]  /*2890*/  LOP3.LUT R10, RZ, R18, RZ, 0x33, !PT ;  /* 0x00000012ff0a7212 */ /* 0x000fc800078e33ff */
[----:B------:R-:W-:-:S04]  /*28a0*/  VIMNMX3 R9, R9, R15, R14, !PT ;  /* 0x0000000f0909720f */ /* 0x000fc8000780010e */
[----:B------:R-:W-:Y:S01]  /*28b0*/  IADD3 R14, -R9, -0x2, -R18 ;  /* 0xfffffffe090e7810 */ /* 0x000fe20007ffe912 */
[----:B------:R-:W-:Y:S01]  /*28c0*/  IMAD.IADD R11, R10, 0x1, -R9 ;  /* 0x000000010a0b7824 */ /* 0x000fe200078e0a09 */
[----:B------:R-:W-:Y:S01]  /*28d0*/  MOV R10, R6 ;  /* 0x00000006000a7202 */ /* 0x000fe20000000f00 */
[----:B------:R-:W-:Y:S01]  /*28e0*/  VIADD R9, R18, 0x3 ;  /* 0x0000000312097836 */ /* 0x000fe20000000000 */
[----:B------:R-:W-:Y:S01]  /*28f0*/  ISETP.GE.U32.AND P1, PT, R14, 0x3, PT ;  /* 0x000000030e00780c */ /* 0x000fe20003f26070 */
[----:B0-----:R-:W-:Y:S01]  /*2900*/  IMAD.WIDE R12, R4, 0x4, R12 ;  /* 0x00000004040c7825 */ /* 0x001fe200078e020c */
[----:B------:R-:W-:Y:S02]  /*2910*/  IADD3 R14, R18, 0x2, RZ ;  /* 0x00000002120e7810 */ /* 0x000fe40007ffe0ff */
[----:B------:R-:W-:Y:S02]  /*2920*/  LOP3.LUT R11, R11, 0x3, RZ, 0xc0, !PT ;  /* 0x000000030b0b7812 */ /* 0x000fe400078ec0ff */
[----:B------:R-:W-:-:S07]  /*2930*/  SHF.R.S32.HI R15, RZ, 0x1f, R14 ;  /* 0x0000001fff0f7819 */ /* 0x000fce000001140e */
.L_x_1693:
        /* <DEDUP_REMOVED lines=9> */
[----:B------:R-:W-:-:S02]  /*29d0*/  ISETP.GE.AND P2, PT, R10, R7, PT ;  /* 0x000000070a00720c */ /* 0x000fc40003f46270 */
[----:B------:R-:W-:Y:S01]  /*29e0*/  MOV R21, R18 ;  /* 0x0000001200157202 */ /* 0x000fe20000000f00 */
[----:B------:R-:W-:-:S04]  /*29f0*/  IMAD R23, R5, UR7, R22 ;  /* 0x0000000705177c24 */ /* 0x000fc8000f8e0216 */
[----:B------:R-:W-:Y:S01]  /*2a00*/  IMAD.IADD R28, R27, 0x1, R23 ;  /* 0x000000011b1c7824 */ /* 0x000fe200078e0217 */
[----:B------:R-:W-:Y:S06]  /*2a10*/  @!P0 BRA `(.L_x_1685) ;  /* 0x0000000000b08947 */ /* 0x000fec0003800000 */
[----:B------:R-:W0:Y:S01]  /*2a20*/  LDC.64 R20, c[0x0][0x230] ;  /* 0x00008c00ff147b82 */ /* 0x000e220000000a00 */
[----:B------:R-:W-:Y:S02]  /*2a30*/  SHF.R.S32.HI R19, RZ, 0x1f, R18 ;  /* 0x0000001fff137819 */ /* 0x000fe40000011412 */
[----:B------:R-:W-:Y:S02]  /*2a40*/  SHF.R.S32.HI R31, RZ, 0x1f, R4 ;  /* 0x0000001fff1f7819 */ /* 0x000fe40000011404 */
[----:B------:R-:W-:-:S03]  /*2a50*/  MOV R30, R4 ;  /* 0x00000004001e7202 */ /* 0x000fc60000000f00 */
        /* <DEDUP_REMOVED lines=8> */
[----:B------:R-:W-:-:S04]  /*2ae0*/  IMAD.WIDE.U32 R34, R34, R22, R30 ;  /* 0x0000001622227225 */ /* 0x000fc800078e001e */
[----:B------:R-:W-:Y:S01]  /*2af0*/  IMAD.IADD R21, R35, 0x1, R21 ;  /* 0x0000000123157824 */ /* 0x000fe200078e0215 */
        /* <DEDUP_REMOVED lines=15> */
[-C--:B------:R-:W-:Y:S02]  /*2bf0*/  @P0 IMAD R35, R35, R22.reuse, RZ ;  /* 0x0000001623230224 */ /* 0x080fe400078e02ff */
[----:B------:R-:W-:-:S04]  /*2c00*/  @P0 IMAD.WIDE.U32 R30, R20, R22, R30 ;  /* 0x00000016141e0225 */ /* 0x000fc800078e001e */
[----:B------:R-:W-:Y:S01]  /*2c10*/  @P0 IMAD R35, R20, R23, R35 ;  /* 0x0000001714230224 */ /* 0x000fe200078e0223 */
[-C--:B------:R-:W-:Y:S01]  /*2c20*/  LEA R20, P3, R32, R24.reuse, 0x2 ;  /* 0x0000001820147211 */ /* 0x080fe200078610ff */
[----:B------:R-:W-:Y:S01]  /*2c30*/  IMAD.IADD R21, R33, 0x1, R21 ;  /* 0x0000000121157824 */ /* 0x000fe200078e0215 */
[----:B------:R-:W-:Y:S02]  /*2c40*/  @P0 LEA R24, P4, R30, R24, 0x2 ;  /* 0x000000181e180211 */ /* 0x000fe400078810ff */
[----:B------:R-:W-:Y:S02]  /*2c50*/  @P0 IADD3 R22, R31, R35, RZ ;  /* 0x000000231f160210 */ /* 0x000fe40007ffe0ff */
[-C--:B------:R-:W-:Y:S02]  /*2c60*/  LEA.HI.X R21, R32, R25.reuse, R21, 0x2, P3 ;  /* 0x0000001920157211 */ /* 0x080fe400018f1415 */
[----:B------:R-:W-:-:S03]  /*2c70*/  @P0 LEA.HI.X R25, R30, R25, R22, 0x2, P4 ;  /* 0x000000191e190211 */ /* 0x000fc600020f1416 */
[----:B------:R0:W2:Y:S04]  /*2c80*/  LDG.E R20, desc[UR8][R20.64] ;  /* 0x0000000814147981 */ /* 0x0000a8000c1e1900 */
[----:B------:R-:W3:Y:S01]  /*2c90*/  @P0 LDG.E R24, desc[UR8][R24.64] ;  /* 0x0000000818180981 */ /* 0x000ee2000c1e1900 */
[----:B0-----:R-:W-:Y:S02]  /*2ca0*/  IMAD.MOV.U32 R21, RZ, RZ, R14 ;  /* 0x000000ffff157224 */ /* 0x001fe400078e000e */
[----:B------:R-:W-:Y:S02]  /*2cb0*/  @P0 IMAD.MOV.U32 R21, RZ, RZ, R9 ;  /* 0x000000ffff150224 */ /* 0x000fe400078e0009 */
[----:B--2---:R-:W-:-:S04]  /*2cc0*/  FADD.FTZ R29, R29, R20 ;  /* 0x000000141d1d7221 */ /* 0x004fc80000010000 */
[----:B---3--:R-:W-:-:S07]  /*2cd0*/  @P0 FADD.FTZ R29, R29, R24 ;  /* 0x000000181d1d0221 */ /* 0x008fce0000010000 */
.L_x_1685:
[----:B------:R-:W-:Y:S05]  /*2ce0*/  BSYNC B2 ;  /* 0x0000000000027941 */ /* 0x000fea0003800000 */
.L_x_1684:
[----:B------:R-:W-:Y:S04]  /*2cf0*/  BSSY B2, `(.L_x_1686) ;  /* 0x0000092000027945 */ /* 0x000fe80003800000 */
[----:B------:R-:W-:Y:S05]  /*2d00*/  @!P1 BRA `(.L_x_1687) ;  /* 0x0000000800409947 */ /* 0x000fea0003800000 */
[----:B------:R-:W-:Y:S01]  /*2d10*/  ULDC.64 UR6, c[0x0][0x230] ;  /* 0x00008c0000067ab9 */ /* 0x000fe20000000a00 */
[----:B------:R-:W-:Y:S01]  /*2d20*/  SHF.R.S32.HI R23, RZ, 0x1f, R21 ;  /* 0x0000001fff177819 */ /* 0x000fe20000011415 */
[----:B------:R-:W-:Y:S01]  /*2d30*/  IMAD R25, R28, UR6, RZ ;  /* 0x000000061c197c24 */ /* 0x000fe2000f8e02ff */
[----:B------:R-:W-:Y:S01]  /*2d40*/  MOV R22, R21 ;  /* 0x0000001500167202 */ /* 0x000fe20000000f00 */
[----:B------:R-:W-:Y:S01]  /*2d50*/  BSSY B3, `(.L_x_1688) ;  /* 0x0000054000037945 */ /* 0x000fe20003800000 */
[----:B------:R-:W-:Y:S01]  /*2d60*/  PLOP3.LUT P0, PT, PT, PT, PT, 0x80, 0x0 ;  /* 0x000000000000781c */ /* 0x000fe20003f0f070 */
[C---:B------:R-:W-:Y:S02]  /*2d70*/  IMAD R25, R26.reuse, UR7, R25 ;  /* 0x000000071a197c24 */ /* 0x040fe4000f8e0219 */
[----:B------:R-:W-:Y:S01]  /*2d80*/  IMAD.WIDE.U32 R22, R26, UR6, R22 ;  /* 0x000000061a167c25 */ /* 0x000fe2000f8e0016 */
[----:B------:R-:W-:-:S03]  /*2d90*/  ULDC.64 UR6, c[0x0][0x220] ;  /* 0x0000880000067ab9 */ /* 0x000fc60000000a00 */
[----:B------:R-:W-:Y:S02]  /*2da0*/  IMAD.IADD R20, R25, 0x1, R23 ;  /* 0x0000000119147824 */ /* 0x000fe400078e0217 */
[----:B------:R-:W-:-:S04]  /*2db0*/  IMAD.WIDE.U32 R24, R22, UR6, RZ ;  /* 0x0000000616187c25 */ /* 0x000fc8000f8e00ff */
[----:B------:R-:W-:Y:S02]  /*2dc0*/  IMAD R23, R20, UR6, RZ ;  /* 0x0000000614177c24 */ /* 0x000fe4000f8e02ff */
[----:B------:R-:W-:Y:S02]  /*2dd0*/  IMAD.IADD R20, R8, 0x1, -R21 ;  /* 0x0000000108147824 */ /* 0x000fe400078e0a15 */
[----:B------:R-:W-:Y:S01]  /*2de0*/  IMAD R23, R22, UR7, R23 ;  /* 0x0000000716177c24 */ /* 0x000fe2000f8e0217 */
[----:B------:R-:W-:Y:S02]  /*2df0*/  LEA R22, P4, R24, R12, 0x2 ;  /* 0x0000000c18167211 */ /* 0x000fe400078810ff */
[----:B------:R-:W-:Y:S02]  /*2e00*/  ISETP.GT.AND P3, PT, R20, 0xc, PT ;  /* 0x0000000c1400780c */ /* 0x000fe40003f64270 */
[----:B------:R-:W-:-:S04]  /*2e10*/  IADD3 R23, R25, R23, RZ ;  /* 0x0000001719177210 */ /* 0x000fc80007ffe0ff */
[----:B------:R-:W-:-:S07]  /*2e20*/  LEA.HI.X R23, R24, R13, R23, 0x2, P4 ;  /* 0x0000000d18177211 */ /* 0x000fce00020f1417 */
[----:B------:R-:W-:Y:S05]  /*2e30*/  @!P3 BRA `(.L_x_1689) ;  /* 0x000000040014b947 */ /* 0x000fea0003800000 */
[----:B------:R-:W-:Y:S01]  /*2e40*/  PLOP3.LUT P0, PT, PT, PT, PT, 0x8, 0x0 ;  /* 0x000000000000781c */ /* 0x000fe20003f0e170 */
[----:B------:R-:W-:-:S12]  /*2e50*/  VIADD R20, R8, 0xfffffff4 ;  /* 0xfffffff408147836 */ /* 0x000fd80000000000 */
.L_x_1690:
[----:B------:R-:W-:Y:S01]  /*2e60*/  IADD3 R24, P3, R22, UR4, RZ ;  /* 0x0000000416187c10 */ /* 0x000fe2000ff7e0ff */
[----:B------:R0:W2:Y:S03]  /*2e70*/  LDG.E R35, desc[UR8][R22.64] ;  /* 0x0000000816237981 */ /* 0x0000a6000c1e1900 */
[----:B------:R-:W-:-:S05]  /*2e80*/  IADD3.X R25, R23, UR5, RZ, P3, !PT ;  /* 0x0000000517197c10 */ /* 0x000fca0009ffe4ff */
[----:B------:R1:W3:Y:S01]  /*2e90*/  LDG.E R31, desc[UR8][R24.64] ;  /* 0x00000008181f7981 */ /* 0x0002e2000c1e1900 */
[----:B0-----:R-:W-:-:S04]  /*2ea0*/  IADD3 R22, P3, R24, UR4, RZ ;  /* 0x0000000418167c10 */ /* 0x001fc8000ff7e0ff */
[----:B------:R-:W-:Y:S02]  /*2eb0*/  IADD3.X R23, R25, UR5, RZ, P3, !PT ;  /* 0x0000000519177c10 */ /* 0x000fe40009ffe4ff */
[----:B-1----:R-:W-:-:S03]  /*2ec0*/  IADD3 R24, P3, R22, UR4, RZ ;  /* 0x0000000416187c10 */ /* 0x002fc6000ff7e0ff */
[----:B------:R0:W4:Y:S01]  /*2ed0*/  LDG.E R32, desc[UR8][R22.64] ;  /* 0x0000000816207981 */ /* 0x000122000c1e1900 */
[----:B------:R-:W-:-:S05]  /*2ee0*/  IADD3.X R25, R23, UR5, RZ, P3, !PT ;  /* 0x0000000517197c10 */ /* 0x000fca0009ffe4ff */
[----:B------:R-:W5:Y:S01]  /*2ef0*/  LDG.E R33, desc[UR8][R24.64] ;  /* 0x0000000818217981 */ /* 0x000f62000c1e1900 */
[----:B0-----:R-:W-:-:S04]  /*2f00*/  IADD3 R22, P3, R24, UR4, RZ ;  /* 0x0000000418167c10 */ /* 0x001fc8000ff7e0ff */
[----:B------:R-:W-:-:S05]  /*2f10*/  IADD3.X R23, R25, UR5, RZ, P3, !PT ;  /* 0x0000000519177c10 */ /* 0x000fca0009ffe4ff */
[----:B------:R0:W5:Y:S02]  /*2f20*/  LDG.E R34, desc[UR8][R22.64] ;  /* 0x0000000816227981 */ /* 0x000164000c1e1900 */
[----:B0-----:R-:W-:-:S04]  /*2f30*/  IADD3 R22, P3, R22, UR4, RZ ;  /* 0x0000000416167c10 */ /* 0x001fc8000ff7e0ff */
[----:B------:R-:W-:-:S05]  /*2f40*/  IADD3.X R23, R23, UR5, RZ, P3, !PT ;  /* 0x0000000517177c10 */ /* 0x000fca0009ffe4ff */
[----:B------:R0:W5:Y:S01]  /*2f50*/  LDG.E R28, desc[UR8][R22.64] ;  /* 0x00000008161c7981 */ /* 0x000162000c1e1900 */
[----:B------:R-:W-:-:S04]  /*2f60*/  IADD3 R26, P3, R22, UR4, RZ ;  /* 0x00000004161a7c10 */ /* 0x000fc8000ff7e0ff */
[----:B------:R-:W-:Y:S02]  /*2f70*/  IADD3.X R27, R23, UR5, RZ, P3, !PT ;  /* 0x00000005171b7c10 */ /* 0x000fe40009ffe4ff */
[----:B0-----:R-:W-:-:S04]  /*2f80*/  IADD3 R22, P3, R26, UR4, RZ ;  /* 0x000000041a167c10 */ /* 0x001fc8000ff7e0ff */
[----:B------:R-:W-:Y:S02]  /*2f90*/  IADD3.X R23, R27, UR5, RZ, P3, !PT ;  /* 0x000000051b177c10 */ /* 0x000fe40009ffe4ff */
[----:B------:R-:W-:Y:S01]  /*2fa0*/  IADD3 R24, P3, R22, UR4, RZ ;  /* 0x0000000416187c10 */ /* 0x000fe2000ff7e0ff */
[----:B------:R-:W5:Y:S03]  /*2fb0*/  LDG.E R27, desc[UR8][R26.64] ;  /* 0x000000081a1b7981 */ /* 0x000f66000c1e1900 */
[----:B------:R-:W-:-:S05]  /*2fc0*/  IADD3.X R25, R23, UR5, RZ, P3, !PT ;  /* 0x0000000517197c10 */ /* 0x000fca0009ffe4ff */
[----:B------:R-:W5:Y:S04]  /*2fd0*/  LDG.E R30, desc[UR8][R24.64] ;  /* 0x00000008181e7981 */ /* 0x000f68000c1e1900 */
[----:B------:R0:W5:Y:S02]  /*2fe0*/  LDG.E R26, desc[UR8][R22.64] ;  /* 0x00000008161a7981 */ /* 0x000164000c1e1900 */
[----:B0-----:R-:W-:-:S04]  /*2ff0*/  IADD3 R22, P3, R24, UR4, RZ ;  /* 0x0000000418167c10 */ /* 0x001fc8000ff7e0ff */
[----:B------:R-:W-:Y:S02]  /*3000*/  IADD3.X R23, R25, UR5, RZ, P3, !PT ;  /* 0x0000000519177c10 */ /* 0x000fe40009ffe4ff */
[----:B------:R-:W-:-:S04]  /*3010*/  IADD3 R24, P3, R22, UR4, RZ ;  /* 0x0000000416187c10 */ /* 0x000fc8000ff7e0ff */
[----:B------:R-:W-:Y:S01]  /*3020*/  IADD3.X R25, R23, UR5, RZ, P3, !PT ;  /* 0x0000000517197c10 */ /* 0x000fe20009ffe4ff */
[----:B--2---:R-:W-:Y:S02]  /*3030*/  FADD.FTZ R36, R35, R29 ;  /* 0x0000001d23247221 */ /* 0x004fe40000010000 */
[----:B------:R0:W2:Y:S02]  /*3040*/  LDG.E R29, desc[UR8][R22.64] ;  /* 0x00000008161d7981 */ /* 0x0000a4000c1e1900 */
[----:B---3--:R-:W-:Y:S02]  /*3050*/  FADD.FTZ R35, R36, R31 ;  /* 0x0000001f24237221 */ /* 0x008fe40000010000 */
[----:B------:R1:W3:Y:S01]  /*3060*/  LDG.E R31, desc[UR8][R24.64] ;  /* 0x00000008181f7981 */ /* 0x0002e2000c1e1900 */
[----:B0-----:R-:W-:-:S04]  /*3070*/  IADD3 R22, P3, R24, UR4, RZ ;  /* 0x0000000418167c10 */ /* 0x001fc8000ff7e0ff */
[----:B------:R-:W-:Y:S02]  /*3080*/  IADD3.X R23, R25, UR5, RZ, P3, !PT ;  /* 0x0000000519177c10 */ /* 0x000fe40009ffe4ff */
[----:B-1----:R-:W-:Y:S01]  /*3090*/  IADD3 R24, P3, R22, UR4, RZ ;  /* 0x0000000416187c10 */ /* 0x002fe2000ff7e0ff */
[----:B----4-:R-:W-:Y:S02]  /*30a0*/  FADD.FTZ R36, R35, R32 ;  /* 0x0000002023247221 */ /* 0x010fe40000010000 */
[----:B------:R0:W4:Y:S01]  /*30b0*/  LDG.E R32, desc[UR8][R22.64] ;  /* 0x0000000816207981 */ /* 0x000122000c1e1900 */
[----:B------:R-:W-:Y:S01]  /*30c0*/  IADD3.X R25, R23, UR5, RZ, P3, !PT ;  /* 0x0000000517197c10 */ /* 0x000fe20009ffe4ff */
[----:B-----5:R-:W-:-:S04]  /*30d0*/  FADD.FTZ R35, R36, R33 ;  /* 0x0000002124237221 */ /* 0x020fc80000010000 */
[----:B------:R1:W5:Y:S01]  /*30e0*/  LDG.E R33, desc[UR8][R24.64] ;  /* 0x0000000818217981 */ /* 0x000362000c1e1900 */
[----:B0-----:R-:W-:-:S04]  /*30f0*/  IADD3 R22, P3, R24, UR4, RZ ;  /* 0x0000000418167c10 */ /* 0x001fc8000ff7e0ff */
[----:B------:R-:W-:Y:S02]  /*3100*/  IADD3.X R23, R25, UR5, RZ, P3, !PT ;  /* 0x0000000519177c10 */ /* 0x000fe40009ffe4ff */
[----:B-1----:R-:W-:Y:S01]  /*3110*/  IADD3 R24, P3, R22, UR4, RZ ;  /* 0x0000000416187c10 */ /* 0x002fe2000ff7e0ff */
[----:B------:R-:W-:Y:S02]  /*3120*/  FADD.FTZ R35, R35, R34 ;  /* 0x0000002223237221 */ /* 0x000fe40000010000 */
[----:B------:R0:W5:Y:S01]  /*3130*/  LDG.E R34, desc[UR8][R22.64] ;  /* 0x0000000816227981 */ /* 0x000162000c1e1900 */
[----:B------:R-:W-:-:S05]  /*3140*/  IADD3.X R25, R23, UR5, RZ, P3, !PT ;  /* 0x0000000517197c10 */ /* 0x000fca0009ffe4ff */
[----:B------:R-:W5:Y:S01]  /*3150*/  LDG.E R36, desc[UR8][R24.64] ;  /* 0x0000000818247981 */ /* 0x000f62000c1e1900 */
[----:B0-----:R-:W-:-:S04]  /*3160*/  IADD3 R22, P3, R24, UR4, RZ ;  /* 0x0000000418167c10 */ /* 0x001fc8000ff7e0ff */
[----:B------:R-:W-:Y:S01]  /*3170*/  IADD3.X R23, R25, UR5, RZ, P3, !PT ;  /* 0x0000000519177c10 */ /* 0x000fe20009ffe4ff */
[----:B------:R-:W-:-:S04]  /*3180*/  FADD.FTZ R35, R35, R28 ;  /* 0x0000001c23237221 */ /* 0x000fc80000010000 */
[----:B------:R0:W5:Y:S01]  /*3190*/  LDG.E R28, desc[UR8][R22.64] ;  /* 0x00000008161c7981 */ /* 0x000162000c1e1900 */
[----:B------:R-:W-:-:S04]  /*31a0*/  FADD.FTZ R27, R35, R27 ;  /* 0x0000001b231b7221 */ /* 0x000fc80000010000 */
[----:B------:R-:W-:-:S04]  /*31b0*/  FADD.FTZ R27, R27, R26 ;  /* 0x0000001a1b1b7221 */ /* 0x000fc80000010000 */
[----:B------:R-:W-:Y:S01]  /*31c0*/  FADD.FTZ R30, R27, R30 ;  /* 0x0000001e1b1e7221 */ /* 0x000fe20000010000 */
[----:B------:R-:W-:-:S05]  /*31d0*/  VIADD R21, R21, 0x10 ;  /* 0x0000001015157836 */ /* 0x000fca0000000000 */
[----:B------:R-:W-:Y:S02]  /*31e0*/  ISETP.GE.AND P3, PT, R21, R20, PT ;  /* 0x000000141500720c */ /* 0x000fe40003f66270 */
[----:B0-----:R-:W-:-:S04]  /*31f0*/  IADD3 R22, P4, R22, UR4, RZ ;  /* 0x0000000416167c10 */ /* 0x001fc8000ff9e0ff */
[----:B------:R-:W-:Y:S01]  /*3200*/  IADD3.X R23, R23, UR5, RZ, P4, !PT ;  /* 0x0000000517177c10 */ /* 0x000fe2000a7fe4ff */
[----:B--2---:R-:W-:-:S04]  /*3210*/  FADD.FTZ R30, R30, R29 ;  /* 0x0000001d1e1e7221 */ /* 0x004fc80000010000 */
[----:B---3--:R-:W-:-:S04]  /*3220*/  FADD.FTZ R31, R30, R31 ;  /* 0x0000001f1e1f7221 */ /* 0x008fc80000010000 */
[----:B----4-:R-:W-:-:S04]  /*3230*/  FADD.FTZ R32, R31, R32 ;  /* 0x000000201f207221 */ /* 0x010fc80000010000 */
[----:B-----5:R-:W-:-:S04]  /*3240*/  FADD.FTZ R33, R32, R33 ;  /* 0x0000002120217221 */ /* 0x020fc80000010000 */
[----:B------:R-:W-:-:S04]  /*3250*/  FADD.FTZ R33, R33, R34 ;  /* 0x0000002221217221 */ /* 0x000fc80000010000 */
[----:B------:R-:W-:-:S04]  /*3260*/  FADD.FTZ R33, R33, R36 ;  /* 0x0000002421217221 */ /* 0x000fc80000010000 */
[----:B------:R-:W-:Y:S01]  /*3270*/  FADD.FTZ R29, R33, R28 ;  /* 0x0000001c211d7221 */ /* 0x000fe20000010000 */
[----:B------:R-:W-:Y:S06]  /*3280*/  @!P3 BRA `(.L_x_1690) ;  /* 0xfffffff800f4b947 */ /* 0x000fec000383ffff */
.L_x_1689:
[----:B------:R-:W-:Y:S05]  /*3290*/  BSYNC B3 ;  /* 0x0000000000037941 */ /* 0x000fea0003800000 */
.L_x_1688:
[----:B------:R-:W-:Y:S01]  /*32a0*/  IADD3 R20, R8, -R21, RZ ;  /* 0x8000001508147210 */ /* 0x000fe20007ffe0ff */
[----:B------:R-:W-:Y:S03]  /*32b0*/  BSSY B3, `(.L_x_1691) ;  /* 0x0000025000037945 */ /* 0x000fe60003800000 */
[----:B------:R-:W-:-:S13]  /*32c0*/  ISETP.GT.AND P3, PT, R20, 0x4, PT ;  /* 0x000000041400780c */ /* 0x000fda0003f64270 */
[----:B------:R-:W-:Y:S05]  /*32d0*/  @!P3 BRA `(.L_x_1692) ;  /* 0x000000000088b947 */ /* 0x000fea0003800000 */
[----:B------:R-:W-:Y:S01]  /*32e0*/  IADD3 R30, P0, R22, UR4, RZ ;  /* 0x00000004161e7c10 */ /* 0x000fe2000ff1e0ff */
[----:B------:R0:W2:Y:S03]  /*32f0*/  LDG.E R20, desc[UR8][R22.64] ;  /* 0x0000000816147981 */ /* 0x0000a6000c1e1900 */
[----:B------:R-:W-:Y:S02]  /*3300*/  IADD3.X R31, R23, UR5, RZ, P0, !PT ;  /* 0x00000005171f7c10 */ /* 0x000fe400087fe4ff */
[----:B------:R-:W-:-:S03]  /*3310*/  IADD3 R26, P0, R30, UR4, RZ ;  /* 0x000000041e1a7c10 */ /* 0x000fc6000ff1e0ff */
[----:B------:R-:W3:Y:S01]  /*3320*/  LDG.E R30, desc[UR8][R30.64] ;  /* 0x000000081e1e7981 */ /* 0x000ee2000c1e1900 */
[----:B------:R-:W-:Y:S02]  /*3330*/  IADD3.X R27, R31, UR5, RZ, P0, !PT ;  /* 0x000000051f1b7c10 */ /* 0x000fe400087fe4ff */
[----:B------:R-:W-:-:S03]  /*3340*/  IADD3 R24, P0, R26, UR4, RZ ;  /* 0x000000041a187c10 */ /* 0x000fc6000ff1e0ff */
[----:B------:R1:W4:Y:S01]  /*3350*/  LDG.E R28, desc[UR8][R26.64] ;  /* 0x000000081a1c7981 */ /* 0x000322000c1e1900 */
[----:B------:R-:W-:Y:S02]  /*3360*/  IADD3.X R25, R27, UR5, RZ, P0, !PT ;  /* 0x000000051b197c10 */ /* 0x000fe400087fe4ff */
[----:B0-----:R-:W-:-:S03]  /*3370*/  IADD3 R22, P0, R24, UR4, RZ ;  /* 0x0000000418167c10 */ /* 0x001fc6000ff1e0ff */
[----:B------:R0:W5:Y:S01]  /*3380*/  LDG.E R32, desc[UR8][R24.64] ;  /* 0x0000000818207981 */ /* 0x000162000c1e1900 */
[----:B------:R-:W-:Y:S02]  /*3390*/  IADD3.X R23, R25, UR5, RZ, P0, !PT ;  /* 0x0000000519177c10 */ /* 0x000fe400087fe4ff */
[----:B-1----:R-:W-:-:S03]  /*33a0*/  IADD3 R26, P0, R22, UR4, RZ ;  /* 0x00000004161a7c10 */ /* 0x002fc6000ff1e0ff */
        /* <DEDUP_REMOVED lines=8> */
[----:B------:R0:W5:Y:S01]  /*3430*/  LDG.E R31, desc[UR8][R22.64] ;  /* 0x00000008161f7981 */ /* 0x000162000c1e1900 */
[----:B------:R-:W-:Y:S01]  /*3440*/  PLOP3.LUT P0, PT, PT, PT, PT, 0x8, 0x0 ;  /* 0x000000000000781c */ /* 0x000fe20003f0e170 */
[----:B------:R-:W-:Y:S01]  /*3450*/  VIADD R21, R21, 0x8 ;  /* 0x0000000815157836 */ /* 0x000fe20000000000 */
        /* <DEDUP_REMOVED lines=10> */
.L_x_1692:
[----:B------:R-:W-:Y:S05]  /*3500*/  BSYNC B3 ;  /* 0x0000000000037941 */ /* 0x000fea0003800000 */
.L_x_1691:
[----:B------:R-:W-:-:S13]  /*3510*/  ISETP.LT.OR P0, PT, R21, R8, P0 ;  /* 0x000000081500720c */ /* 0x000fda0000701670 */
[----:B------:R-:W-:Y:S05]  /*3520*/  @!P0 BRA `(.L_x_1687) ;  /* 0x0000000000388947 */ /* 0x000fea0003800000 */
[----:B------:R-:W-:Y:S01]  /*3530*/  IADD3 R24, P0, R22, UR4, RZ ;  /* 0x0000000416187c10 */ /* 0x000fe2000ff1e0ff */
[----:B------:R0:W2:Y:S03]  /*3540*/  LDG.E R26, desc[UR8][R22.64] ;  /* 0x00000008161a7981 */ /* 0x0000a6000c1e1900 */
[----:B------:R-:W-:Y:S02]  /*3550*/  IADD3.X R25, R23, UR5, RZ, P0, !PT ;  /* 0x0000000517197c10 */ /* 0x000fe400087fe4ff */
[----:B------:R-:W-:-:S04]  /*3560*/  IADD3 R20, P0, R24, UR4, RZ ;  /* 0x0000000418147c10 */ /* 0x000fc8000ff1e0ff */
[----:B------:R-:W-:Y:S02]  /*3570*/  IADD3.X R21, R25, UR5, RZ, P0, !PT ;  /* 0x0000000519157c10 */ /* 0x000fe400087fe4ff */
[----:B0-----:R-:W-:Y:S01]  /*3580*/  IADD3 R22, P0, R20, UR4, RZ ;  /* 0x0000000414167c10 */ /* 0x001fe2000ff1e0ff */
[----:B------:R-:W3:Y:S03]  /*3590*/  LDG.E R25, desc[UR8][R24.64] ;  /* 0x0000000818197981 */ /* 0x000ee6000c1e1900 */
[----:B------:R-:W-:Y:S02]  /*35a0*/  IADD3.X R23, R21, UR5, RZ, P0, !PT ;  /* 0x0000000515177c10 */ /* 0x000fe400087fe4ff */
[----:B------:R-:W4:Y:S04]  /*35b0*/  LDG.E R21, desc[UR8][R20.64] ;  /* 0x0000000814157981 */ /* 0x000f28000c1e1900 */
[----:B------:R-:W5:Y:S01]  /*35c0*/  LDG.E R27, desc[UR8][R22.64] ;  /* 0x00000008161b7981 */ /* 0x000f62000c1e1900 */
[----:B--2---:R-:W-:-:S04]  /*35d0*/  FADD.FTZ R26, R29, R26 ;  /* 0x0000001a1d1a7221 */ /* 0x004fc80000010000 */
[----:B---3--:R-:W-:-:S04]  /*35e0*/  FADD.FTZ R26, R26, R25 ;  /* 0x000000191a1a7221 */ /* 0x008fc80000010000 */
[----:B----4-:R-:W-:-:S04]  /*35f0*/  FADD.FTZ R26, R26, R21 ;  /* 0x000000151a1a7221 */ /* 0x010fc80000010000 */
[----:B-----5:R-:W-:-:S07]  /*3600*/  FADD.FTZ R29, R26, R27 ;  /* 0x0000001b1a1d7221 */ /* 0x020fce0000010000 */
.L_x_1687:
[----:B------:R-:W-:Y:S05]  /*3610*/  BSYNC B2 ;  /* 0x0000000000027941 */ /* 0x000fea0003800000 */
.L_x_1686:
[----:B------:R-:W-:Y:S05]  /*3620*/  @!P2 BRA `(.L_x_1693) ;  /* 0xfffffff000c4a947 */ /* 0x000fea000383ffff */
[----:B------:R-:W-:Y:S05]  /*3630*/  BSYNC B1 ;  /* 0x0000000000017941 */ /* 0x000fea0003800000 */
.L_x_1683:
[----:B------:R-:W-:Y:S01]  /*3640*/  ULDC.S8 UR6, c[0x0][0x265] ;  /* 0x0000994000067ab9 */ /* 0x000fe20000000200 */
[----:B------:R-:W-:Y:S01]  /*3650*/  IADD3 R7, -R6, R7, RZ ;  /* 0x0000000706077210 */ /* 0x000fe20007ffe1ff */
[----:B------:R-:W-:Y:S01]  /*3660*/  IMAD.IADD R8, R8, 0x1, -R18 ;  /* 0x0000000108087824 */ /* 0x000fe200078e0a12 */
[----:B------:R-:W-:Y:S01]  /*3670*/  ISETP.NE.AND P0, PT, RZ, UR6, PT ;  /* 0x00000006ff007c0c */ /* 0x000fe2000bf05270 */
[----:B------:R-:W-:Y:S01]  /*3680*/  ULDC.64 UR6, c[0x0][0x258] ;  /* 0x0000960000067ab9 */ /* 0x000fe20000000a00 */
[----:B------:R-:W-:Y:S01]  /*3690*/  SHF.R.S32.HI R5, RZ, 0x1f, R0 ;  /* 0x0000001fff057819 */ /* 0x000fe20000011400 */
[----:B------:R-:W-:-:S10]  /*36a0*/  IMAD R7, R8, R7, RZ ;  /* 0x0000000708077224 */ /* 0x000fd400078e02ff */
[----:B------:R-:W0:Y:S01]  /*36b0*/  @P0 LDC R7, c[0x0][0x260] ;  /* 0x00009800ff070b82 */ /* 0x000e220000000800 */
[----:B------:R-:W-:-:S04]  /*36c0*/  LEA R4, P0, R0, UR6, 0x2 ;  /* 0x0000000600047c11 */ /* 0x000fc8000f8010ff */
[----:B------:R-:W-:Y:S02]  /*36d0*/  LEA.HI.X R5, R0, UR7, R5, 0x2, P0 ;  /* 0x0000000700057c11 */ /* 0x000fe400080f1405 */
[----:B0-----:R-:W-:-:S04]  /*36e0*/  I2FP.F32.S32 R7, R7 ;  /* 0x0000000700077245 */ /* 0x001fc80000201400 */
[----:B------:R-:W0:Y:S02]  /*36f0*/  MUFU.RCP R6, R7 ;  /* 0x0000000700067308 */ /* 0x000e240000001000 */
[----:B0-----:R-:W-:-:S05]  /*3700*/  FMUL.FTZ R29, R29, R6 ;  /* 0x000000061d1d7220 */ /* 0x001fca0000410000 */
[----:B------:R0:W-:Y:S01]  /*3710*/  STG.E desc[UR8][R4.64], R29 ;  /* 0x0000001d04007986 */ /* 0x0001e2000c101908 */
[----:B------:R-:W-:Y:S05]  /*3720*/  BRA `(.L_x_1694) ;  /* 0x0000000000147947 */ /* 0x000fea0003800000 */
.L_x_1682:
[----:B------:R-:W-:Y:S01]  /*3730*/  ULDC.64 UR6, c[0x0][0x258] ;  /* 0x0000960000067ab9 */ /* 0x000fe20000000a00 */
[----:B------:R-:W-:Y:S02]  /*3740*/  SHF.R.S32.HI R5, RZ, 0x1f, R0 ;  /* 0x0000001fff057819 */ /* 0x000fe40000011400 */
[----:B------:R-:W-:-:S04]  /*3750*/  LEA R4, P0, R0, UR6, 0x2 ;  /* 0x0000000600047c11 */ /* 0x000fc8000f8010ff */
[----:B------:R-:W-:-:S05]  /*3760*/  LEA.HI.X R5, R0, UR7, R5, 0x2, P0 ;  /* 0x0000000700057c11 */ /* 0x000fca00080f1405 */
[----:B------:R1:W-:Y:S04]  /*3770*/  STG.E desc[UR8][R4.64], RZ ;  /* 0x000000ff04007986 */ /* 0x0003e8000c101908 */
.L_x_1694:
[----:B------:R-:W-:Y:S05]  /*3780*/  BSYNC B0 ;  /* 0x0000000000007941 */ /* 0x000fea0003800000 */
.L_x_1681:
[----:B------:R-:W-:Y:S01]  /*3790*/  IADD3 R0, P0, R3, R0, RZ ;  /* 0x0000000003007210 */ /* 0x000fe20007f1e0ff */
[----:B------:R-:W-:Y:S02]  /*37a0*/  ULDC UR6, c[0x0][0x210] ;  /* 0x0000840000067ab9 */ /* 0x000fe40000000800 */
[----:B------:R-:W-:Y:S02]  /*37b0*/  USHF.R.S32.HI UR7, URZ, 0x1f, UR6 ;  /* 0x0000001f3f077899 */ /* 0x000fe40008011406 */
[----:B------:R-:W-:Y:S01]  /*37c0*/  IMAD.X R2, RZ, RZ, R2, P0 ;  /* 0x000000ffff027224 */ /* 0x000fe200000e0602 */
[----:B------:R-:W-:-:S04]  /*37d0*/  ISETP.GE.U32.AND P0, PT, R0, UR6, PT ;  /* 0x0000000600007c0c */ /* 0x000fc8000bf06070 */
[----:B------:R-:W-:-:S13]  /*37e0*/  ISETP.GE.AND.EX P0, PT, R2, UR7, PT, P0 ;  /* 0x0000000702007c0c */ /* 0x000fda000bf06300 */
[----:B------:R-:W-:Y:S05]  /*37f0*/  @!P0 BRA `(.L_x_1695) ;  /* 0xffffffe400b88947 */ /* 0x000fea000383ffff */
[----:B------:R-:W-:Y:S05]  /*3800*/  EXIT ;  /* 0x000000000000794d */ /* 0x000fea0003800000 */
        .weak           $__internal_25_$__cuda_sm20_div_s64
        .type           $__internal_25_$__cuda_sm20_div_s64,@function
        .size           $__internal_25_$__cuda_sm20_div_s64,(.L_x_1854 - $__internal_25_$__cuda_sm20_div_s64)
$__internal_25_$__cuda_sm20_div_s64:
        /* <DEDUP_REMOVED lines=19> */
[----:B------:R-:W-:-:S04]  /*3940*/  IMAD.HI.U32 R16, P1, R13, R21, R16 ;  /* 0x000000150d107227 */ /* 0x000fc80007820010 */
[----:B------:R-:W-:Y:S01]  /*3950*/  IMAD.HI.U32 R21, R13, R23, RZ ;  /* 0x000000170d157227 */ /* 0x000fe200078e00ff */
[----:B------:R-:W-:-:S04]  /*3960*/  IADD3 R17, P2, R25, R16, RZ ;  /* 0x0000001019117210 */ /* 0x000fc80007f5e0ff */
[----:B------:R-:W-:Y:S01]  /*3970*/  IADD3.X R21, R21, R13, RZ, P0, !PT ;  /* 0x0000000d15157210 */ /* 0x000fe200007fe4ff */
[----:B------:R-:W-:-:S03]  /*3980*/  IMAD.WIDE.U32 R12, R17, R10, RZ ;  /* 0x0000000a110c7225 */ /* 0x000fc600078e00ff */
[----:B------:R-:W-:Y:S01]  /*3990*/  IADD3.X R21, RZ, RZ, R21, P2, P1 ;  /* 0x000000ffff157210 */ /* 0x000fe200017e2415 */
[----:B------:R-:W-:Y:S01]  /*39a0*/  IMAD R13, R17, R11, R13 ;  /* 0x0000000b110d7224 */ /* 0x000fe200078e020d */
[----:B------:R-:W-:Y:S02]  /*39b0*/  IADD3 R23, P0, RZ, -R12, RZ ;  /* 0x8000000cff177210 */ /* 0x000fe40007f1e0ff */
[----:B------:R-:W-:Y:S01]  /*39c0*/  IADD3 R12, P4, RZ, -R9, RZ ;  /* 0x80000009ff0c7210 */ /* 0x000fe20007f9e0ff */
[----:B------:R-:W-:Y:S02]  /*39d0*/  IMAD R13, R21, R10, R13 ;  /* 0x0000000a150d7224 */ /* 0x000fe400078e020d */
[----:B------:R-:W-:Y:S01]  /*39e0*/  IMAD.HI.U32 R16, R17, R23, RZ ;  /* 0x0000001711107227 */ /* 0x000fe200078e00ff */
[----:B------:R-:W-:-:S03]  /*39f0*/  SEL R9, R12, R9, !P3 ;  /* 0x000000090c097207 */ /* 0x000fc60005800000 */
[----:B------:R-:W-:-:S04]  /*3a00*/  IMAD.X R20, RZ, RZ, ~R13, P0 ;  /* 0x000000ffff147224 */ /* 0x000fc800000e0e0d */
[----:B------:R-:W-:-:S04]  /*3a10*/  IMAD.WIDE.U32 R16, P0, R17, R20, R16 ;  /* 0x0000001411107225 */ /* 0x000fc80007800010 */
[C---:B------:R-:W-:Y:S02]  /*3a20*/  IMAD R13, R21.reuse, R20, RZ ;  /* 0x00000014150d7224 */ /* 0x040fe400078e02ff */
[----:B------:R-:W-:-:S04]  /*3a30*/  IMAD.HI.U32 R16, P1, R21, R23, R16 ;  /* 0x0000001715107227 */ /* 0x000fc80007820010 */
[----:B------:R-:W-:Y:S01]  /*3a40*/  IMAD.X R17, RZ, RZ, ~R8, P4 ;  /* 0x000000ffff117224 */ /* 0x000fe200020e0e08 */
[----:B------:R-:W-:Y:S01]  /*3a50*/  IADD3 R16, P2, R13, R16, RZ ;  /* 0x000000100d107210 */ /* 0x000fe20007f5e0ff */
[----:B------:R-:W-:-:S03]  /*3a60*/  IMAD.HI.U32 R20, R21, R20, RZ ;  /* 0x0000001415147227 */ /* 0x000fc600078e00ff */
[----:B------:R-:W-:Y:S01]  /*3a70*/  SEL R17, R17, R8, !P3 ;  /* 0x0000000811117207 */ /* 0x000fe20005800000 */
[----:B------:R-:W-:Y:S01]  /*3a80*/  IMAD.HI.U32 R12, R16, R9, RZ ;  /* 0x00000009100c7227 */ /* 0x000fe200078e00ff */
[----:B------:R-:W-:-:S03]  /*3a90*/  IADD3.X R21, R20, R21, RZ, P0, !PT ;  /* 0x0000001514157210 */ /* 0x000fc600007fe4ff */
[----:B------:R-:W-:Y:S01]  /*3aa0*/  IMAD.MOV.U32 R13, RZ, RZ, RZ ;  /* 0x000000ffff0d7224 */ /* 0x000fe200078e00ff */
[----:B------:R-:W-:Y:S01]  /*3ab0*/  IADD3.X R20, RZ, RZ, R21, P2, P1 ;  /* 0x000000ffff147210 */ /* 0x000fe200017e2415 */
        /* <DEDUP_REMOVED lines=31> */
[----:B------:R-:W-:Y:S02]  /*3cb0*/  ISETP.NE.U32.AND P0, PT, R7, RZ, PT ;  /* 0x000000ff0700720c */ /* 0x000fe40003f05070 */
[----:B------:R-:W-:Y:S01]  /*3cc0*/  SEL R8, R8, R9, !P1 ;  /* 0x0000000908087207 */ /* 0x000fe20004800000 */
[----:B------:R-:W-:Y:S01]  /*3cd0*/  IMAD.X R7, RZ, RZ, ~R10, P2 ;  /* 0x000000ffff077224 */ /* 0x000fe200010e0e0a */
[----:B------:R-:W-:-:S02]  /*3ce0*/  ISETP.NE.AND.EX P0, PT, R6, RZ, PT, P0 ;  /* 0x000000ff0600720c */ /* 0x000fc40003f05300 */
[----:B------:R-:W-:Y:S02]  /*3cf0*/  MOV R6, R5 ;  /* 0x0000000500067202 */ /* 0x000fe40000000f00 */
[----:B------:R-:W-:Y:S01]  /*3d00*/  SEL R9, R7, R10, !P1 ;  /* 0x0000000a07097207 */ /* 0x000fe20004800000 */
[----:B------:R-:W-:Y:S01]  /*3d10*/  IMAD.MOV.U32 R7, RZ, RZ, 0x0 ;  /* 0x00000000ff077424 */ /* 0x000fe200078e00ff */
[----:B------:R-:W-:Y:S02]  /*3d20*/  SEL R8, R8, 0xffffffff, P0 ;  /* 0xffffffff08087807 */ /* 0x000fe40000000000 */
[----:B------:R-:W-:Y:S01]  /*3d30*/  SEL R9, R9, 0xffffffff, P0 ;  /* 0xffffffff09097807 */ /* 0x000fe20000000000 */
[----:B------:R-:W-:Y:S06]  /*3d40*/  RET.REL.NODEC R6 `(_ZN2at6native49_GLOBAL__N__3489678a_16_AveragePool2d_cu_fb80407630avg_pool2d_out_cuda_frame_nhwcIffEEviPKT_llliiiiiiiiPS3_ibb) ;  /* 0xffffffc006ac7950 */ /* 0x000fec0003c3ffff */
.L_x_1696:
        /* <DEDUP_REMOVED lines=11> */
.L_x_1854:


//--------------------- .text._ZN2at6native49_GLOBAL__N__3489678a_16_AveragePool2d_cu_fb80407625avg_pool2d_out_cuda_frameIddEEviPKT_lllliiiiiiiPS3_ibb --------------------------
	.section	.text._ZN2at6native49_GLOBAL__N__3489678a_16_AveragePool2d_cu_fb80407625avg_pool2d_out_cuda_frameIddEEviPKT_lllliiiiiiiPS3_ibb,"ax",@progbits
	.align	128
.text._ZN2at6native49_GLOBAL__N__3489678a_16_AveragePool2d_cu_fb80407625avg_pool2d_out_cuda_frameIddEEviPKT_lllliiiiiiiPS3_ibb:
        .type           _ZN2at6native49_GLOBAL__N__3489678a_16_AveragePool2d_cu_fb80407625avg_pool2d_out_cuda_frameIddEEviPKT_lllliiiiiiiPS3_ibb,@function
        .size           _ZN2at6native49_GLOBAL__N__3489678a_16_AveragePool2d_cu_fb80407625avg_pool2d_out_cuda_frameIddEEviPKT_lllliiiiiiiPS3_ibb,(.L_x_1856 - _ZN2at6native49_GLOBAL__N__3489678a_16_AveragePool2d_cu_fb80407625avg_pool2d_out_cuda_frameIddEEviPKT_lllliiiiiiiPS3_ibb)
        .other          _ZN2at6native49_GLOBAL__N__3489678a_16_AveragePool2d_cu_fb80407625avg_pool2d_out_cuda_frameIddEEviPKT_lllliiiiiiiPS3_ibb,@"STO_CUDA_ENTRY STV_DEFAULT"
_ZN2at6native49_GLOBAL__N__3489678a_16_AveragePool2d_cu_fb80407625avg_pool2d_out_cuda_frameIddEEviPKT_lllliiiiiiiPS3_ibb:
        /* <DEDUP_REMOVED lines=19> */
.L_x_1720:
[----:B0-----:R-:W0:Y:S01]  /*0130*/  LDC R11, c[0x0][0x240] ;  /* 0x00009000ff0b7b82 */ /* 0x001e220000000800 */
[----:B------:R-:W-:Y:S01]  /*0140*/  ULDC UR4, c[0x0][0x23c] ;  /* 0x00008f0000047ab9 */ /* 0x000fe20000000800 */
[----:B------:R-:W-:Y:S01]  /*0150*/  BSSY B0, `(.L_x_1698) ;  /* 0x000003d000007945 */ /* 0x000fe20003800000 */
[----:B01----:R-:W-:-:S04]  /*0160*/  IABS R9, R11 ;  /* 0x0000000b00097213 */ /* 0x003fc80000000000 */
[----:B------:R-:W0:Y:S08]  /*0170*/  I2F.RP R2, R9 ;  /* 0x0000000900027306 */ /* 0x000e300000209400 */
[----:B0-----:R-:W0:Y:S02]  /*0180*/  MUFU.RCP R2, R2 ;  /* 0x0000000200027308 */ /* 0x001e240000001000 */
[----:B0-----:R-:W-:-:S06]  /*0190*/  VIADD R6, R2, 0xffffffe ;  /* 0x0ffffffe02067836 */ /* 0x001fcc0000000000 */
        /* <DEDUP_REMOVED lines=16> */
[----:B------:R-:W-:-:S06]  /*02a0*/  @P0 VIADD R8, R8, 0x1 ;  /* 0x0000000108080836 */ /* 0x000fcc0000000000 */
        /* <DEDUP_REMOVED lines=10> */
[----:B------:R-:W-:Y:S05]  /*0350*/  CALL.REL.NOINC `($__internal_27_$__cuda_sm20_div_s64) ;  /* 0x0000003000dc7944 */ /* 0x000fea0003c00000 */
[--C-:B------:R-:W-:Y:S01]  /*0360*/  IMAD.MOV R9, RZ, RZ, -R4.reuse ;  /* 0x000000ffff097224 */ /* 0x100fe200078e0a04 */
[----:B------:R-:W-:Y:S01]  /*0370*/  ULDC UR4, c[0x0][0x238] ;  /* 0x00008e0000047ab9 */ /* 0x000fe20000000800 */
[----:B------:R-:W-:Y:S02]  /*0380*/  IMAD.MOV.U32 R14, RZ, RZ, R4 ;  /* 0x000000ffff0e7224 */ /* 0x000fe400078e0004 */
[----:B------:R-:W-:Y:S02]  /*0390*/  IMAD R9, R9, UR4, R8 ;  /* 0x0000000409097c24 */ /* 0x000fe4000f8e0208 */
[----:B------:R-:W-:Y:S01]  /*03a0*/  IMAD.MOV.U32 R15, RZ, RZ, R11 ;  /* 0x000000ffff0f7224 */ /* 0x000fe200078e000b */
[----:B------:R-:W-:Y:S06]  /*03b0*/  BRA `(.L_x_1700) ;  /* 0x0000000000587947 */ /* 0x000fec0003800000 */
.L_x_1699:
        /* <DEDUP_REMOVED lines=22> */
.L_x_1700:
[----:B------:R-:W-:Y:S05]  /*0520*/  BSYNC B0 ;  /* 0x0000000000007941 */ /* 0x000fea0003800000 */
.L_x_1698:
        /* <DEDUP_REMOVED lines=11> */
[----:B------:R-:W-:Y:S05]  /*05e0*/  CALL.REL.NOINC `($__internal_27_$__cuda_sm20_div_s64) ;  /* 0x0000003000387944 */ /* 0x000fea0003c00000 */
[----:B------:R-:W-:Y:S01]  /*05f0*/  ULDC UR4, c[0x0][0x220] ;  /* 0x0000880000047ab9 */ /* 0x000fe20000000800 */
[--C-:B------:R-:W-:Y:S01]  /*0600*/  IMAD.MOV R8, RZ, RZ, -R4.reuse ;  /* 0x000000ffff087224 */ /* 0x100fe200078e0a04 */
[----:B------:R-:W-:Y:S01]  /*0610*/  MOV R7, UR4 ;  /* 0x0000000400077c02 */ /* 0x000fe20008000f00 */
[----:B------:R-:W-:-:S04]  /*0620*/  IMAD.MOV.U32 R6, RZ, RZ, R4 ;  /* 0x000000ffff067224 */ /* 0x000fc800078e0004 */
[----:B------:R-:W-:Y:S01]  /*0630*/  IMAD R8, R8, R7, R14 ;  /* 0x0000000708087224 */ /* 0x000fe200078e020e */
[----:B------:R-:W-:Y:S06]  /*0640*/  BRA `(.L_x_1703) ;  /* 0x0000000000587947 */ /* 0x000fec0003800000 */
.L_x_1702:
        /* <DEDUP_REMOVED lines=22> */
.L_x_1703:
[----:B------:R-:W-:Y:S05]  /*07b0*/  BSYNC B0 ;  /* 0x0000000000007941 */ /* 0x000fea0003800000 */
.L_x_1701:
        /* <DEDUP_REMOVED lines=12> */
[----:B0-----:R-:W-:-:S07]  /*0880*/  IABS R2, R16 ;  /* 0x0000001000027213 */ /* 0x001fce0000000000 */
[----:B------:R-:W0:Y:S01]  /*0890*/  LDC R15, c[0x0][0x258] ;  /* 0x00009600ff0f7b82 */ /* 0x000e220000000800 */
[----:B------:R-:W-:Y:S01]  /*08a0*/  ISETP.NE.AND P2, PT, R16, RZ, PT ;  /* 0x000000ff1000720c */ /* 0x000fe20003f45270 */
[----:B------:R-:W3:Y:S01]  /*08b0*/  I2F.RP R4, R2 ;  /* 0x0000000200047306 */ /* 0x000ee20000209400 */
[----:B-1----:R-:W-:Y:S01]  /*08c0*/  IMAD R18, R9, UR8, -R18 ;  /* 0x0000000809127c24 */ /* 0x002fe2000f8e0a12 */
[----:B------:R-:W-:-:S06]  /*08d0*/  ULDC UR8, c[0x0][0x248] ;  /* 0x0000920000087ab9 */ /* 0x000fcc0000000800 */
[----:B---3--:R-:W1:Y:S02]  /*08e0*/  MUFU.RCP R4, R4 ;  /* 0x0000000400047308 */ /* 0x008e640000001000 */
[----:B-1----:R-:W-:-:S06]  /*08f0*/  VIADD R10, R4, 0xffffffe ;  /* 0x0ffffffe040a7836 */ /* 0x002fcc0000000000 */
[----:B------:R1:W3:Y:S02]  /*0900*/  F2I.FTZ.U32.TRUNC.NTZ R11, R10 ;  /* 0x0000000a000b7305 */ /* 0x0002e4000021f000 */
[----:B-1----:R-:W-:Y:S01]  /*0910*/  IMAD.MOV.U32 R10, RZ, RZ, RZ ;  /* 0x000000ffff0a7224 */ /* 0x002fe200078e00ff */
[----:B---3--:R-:W-:-:S05]  /*0920*/  IADD3 R13, RZ, -R11, RZ ;  /* 0x8000000bff0d7210 */ /* 0x008fca0007ffe0ff */
[----:B------:R-:W-:-:S04]  /*0930*/  IMAD R13, R13, R2, RZ ;  /* 0x000000020d0d7224 */ /* 0x000fc800078e02ff */
[----:B------:R-:W-:-:S04]  /*0940*/  IMAD.HI.U32 R13, R11, R13, R10 ;  /* 0x0000000d0b0d7227 */ /* 0x000fc800078e000a */
[----:B------:R-:W-:Y:S02]  /*0950*/  IMAD.MOV.U32 R11, RZ, RZ, R12 ;  /* 0x000000ffff0b7224 */ /* 0x000fe400078e000c */
[----:B------:R-:W0:Y:S02]  /*0960*/  LDC R12, c[0x0][0x230] ;  /* 0x00008c00ff0c7b82 */ /* 0x000e240000000800 */
[----:B------:R-:W-:-:S04]  /*0970*/  IMAD.HI.U32 R13, R13, R11, RZ ;  /* 0x0000000b0d0d7227 */ /* 0x000fc800078e00ff */
[----:B------:R-:W-:-:S04]  /*0980*/  IMAD.MOV R13, RZ, RZ, -R13 ;  /* 0x000000ffff0d7224 */ /* 0x000fc800078e0a0d */
[C---:B------:R-:W-:Y:S01]  /*0990*/  IMAD R17, R2.reuse, R13, R11 ;  /* 0x0000000d02117224 */ /* 0x040fe200078e020b */
[----:B------:R-:W-:Y:S01]  /*09a0*/  VIMNMX R11, RZ, R18, !PT ;  /* 0x00000012ff0b7248 */ /* 0x000fe20007fe0100 */
[----:B------:R-:W1:Y:S03]  /*09b0*/  LDC R13, c[0x0][0x244] ;  /* 0x00009100ff0d7b82 */ /* 0x000e660000000800 */
[----:B------:R-:W-:Y:S01]  /*09c0*/  ISETP.GT.U32.AND P0, PT, R2, R17, PT ;  /* 0x000000110200720c */ /* 0x000fe20003f04070 */
[----:B0-----:R-:W-:-:S12]  /*09d0*/  IMAD.IADD R20, R12, 0x1, R15 ;  /* 0x000000010c147824 */ /* 0x001fd800078e020f */
[----:B------:R-:W-:-:S05]  /*09e0*/  @!P0 IMAD.IADD R17, R17, 0x1, -R2 ;  /* 0x0000000111118824 */ /* 0x000fca00078e0a02 */
[----:B------:R-:W-:Y:S02]  /*09f0*/  ISETP.GT.U32.AND P0, PT, R2, R17, PT ;  /* 0x000000110200720c */ /* 0x000fe40003f04070 */
[----:B-1----:R-:W-:Y:S01]  /*0a00*/  VIADDMNMX R13, R18, R13, UR4, PT ;  /* 0x00000004120d7e46 */ /* 0x002fe2000b80010d */
[----:B------:R-:W-:-:S10]  /*0a10*/  ULDC UR4, c[0x0][0x230] ;  /* 0x00008c0000047ab9 */ /* 0x000fd40000000800 */
[----:B------:R-:W-:Y:S01]  /*0a20*/  @!P0 IMAD.IADD R17, R17, 0x1, -R2 ;  /* 0x0000000111118824 */ /* 0x000fe200078e0a02 */
[C---:B------:R-:W-:Y:S01]  /*0a30*/  VIMNMX R2, R13.reuse, UR9, PT ;  /* 0x000000090d027c48 */ /* 0x040fe2000bfe0100 */
[----:B------:R-:W-:-:S03]  /*0a40*/  IMAD.IADD R13, R13, 0x1, -R18 ;  /* 0x000000010d0d7824 */ /* 0x000fc600078e0a12 */
[----:B------:R-:W-:Y:S02]  /*0a50*/  @!P1 IADD3 R17, -R17, RZ, RZ ;  /* 0x000000ff11119210 */ /* 0x000fe40007ffe1ff */
[----:B------:R-:W-:Y:S02]  /*0a60*/  @!P2 LOP3.LUT R17, RZ, R16, RZ, 0x33, !PT ;  /* 0x00000010ff11a212 */ /* 0x000fe400078e33ff */
[----:B------:R-:W-:-:S03]  /*0a70*/  ISETP.GT.AND P0, PT, R2, R11, PT ;  /* 0x0000000b0200720c */ /* 0x000fc60003f04270 */
[----:B--2---:R-:W-:-:S05]  /*0a80*/  IMAD R9, R17, R14, -UR5 ;  /* 0x8000000511097e24 */ /* 0x004fca000f8e020e */
        /* <DEDUP_REMOVED lines=8> */
[----:B------:R-:W-:Y:S01]  /*0b10*/  IMAD.MOV R9, RZ, RZ, -R17 ;  /* 0x000000ffff097224 */ /* 0x000fe200078e0a11 */
[----:B------:R-:W-:Y:S01]  /*0b20*/  ULOP3.LUT UR4, URZ, UR4, URZ, 0x33, !UPT ;  /* 0x000000043f047292 */ /* 0x000fe2000f8e333f */
[----:B------:R-:W-:Y:S01]  /*0b30*/  LOP3.LUT R12, RZ, R12, RZ, 0x33, !PT ;  /* 0x0000000cff0c7212 */ /* 0x000fe200078e33ff */
[----:B------:R-:W-:Y:S04]  /*0b40*/  BSSY B0, `(.L_x_1706) ;  /* 0x00000be000007945 */ /* 0x000fe80003800000 */
[----:B------:R-:W-:Y:S01]  /*0b50*/  VIADD R16, R15, UR4 ;  /* 0x000000040f107c36 */ /* 0x000fe20008000000 */
[----:B------:R-:W-:Y:S01]  /*0b60*/  LOP3.LUT R15, RZ, R20, RZ, 0x33, !PT ;  /* 0x00000014ff0f7212 */ /* 0x000fe200078e33ff */
[----:B------:R-:W-:Y:S01]  /*0b70*/  ULDC UR4, c[0x0][0x224] ;  /* 0x0000890000047ab9 */ /* 0x000fe20000000800 */
[----:B------:R-:W-:Y:S01]  /*0b80*/  CS2R R20, SRZ ;  /* 0x0000000000147805 */ /* 0x000fe2000001ff00 */
[----:B------:R-:W-:Y:S01]  /*0b90*/  IMAD R14, R14, R9, R16 ;  /* 0x000000090e0e7224 */ /* 0x000fe200078e0210 */
[----:B------:R-:W-:-:S02]  /*0ba0*/  SHF.R.S32.HI R16, RZ, 0x1f, R6 ;  /* 0x0000001fff107819 */ /* 0x000fc40000011406 */
[----:B------:R-:W-:Y:S02]  /*0bb0*/  SHF.R.S32.HI R9, RZ, 0x1f, R8 ;  /* 0x0000001fff097819 */ /* 0x000fe40000011408 */
[----:B------:R-:W-:Y:S01]  /*0bc0*/  VIMNMX3 R15, R14, R15, R12, !PT ;  /* 0x0000000f0e0f720f */ /* 0x000fe2000780010c */
[-C--:B------:R-:W-:Y:S01]  /*0bd0*/  IMAD R17, R16, R7.reuse, RZ ;  /* 0x0000000710117224 */ /* 0x080fe200078e02ff */
[----:B------:R-:W-:Y:S01]  /*0be0*/  LOP3.LUT R12, RZ, R10, RZ, 0x33, !PT ;  /* 0x0000000aff0c7212 */ /* 0x000fe200078e33ff */
[C---:B------:R-:W-:Y:S01]  /*0bf0*/  IMAD.WIDE.U32 R8, R6.reuse, R7, R8 ;  /* 0x0000000706087225 */ /* 0x040fe200078e0008 */
[C---:B------:R-:W-:Y:S02]  /*0c00*/  IADD3 R14, -R15.reuse, -0x2, -R10 ;  /* 0xfffffffe0f0e7810 */ /* 0x040fe40007ffe90a */
[----:B------:R-:W-:Y:S01]  /*0c10*/  IADD3 R12, -R15, R12, RZ ;  /* 0x0000000c0f0c7210 */ /* 0x000fe20007ffe1ff */
[----:B------:R-:W-:Y:S01]  /*0c20*/  IMAD R17, R6, UR4, R17 ;  /* 0x0000000406117c24 */ /* 0x000fe2000f8e0211 */
[----:B------:R-:W-:Y:S01]  /*0c30*/  ISETP.GE.U32.AND P1, PT, R14, 0x3, PT ;  /* 0x000000030e00780c */ /* 0x000fe20003f26070 */
[----:B------:R-:W-:Y:S01]  /*0c40*/  IMAD.MOV.U32 R6, RZ, RZ, R13 ;  /* 0x000000ffff067224 */ /* 0x000fe200078e000d */
[----:B------:R-:W-:Y:S01]  /*0c50*/  LOP3.LUT R26, R12, 0x3, RZ, 0xc0, !PT ;  /* 0x000000030c1a7812 */ /* 0x000fe200078ec0ff */
[----:B------:R-:W-:-:S02]  /*0c60*/  IMAD.MOV.U32 R7, RZ, RZ, R11 ;  /* 0x000000ffff077224 */ /* 0x000fc400078e000b */
[----:B------:R-:W-:-:S08]  /*0c70*/  IMAD.IADD R25, R9, 0x1, R17 ;  /* 0x0000000109197824 */ /* 0x000fd000078e0211 */
.L_x_1716:
        /* <DEDUP_REMOVED lines=22> */
[----:B------:R-:W2:Y:S01]  /*0de0*/  LDG.E.64 R16, desc[UR6][R14.64] ;  /* 0x000000060e107981 */ /* 0x000ea2000c1e1b00 */
[----:B------:R-:W-:Y:S01]  /*0df0*/  ISETP.NE.AND P0, PT, R26, 0x1, PT ;  /* 0x000000011a00780c */ /* 0x000fe20003f05270 */
[----:B------:R-:W-:Y:S01]  /*0e00*/  VIADD R29, R10, 0x1 ;  /* 0x000000010a1d7836 */ /* 0x000fe20000000000 */
[----:B--2---:R-:W-:-:S11]  /*0e10*/  DADD R20, R20, R16 ;  /* 0x0000000014147229 */ /* 0x004fd60000000010 */
[----:B------:R-:W-:Y:S05]  /*0e20*/  @!P0 BRA `(.L_x_1708) ;  /* 0x0000000000208947 */ /* 0x000fea0003800000 */
[----:B------:R-:W-:Y:S01]  /*0e30*/  ISETP.NE.AND P0, PT, R26, 0x2, PT ;  /* 0x000000021a00780c */ /* 0x000fe20003f05270 */
[----:B------:R-:W2:-:S12]  /*0e40*/  LDG.E.64 R18, desc[UR6][R14.64+0x8] ;  /* 0x000008060e127981 */ /* 0x000e98000c1e1b00 */
[----:B------:R-:W3:Y:S01]  /*0e50*/  @P0 LDG.E.64 R16, desc[UR6][R14.64+0x10] ;  /* 0x000010060e100981 */ /* 0x000ee2000c1e1b00 */
[C---:B------:R-:W-:Y:S01]  /*0e60*/  VIADD R29, R10.reuse, 0x2 ;  /* 0x000000020a1d7836 */ /* 0x040fe20000000000 */
[----:B--2---:R-:W-:Y:S01]  /*0e70*/  DADD R20, R20, R18 ;  /* 0x0000000014147229 */ /* 0x004fe20000000012 */
[----:B------:R-:W-:-:S05]  /*0e80*/  VIADD R18, R10, 0x3 ;  /* 0x000000030a127836 */ /* 0x000fca0000000000 */
[----:B------:R-:W-:Y:S02]  /*0e90*/  @P0 MOV R29, R18 ;  /* 0x00000012001d0202 */ /* 0x000fe40000000f00 */
[----:B---3--:R-:W-:-:S11]  /*0ea0*/  @P0 DADD R20, R20, R16 ;  /* 0x0000000014140229 */ /* 0x008fd60000000010 */
.L_x_1708:
[----:B------:R-:W-:Y:S05]  /*0eb0*/  BSYNC B2 ;  /* 0x0000000000027941 */ /* 0x000fea0003800000 */
.L_x_1707:
        /* <DEDUP_REMOVED lines=9> */
.L_x_1713:
        /* <DEDUP_REMOVED lines=10> */
[----:B------:R-:W2:Y:S04]  /*0ff0*/  LDG.E.64 R18, desc[UR6][R22.64] ;  /* 0x0000000616127981 */ /* 0x000ea8000c1e1b00 */
[----:B------:R-:W3:Y:S04]  /*1000*/  LDG.E.64 R16, desc[UR6][R22.64+0x8] ;  /* 0x0000080616107981 */ /* 0x000ee8000c1e1b00 */
[----:B------:R-:W4:Y:S04]  /*1010*/  LDG.E.64 R14, desc[UR6][R22.64+0x10] ;  /* 0x00001006160e7981 */ /* 0x000f28000c1e1b00 */
[----:B------:R-:W5:Y:S01]  /*1020*/  LDG.E.64 R22, desc[UR6][R22.64+0x18] ;  /* 0x0000180616167981 */ /* 0x000f62000c1e1b00 */
[----:B--2---:R-:W-:-:S08]  /*1030*/  DADD R18, R18, R20 ;  /* 0x0000000012127229 */ /* 0x004fd00000000014 */
[----:B---3--:R-:W-:Y:S01]  /*1040*/  DADD R16, R18, R16 ;  /* 0x0000000012107229 */ /* 0x008fe20000000010 */
[----:B------:R-:W-:-:S05]  /*1050*/  VIADD R18, R29, 0x4 ;  /* 0x000000041d127836 */ /* 0x000fca0000000000 */
[--C-:B------:R-:W-:Y:S02]  /*1060*/  SHF.R.S32.HI R19, RZ, 0x1f, R18.reuse ;  /* 0x0000001fff137819 */ /* 0x100fe40000011412 */
[----:B----4-:R-:W-:Y:S01]  /*1070*/  DADD R14, R16, R14 ;  /* 0x00000000100e7229 */ /* 0x010fe2000000000e */
[----:B------:R-:W-:-:S05]  /*1080*/  IMAD.WIDE.U32 R18, R12, UR4, R18 ;  /* 0x000000040c127c25 */ /* 0x000fca000f8e0012 */
[----:B------:R-:W-:Y:S02]  /*1090*/  IADD3 R17, R28, R19, RZ ;  /* 0x000000131c117210 */ /* 0x000fe40007ffe0ff */
[----:B------:R-:W-:-:S04]  /*10a0*/  LEA R16, P3, R18, UR8, 0x3 ;  /* 0x0000000812107c11 */ /* 0x000fc8000f8618ff */
[----:B------:R-:W-:-:S05]  /*10b0*/  LEA.HI.X R17, R18, UR9, R17, 0x3, P3 ;  /* 0x0000000912117c11 */ /* 0x000fca00098f1c11 */
[----:B------:R-:W2:Y:S01]  /*10c0*/  LDG.E.64 R20, desc[UR6][R16.64] ;  /* 0x0000000610147981 */ /* 0x000ea2000c1e1b00 */
[----:B-----5:R-:W-:-:S03]  /*10d0*/  DADD R22, R14, R22 ;  /* 0x000000000e167229 */ /* 0x020fc60000000016 */
        /* <DEDUP_REMOVED lines=8> */
[----:B------:R-:W-:-:S04]  /*1160*/  IMAD.WIDE.U32 R14, R12, UR4, R14 ;  /* 0x000000040c0e7c25 */ /* 0x000fc8000f8e000e */
[----:B------:R-:W-:Y:S01]  /*1170*/  IMAD.IADD R15, R28, 0x1, R15 ;  /* 0x000000011c0f7824 */ /* 0x000fe200078e020f */
        /* <DEDUP_REMOVED lines=21> */
[----:B------:R-:W-:-:S05]  /*12d0*/  VIADD R29, R29, 0x10 ;  /* 0x000000101d1d7836 */ /* 0x000fca0000000000 */
[----:B------:R-:W-:Y:S01]  /*12e0*/  ISETP.GE.AND P3, PT, R29, R24, PT ;  /* 0x000000181d00720c */ /* 0x000fe20003f66270 */
[----:B--2---:R-:W-:-:S08]  /*12f0*/  DADD R14, R22, R14 ;  /* 0x00000000160e7229 */ /* 0x004fd0000000000e */
[----:B---3--:R-:W-:-:S08]  /*1300*/  DADD R14, R14, R20 ;  /* 0x000000000e0e7229 */ /* 0x008fd00000000014 */
[----:B----4-:R-:W-:-:S08]  /*1310*/  DADD R14, R14, R18 ;  /* 0x000000000e0e7229 */ /* 0x010fd00000000012 */
[----:B-----5:R-:W-:Y:S01]  /*1320*/  DADD R20, R14, R16 ;  /* 0x000000000e147229 */ /* 0x020fe20000000010 */
[----:B------:R-:W-:Y:S10]  /*1330*/  @!P3 BRA `(.L_x_1713) ;  /* 0xfffffffc0004b947 */ /* 0x000ff4000383ffff */
.L_x_1712:
[----:B------:R-:W-:Y:S05]  /*1340*/  BSYNC B3 ;  /* 0x0000000000037941 */ /* 0x000fea0003800000 */
.L_x_1711:
        /* <DEDUP_REMOVED lines=21> */
[----:B------:R-:W-:-:S03]  /*14a0*/  SHF.R.S32.HI R19, RZ, 0x1f, R18 ;  /* 0x0000001fff137819 */ /* 0x000fc60000011412 */
[----:B------:R-:W-:-:S04]  /*14b0*/  IMAD.WIDE.U32 R18, R12, UR4, R18 ;  /* 0x000000040c127c25 */ /* 0x000fc8000f8e0012 */
[----:B------:R-:W-:Y:S01]  /*14c0*/  IMAD.IADD R19, R24, 0x1, R19 ;  /* 0x0000000118137824 */ /* 0x000fe200078e0213 */
[----:B------:R-:W-:-:S04]  /*14d0*/  LEA R22, P0, R18, UR8, 0x3 ;  /* 0x0000000812167c11 */ /* 0x000fc8000f8018ff */
[----:B------:R-:W-:-:S05]  /*14e0*/  LEA.HI.X R23, R18, UR9, R19, 0x3, P0 ;  /* 0x0000000912177c11 */ /* 0x000fca00080f1c13 */
[----:B------:R-:W2:Y:S01]  /*14f0*/  LDG.E.64 R18, desc[UR6][R22.64] ;  /* 0x0000000616127981 */ /* 0x000ea2000c1e1b00 */
[----:B----4-:R-:W-:-:S03]  /*1500*/  DADD R20, R20, R16 ;  /* 0x0000000014147229 */ /* 0x010fc60000000010 */
[----:B------:R-:W3:Y:S05]  /*1510*/  LDG.E.64 R16, desc[UR6][R22.64+0x8] ;  /* 0x0000080616107981 */ /* 0x000eea000c1e1b00 */
[----:B-----5:R-:W-:Y:S01]  /*1520*/  DADD R20, R20, R14 ;  /* 0x0000000014147229 */ /* 0x020fe2000000000e */
[----:B------:R-:W4:Y:S04]  /*1530*/  LDG.E.64 R14, desc[UR6][R22.64+0x10] ;  /* 0x00001006160e7981 */ /* 0x000f28000c1e1b00 */
[----:B------:R-:W5:Y:S01]  /*1540*/  LDG.E.64 R22, desc[UR6][R22.64+0x18] ;  /* 0x0000180616167981 */ /* 0x000f62000c1e1b00 */
[----:B------:R-:W-:Y:S01]  /*1550*/  PLOP3.LUT P0, PT, PT, PT, PT, 0x8, 0x0 ;  /* 0x000000000000781c */ /* 0x000fe20003f0e170 */
[----:B------:R-:W-:Y:S01]  /*1560*/  VIADD R29, R29, 0x8 ;  /* 0x000000081d1d7836 */ /* 0x000fe20000000000 */
[----:B--2---:R-:W-:-:S08]  /*1570*/  DADD R18, R20, R18 ;  /* 0x0000000014127229 */ /* 0x004fd00000000012 */
[----:B---3--:R-:W-:-:S08]  /*1580*/  DADD R16, R18, R16 ;  /* 0x0000000012107229 */ /* 0x008fd00000000010 */
[----:B----4-:R-:W-:-:S08]  /*1590*/  DADD R14, R16, R14 ;  /* 0x00000000100e7229 */ /* 0x010fd0000000000e */
[----:B-----5:R-:W-:-:S11]  /*15a0*/  DADD R20, R14, R22 ;  /* 0x000000000e147229 */ /* 0x020fd60000000016 */
.L_x_1715:
[----:B------:R-:W-:Y:S05]  /*15b0*/  BSYNC B3 ;  /* 0x0000000000037941 */ /* 0x000fea0003800000 */
.L_x_1714:
[----:B------:R-:W-:-:S13]  /*15c0*/  ISETP.LT.OR P0, PT, R29, R4, P0 ;  /* 0x000000041d00720c */ /* 0x000fda0000701670 */
[----:B------:R-:W-:Y:S05]  /*15d0*/  @!P0 BRA `(.L_x_1710) ;  /* 0x0000000000488947 */ /* 0x000fea0003800000 */
[----:B------:R-:W-:Y:S01]  /*15e0*/  ULDC.64 UR4, c[0x0][0x230] ;  /* 0x00008c0000047ab9 */ /* 0x000fe20000000a00 */
[----:B------:R-:W-:Y:S01]  /*15f0*/  SHF.R.S32.HI R15, RZ, 0x1f, R29 ;  /* 0x0000001fff0f7819 */ /* 0x000fe2000001141d */
[----:B------:R-:W-:Y:S01]  /*1600*/  IMAD R27, R27, UR4, RZ ;  /* 0x000000041b1b7c24 */ /* 0x000fe2000f8e02ff */
[----:B------:R-:W-:-:S03]  /*1610*/  MOV R14, R29 ;  /* 0x0000001d000e7202 */ /* 0x000fc60000000f00 */
[C---:B------:R-:W-:Y:S02]  /*1620*/  IMAD R13, R12.reuse, UR5, R27 ;  /* 0x000000050c0d7c24 */ /* 0x040fe4000f8e021b */
[----:B------:R-:W-:Y:S01]  /*1630*/  IMAD.WIDE.U32 R14, R12, UR4, R14 ;  /* 0x000000040c0e7c25 */ /* 0x000fe2000f8e000e */
[----:B------:R-:W-:-:S03]  /*1640*/  ULDC.64 UR4, c[0x0][0x218] ;  /* 0x0000860000047ab9 */ /* 0x000fc60000000a00 */
        /* <DEDUP_REMOVED lines=8> */
[----:B---3--:R-:W-:-:S08]  /*16d0*/  DADD R16, R18, R16 ;  /* 0x0000000012107229 */ /* 0x008fd00000000010 */
[----:B----4-:R-:W-:-:S08]  /*16e0*/  DADD R12, R16, R12 ;  /* 0x00000000100c7229 */ /* 0x010fd0000000000c */
[----:B-----5:R-:W-:-:S11]  /*16f0*/  DADD R20, R12, R14 ;  /* 0x000000000c147229 */ /* 0x020fd6000000000e */
.L_x_1710:
[----:B------:R-:W-:Y:S05]  /*1700*/  BSYNC B2 ;  /* 0x0000000000027941 */ /* 0x000fea0003800000 */
.L_x_1709:
[----:B------:R-:W-:Y:S05]  /*1710*/  @!P2 BRA `(.L_x_1716) ;  /* 0xfffffff40058a947 */ /* 0x000fea000383ffff */
[----:B------:R-:W-:Y:S05]  /*1720*/  BSYNC B0 ;  /* 0x0000000000007941 */ /* 0x000fea0003800000 */
.L_x_1706:
[----:B------:R-:W-:Y:S01]  /*1730*/  ULDC.S8 UR4, c[0x0][0x26d] ;  /* 0x00009b4000047ab9 */ /* 0x000fe20000000200 */
[----:B------:R-:W-:Y:S01]  /*1740*/  IMAD.MOV.U32 R8, RZ, RZ, 0x1 ;  /* 0x00000001ff087424 */ /* 0x000fe200078e00ff */
[----:B------:R-:W-:Y:S01]  /*1750*/  ISETP.NE.AND P0, PT, RZ, UR4, PT ;  /* 0x00000004ff007c0c */ /* 0x000fe2000bf05270 */
[----:B------:R-:W-:Y:S01]  /*1760*/  BSSY B0, `(.L_x_1717) ;  /* 0x0000015000007945 */ /* 0x000fe20003800000 */
[----:B------:R-:W-:-:S11]  /*1770*/  FSETP.GEU.AND P1, PT, |R21|, 6.5827683646048100446e-37, PT ;  /* 0x036000001500780b */ /* 0x000fd60003f2e200 */
[----:B------:R-:W0:Y:S02]  /*1780*/  @P0 LDC R6, c[0x0][0x268] ;  /* 0x00009a00ff060b82 */ /* 0x000e240000000800 */
[----:B0-----:R-:W0:Y:S08]  /*1790*/  I2F.F64 R6, R6 ;  /* 0x0000000600067312 */ /* 0x001e300000201c00 */
[----:B0-----:R-:W0:Y:S02]  /*17a0*/  MUFU.RCP64H R9, R7 ;  /* 0x0000000700097308 */ /* 0x001e240000001800 */
[----:B0-----:R-:W-:-:S08]  /*17b0*/  DFMA R10, -R6, R8, 1 ;  /* 0x3ff00000060a742b */ /* 0x001fd00000000108 */
[----:B------:R-:W-:-:S08]  /*17c0*/  DFMA R10, R10, R10, R10 ;  /* 0x0000000a0a0a722b */ /* 0x000fd0000000000a */
[----:B------:R-:W-:-:S08]  /*17d0*/  DFMA R10, R8, R10, R8 ;  /* 0x0000000a080a722b */ /* 0x000fd00000000008 */
[----:B------:R-:W-:-:S08]  /*17e0*/  DFMA R8, -R6, R10, 1 ;  /* 0x3ff000000608742b */ /* 0x000fd0000000010a */
[----:B------:R-:W-:-:S08]  /*17f0*/  DFMA R8, R10, R8, R10 ;  /* 0x000000080a08722b */ /* 0x000fd0000000000a */
[----:B------:R-:W-:-:S08]  /*1800*/  DMUL R10, R20, R8 ;  /* 0x00000008140a7228 */ /* 0x000fd00000000000 */
        /* <DEDUP_REMOVED lines=8> */
[----:B------:R-:W-:-:S07]  /*1890*/  IMAD.MOV.U32 R11, RZ, RZ, R7 ;  /* 0x000000ffff0b7224 */ /* 0x000fce00078e0007 */
[----:B------:R-:W-:Y:S05]  /*18a0*/  CALL.REL.NOINC `($__internal_26_$__cuda_sm20_div_rn_f64_full) ;  /* 0x00000018000c7944 */ /* 0x000fea0003c00000 */
.L_x_1718:
[----:B------:R-:W-:Y:S05]  /*18b0*/  BSYNC B0 ;  /* 0x0000000000007941 */ /* 0x000fea0003800000 */
.L_x_1717:
[----:B------:R-:W-:Y:S01]  /*18c0*/  SHF.R.S64 R6, RZ, 0x1d, R0 ;  /* 0x0000001dff067819 */ /* 0x000fe20000001000 */
[----:B------:R-:W-:-:S03]  /*18d0*/  ULDC.64 UR4, c[0x0][0x260] ;  /* 0x0000980000047ab9 */ /* 0x000fc60000000a00 */
[----:B------:R-:W-:-:S04]  /*18e0*/  IADD3 R6, P0, R6, UR4, RZ ;  /* 0x0000000406067c10 */ /* 0x000fc8000ff1e0ff */
[----:B------:R-:W-:-:S05]  /*18f0*/  LEA.HI.X.SX32 R7, R0, UR5, 0x3, P0 ;  /* 0x0000000500077c11 */ /* 0x000fca00080f1eff */
[----:B------:R1:W-:Y:S01]  /*1900*/  STG.E.64 desc[UR6][R6.64], R8 ;  /* 0x0000000806007986 */ /* 0x0003e2000c101b06 */
[----:B------:R-:W-:Y:S05]  /*1910*/  BRA `(.L_x_1719) ;  /* 0x0000000000147947 */ /* 0x000fea0003800000 */
.L_x_1705:
[----:B------:R-:W-:Y:S01]  /*1920*/  SHF.R.S64 R6, RZ, 0x1d, R0 ;  /* 0x0000001dff067819 */ /* 0x000fe20000001000 */
[----:B------:R-:W-:-:S03]  /*1930*/  ULDC.64 UR4, c[0x0][0x260] ;  /* 0x0000980000047ab9 */ /* 0x000fc60000000a00 */
[----:B------:R-:W-:-:S04]  /*1940*/  IADD3 R6, P0, R6, UR4, RZ ;  /* 0x0000000406067c10 */ /* 0x000fc8000ff1e0ff */
[----:B------:R-:W-:-:S05]  /*1950*/  LEA.HI.X.SX32 R7, R0, UR5, 0x3, P0 ;  /* 0x0000000500077c11 */ /* 0x000fca00080f1eff */
[----:B------:R0:W-:Y:S04]  /*1960*/  STG.E.64 desc[UR6][R6.64], RZ ;  /* 0x000000ff06007986 */ /* 0x0001e8000c101b06 */
.L_x_1719:
[----:B------:R-:W-:Y:S05]  /*1970*/  BSYNC B1 ;  /* 0x0000000000017941 */ /* 0x000fea0003800000 */
.L_x_1704:
        /* <DEDUP_REMOVED lines=9> */
.L_x_1697:
[----:B01----:R-:W0:Y:S01]  /*1a10*/  LDC R9, c[0x0][0x240] ;  /* 0x00009000ff097b82 */ /* 0x003e220000000800 */
[----:B------:R-:W-:Y:S01]  /*1a20*/  ULDC UR4, c[0x0][0x23c] ;  /* 0x00008f0000047ab9 */ /* 0x000fe20000000800 */
[----:B------:R-:W-:Y:S01]  /*1a30*/  BSSY B0, `(.L_x_1721) ;  /* 0x000003d000007945 */ /* 0x000fe20003800000 */
[----:B0-----:R-:W-:-:S04]  /*1a40*/  IABS R11, R9 ;  /* 0x00000009000b7213 */ /* 0x001fc80000000000 */
        /* <DEDUP_REMOVED lines=30> */
[----:B------:R-:W-:Y:S05]  /*1c30*/  CALL.REL.NOINC `($__internal_27_$__cuda_sm20_div_s64) ;  /* 0x0000001800a47944 */ /* 0x000fea0003c00000 */
[----:B------:R-:W-:Y:S01]  /*1c40*/  IMAD.MOV R9, RZ, RZ, -R4 ;  /* 0x000000ffff097224 */ /* 0x000fe200078e0a04 */
[----:B------:R-:W-:Y:S01]  /*1c50*/  ULDC UR4, c[0x0][0x238] ;  /* 0x00008e0000047ab9 */ /* 0x000fe20000000800 */
[----:B------:R-:W-:Y:S01]  /*1c60*/  MOV R14, R4 ;  /* 0x00000004000e7202 */ /* 0x000fe20000000f00 */
[----:B------:R-:W-:Y:S02]  /*1c70*/  IMAD.MOV.U32 R15, RZ, RZ, R11 ;  /* 0x000000ffff0f7224 */ /* 0x000fe400078e000b */
[----:B------:R-:W-:Y:S01]  /*1c80*/  IMAD R9, R9, UR4, R8 ;  /* 0x0000000409097c24 */ /* 0x000fe2000f8e0208 */
[----:B------:R-:W-:Y:S06]  /*1c90*/  BRA `(.L_x_1723) ;  /* 0x0000000000587947 */ /* 0x000fec0003800000 */
.L_x_1722:
        /* <DEDUP_REMOVED lines=22> */
.L_x_1723:
[----:B------:R-:W-:Y:S05]  /*1e00*/  BSYNC B0 ;  /* 0x0000000000007941 */ /* 0x000fea0003800000 */
.L_x_1721:
        /* <DEDUP_REMOVED lines=11> */
[----:B------:R-:W-:Y:S05]  /*1ec0*/  CALL.REL.NOINC `($__internal_27_$__cuda_sm20_div_s64) ;  /* 0x0000001800007944 */ /* 0x000fea0003c00000 */
[----:B------:R-:W-:Y:S01]  /*1ed0*/  ULDC UR4, c[0x0][0x220] ;  /* 0x0000880000047ab9 */ /* 0x000fe20000000800 */
[--C-:B------:R-:W-:Y:S02]  /*1ee0*/  IMAD.MOV R8, RZ, RZ, -R4.reuse ;  /* 0x000000ffff087224 */ /* 0x100fe400078e0a04 */
[----:B------:R-:W-:Y:S02]  /*1ef0*/  IMAD.U32 R11, RZ, RZ, UR4 ;  /* 0x00000004ff0b7e24 */ /* 0x000fe4000f8e00ff */
[----:B------:R-:W-:Y:S02]  /*1f00*/  IMAD.MOV.U32 R6, RZ, RZ, R4 ;  /* 0x000000ffff067224 */ /* 0x000fe400078e0004 */
[----:B------:R-:W-:Y:S01]  /*1f10*/  IMAD R8, R8, R11, R14 ;  /* 0x0000000b08087224 */ /* 0x000fe200078e020e */
[----:B------:R-:W-:Y:S06]  /*1f20*/  BRA `(.L_x_1726) ;  /* 0x0000000000587947 */ /* 0x000fec0003800000 */
.L_x_1725:
[----:B------:R-:W-:Y:S01]  /*1f30*/  ULDC UR4, c[0x0][0x220] ;  /* 0x0000880000047ab9 */ /* 0x000fe20000000800 */
[----:B------:R-:W-:Y:S01]  /*1f40*/  IMAD.MOV.U32 R6, RZ, RZ, RZ ;  /* 0x000000ffff067224 */ /* 0x000fe200078e00ff */
[----:B------:R-:W-:-:S04]  /*1f50*/  MOV R11, UR4 ;  /* 0x00000004000b7c02 */ /* 0x000fc80008000f00 */
[----:B------:R-:W0:Y:S01]  /*1f60*/  I2F.U32.RP R4, R11 ;  /* 0x0000000b00047306 */ /* 0x000e220000209000 */
[----:B------:R-:W-:-:S07]  /*1f70*/  ISETP.NE.U32.AND P2, PT, R11, RZ, PT ;  /* 0x000000ff0b00720c */ /* 0x000fce0003f45070 */
[----:B0-----:R-:W0:Y:S02]  /*1f80*/  MUFU.RCP R4, R4 ;  /* 0x0000000400047308 */ /* 0x001e240000001000 */
[----:B0-----:R-:W-:-:S06]  /*1f90*/  VIADD R7, R4, 0xffffffe ;  /* 0x0ffffffe04077836 */ /* 0x001fcc0000000000 */
[----:B------:R-:W0:Y:S02]  /*1fa0*/  F2I.FTZ.U32.TRUNC.NTZ R7, R7 ;  /* 0x0000000700077305 */ /* 0x000e24000021f000 */
[----:B0-----:R-:W-:-:S04]  /*1fb0*/  IMAD R2, R7, R11, RZ ;  /* 0x0000000b07027224 */ /* 0x001fc800078e02ff */
        /* <DEDUP_REMOVED lines=13> */
.L_x_1726:
[----:B------:R-:W-:Y:S05]  /*2090*/  BSYNC B0 ;  /* 0x0000000000007941 */ /* 0x000fea0003800000 */
.L_x_1724:
        /* <DEDUP_REMOVED lines=11> */
[----:B------:R-:W1:Y:S01]  /*2150*/  LDC R15, c[0x0][0x258] ;  /* 0x00009600ff0f7b82 */ /* 0x000e620000000800 */
[----:B0-----:R-:W-:Y:S02]  /*2160*/  IABS R4, R16 ;  /* 0x0000001000047213 */ /* 0x001fe40000000000 */
[----:B------:R-:W-:Y:S02]  /*2170*/  ISETP.NE.AND P2, PT, R16, RZ, PT ;  /* 0x000000ff1000720c */ /* 0x000fe40003f45270 */
[----:B------:R-:W0:Y:S01]  /*2180*/  I2F.RP R2, R4 ;  /* 0x0000000400027306 */ /* 0x000e220000209400 */
[----:B-1----:R-:W-:-:S07]  /*2190*/  IMAD.IADD R17, R14, 0x1, R15 ;  /* 0x000000010e117824 */ /* 0x002fce00078e020f */
[----:B0-----:R-:W0:Y:S02]  /*21a0*/  MUFU.RCP R2, R2 ;  /* 0x0000000200027308 */ /* 0x001e240000001000 */
[----:B0-----:R-:W-:Y:S02]  /*21b0*/  VIADD R12, R2, 0xffffffe ;  /* 0x0ffffffe020c7836 */ /* 0x001fe40000000000 */
[----:B------:R-:W0:Y:S04]  /*21c0*/  LDC R2, c[0x0][0x254] ;  /* 0x00009500ff027b82 */ /* 0x000e280000000800 */
[----:B------:R1:W2:Y:S02]  /*21d0*/  F2I.FTZ.U32.TRUNC.NTZ R13, R12 ;  /* 0x0000000c000d7305 */ /* 0x0002a4000021f000 */
[----:B-1----:R-:W-:-:S02]  /*21e0*/  IMAD.MOV.U32 R12, RZ, RZ, RZ ;  /* 0x000000ffff0c7224 */ /* 0x002fc400078e00ff */
[----:B--2---:R-:W-:-:S04]  /*21f0*/  IMAD.MOV R7, RZ, RZ, -R13 ;  /* 0x000000ffff077224 */ /* 0x004fc800078e0a0d */
[----:B------:R-:W-:Y:S02]  /*2200*/  IMAD R7, R7, R4, RZ ;  /* 0x0000000407077224 */ /* 0x000fe400078e02ff */
[----:B0-----:R-:W-:Y:S01]  /*2210*/  IMAD R9, R9, UR8, -R2 ;  /* 0x0000000809097c24 */ /* 0x001fe2000f8e0a02 */
[----:B------:R-:W-:Y:S01]  /*2220*/  ULDC UR8, c[0x0][0x248] ;  /* 0x0000920000087ab9 */ /* 0x000fe20000000800 */
[----:B------:R-:W-:Y:S02]  /*2230*/  IMAD.HI.U32 R7, R13, R7, R12 ;  /* 0x000000070d077227 */ /* 0x000fe400078e000c */
[----:B------:R-:W0:Y:S01]  /*2240*/  LDC R13, c[0x0][0x250] ;  /* 0x00009400ff0d7b82 */ /* 0x000e220000000800 */
[----:B------:R-:W-:-:S03]  /*2250*/  VIMNMX R2, RZ, R9, !PT ;  /* 0x00000009ff027248 */ /* 0x000fc60007fe0100 */
[----:B------:R-:W-:-:S05]  /*2260*/  IMAD.HI.U32 R7, R7, R10, RZ ;  /* 0x0000000a07077227 */ /* 0x000fca00078e00ff */
[----:B------:R-:W-:-:S05]  /*2270*/  IADD3 R7, -R7, RZ, RZ ;  /* 0x000000ff07077210 */ /* 0x000fca0007ffe1ff */
[C---:B------:R-:W-:Y:S02]  /*2280*/  IMAD R7, R4.reuse, R7, R10 ;  /* 0x0000000704077224 */ /* 0x040fe400078e020a */
[----:B------:R-:W1:Y:S03]  /*2290*/  LDC R10, c[0x0][0x244] ;  /* 0x00009100ff0a7b82 */ /* 0x000e660000000800 */
[----:B------:R-:W-:-:S13]  /*22a0*/  ISETP.GT.U32.AND P0, PT, R4, R7, PT ;  /* 0x000000070400720c */ /* 0x000fda0003f04070 */
[----:B------:R-:W-:-:S05]  /*22b0*/  @!P0 IMAD.IADD R7, R7, 0x1, -R4 ;  /* 0x0000000107078824 */ /* 0x000fca00078e0a04 */
[----:B------:R-:W-:-:S13]  /*22c0*/  ISETP.GT.U32.AND P0, PT, R4, R7, PT ;  /* 0x000000070400720c */ /* 0x000fda0003f04070 */
[----:B------:R-:W-:-:S04]  /*22d0*/  @!P0 IMAD.IADD R7, R7, 0x1, -R4 ;  /* 0x0000000107078824 */ /* 0x000fc800078e0a04 */
[----:B------:R-:W-:Y:S01]  /*22e0*/  IMAD.MOV.U32 R12, RZ, RZ, R7 ;  /* 0x000000ffff0c7224 */ /* 0x000fe200078e0007 */
[----:B-1----:R-:W-:Y:S01]  /*22f0*/  VIADDMNMX R7, R9, R10, UR4, PT ;  /* 0x0000000409077e46 */ /* 0x002fe2000b80010a */
[----:B------:R-:W-:Y:S02]  /*2300*/  ULDC UR4, c[0x0][0x230] ;  /* 0x00008c0000047ab9 */ /* 0x000fe40000000800 */
[----:B------:R-:W-:Y:S01]  /*2310*/  @!P1 IMAD.MOV R12, RZ, RZ, -R12 ;  /* 0x000000ffff0c9224 */ /* 0x000fe200078e0a0c */
[----:B------:R-:W-:Y:S02]  /*2320*/  @!P2 LOP3.LUT R12, RZ, R16, RZ, 0x33, !PT ;  /* 0x00000010ff0ca212 */ /* 0x000fe400078e33ff */
[----:B------:R-:W-:-:S03]  /*2330*/  VIMNMX R7, R7, UR9, PT ;  /* 0x0000000907077c48 */ /* 0x000fc6000bfe0100 */
[----:B0-----:R-:W-:Y:S01]  /*2340*/  IMAD R10, R12, R13, -UR5 ;  /* 0x800000050c0a7e24 */ /* 0x001fe2000f8e020d */
[----:B------:R-:W-:-:S04]  /*2350*/  ISETP.GT.AND P0, PT, R7, R2, PT ;  /* 0x000000020700720c */ /* 0x000fc80003f04270 */
[----:B------:R-:W-:Y:S02]  /*2360*/  VIADDMNMX R4, R10, UR8, R17, PT ;  /* 0x000000080a047c46 */ /* 0x000fe4000b800111 */
[----:B------:R-:W-:Y:S02]  /*2370*/  VIMNMX R10, RZ, R10, !PT ;  /* 0x0000000aff0a7248 */ /* 0x000fe40007fe0100 */
[----:B------:R-:W-:-:S04]  /*2380*/  VIMNMX R4, R4, UR4, PT ;  /* 0x0000000404047c48 */ /* 0x000fc8000bfe0100 */
[----:B------:R-:W-:-:S13]  /*2390*/  ISETP.LE.OR P0, PT, R4, R10, !P0 ;  /* 0x0000000a0400720c */ /* 0x000fda0004703670 */
[----:B------:R-:W-:Y:S05]  /*23a0*/  @P0 BRA `(.L_x_1728) ;  /* 0x0000000c00100947 */ /* 0x000fea0003800000 */
[----:B------:R-:W-:Y:S01]  /*23b0*/  ULDC UR4, c[0x0][0x248] ;  /* 0x0000920000047ab9 */ /* 0x000fe20000000800 */
[----:B------:R-:W-:Y:S01]  /*23c0*/  IADD3 R12, -R12, RZ, RZ ;  /* 0x000000ff0c0c7210 */ /* 0x000fe20007ffe1ff */
[----:B------:R-:W-:Y:S01]  /*23d0*/  ULOP3.LUT UR4, URZ, UR4, URZ, 0x33, !UPT ;  /* 0x000000043f047292 */ /* 0x000fe2000f8e333f */
[----:B------:R-:W-:Y:S01]  /*23e0*/  LOP3.LUT R19, RZ, R14, RZ, 0x33, !PT ;  /* 0x0000000eff137212 */ /* 0x000fe200078e33ff */
[----:B------:R-:W-:Y:S01]  /*23f0*/  BSSY B0, `(.L_x_1729) ;  /* 0x000009a000007945 */ /* 0x000fe20003800000 */
[----:B------:R-:W-:Y:S01]  /*2400*/  SHF.R.S32.HI R14, RZ, 0x1f, R6 ;  /* 0x0000001fff0e7819 */ /* 0x000fe20000011406 */
[----:B------:R-:W-:Y:S01]  /*2410*/  VIADD R24, R10, 0x3 ;  /* 0x000000030a187836 */ /* 0x000fe20000000000 */
[----:B------:R-:W-:Y:S01]  /*2420*/  SHF.R.S32.HI R9, RZ, 0x1f, R8 ;  /* 0x0000001fff097819 */ /* 0x000fe20000011408 */
[----:B------:R-:W-:Y:S01]  /*2430*/  VIADD R15, R15, UR4 ;  /* 0x000000040f0f7c36 */ /* 0x000fe20008000000 */
[----:B------:R-:W-:Y:S01]  /*2440*/  ULDC UR4, c[0x0][0x224] ;  /* 0x0000890000047ab9 */ /* 0x000fe20000000800 */
[----:B------:R-:W-:Y:S01]  /*2450*/  IMAD.MOV.U32 R26, RZ, RZ, R2 ;  /* 0x000000ffff1a7224 */ /* 0x000fe200078e0002 */
[----:B------:R-:W-:Y:S01]  /*2460*/  CS2R R22, SRZ ;  /* 0x0000000000167805 */ /* 0x000fe2000001ff00 */
[----:B------:R-:W-:Y:S01]  /*2470*/  IMAD R12, R13, R12, R15 ;  /* 0x0000000c0d0c7224 */ /* 0x000fe200078e020f */
[----:B------:R-:W-:Y:S01]  /*2480*/  LOP3.LUT R13, RZ, R17, RZ, 0x33, !PT ;  /* 0x00000011ff0d7212 */ /* 0x000fe200078e33ff */
[----:B------:R-:W-:-:S02]  /*2490*/  IMAD R15, R14, R11, RZ ;  /* 0x0000000b0e0f7224 */ /* 0x000fc400078e02ff */
[----:B------:R-:W-:Y:S01]  /*24a0*/  IMAD.WIDE.U32 R8, R6, R11, R8 ;  /* 0x0000000b06087225 */ /* 0x000fe200078e0008 */
[----:B------:R-:W-:Y:S02]  /*24b0*/  VIMNMX3 R13, R12, R13, R19, !PT ;  /* 0x0000000d0c0d720f */ /* 0x000fe40007800113 */
[----:B------:R-:W-:Y:S01]  /*24c0*/  LOP3.LUT R12, RZ, R10, RZ, 0x33, !PT ;  /* 0x0000000aff0c7212 */ /* 0x000fe200078e33ff */
[----:B------:R-:W-:Y:S01]  /*24d0*/  IMAD R15, R6, UR4, R15 ;  /* 0x00000004060f7c24 */ /* 0x000fe2000f8e020f */
[----:B------:R-:W-:Y:S01]  /*24e0*/  IADD3 R14, -R13, -0x2, -R10 ;  /* 0xfffffffe0d0e7810 */ /* 0x000fe20007ffe90a */
[----:B------:R-:W-:Y:S02]  /*24f0*/  VIADD R6, R10, 0x2 ;  /* 0x000000020a067836 */ /* 0x000fe40000000000 */
[----:B------:R-:W-:Y:S01]  /*2500*/  IMAD.IADD R12, R12, 0x1, -R13 ;  /* 0x000000010c0c7824 */ /* 0x000fe200078e0a0d */
[----:B------:R-:W-:Y:S02]  /*2510*/  ISETP.GE.U32.AND P1, PT, R14, 0x3, PT ;  /* 0x000000030e00780c */ /* 0x000fe40003f26070 */
[----:B------:R-:W-:-:S02]  /*2520*/  IADD3 R25, R9, R15, RZ ;  /* 0x0000000f09197210 */ /* 0x000fc40007ffe0ff */
[----:B------:R-:W-:-:S09]  /*2530*/  LOP3.LUT R27, R12, 0x3, RZ, 0xc0, !PT ;  /* 0x000000030c1b7812 */ /* 0x000fd200078ec0ff */
.L_x_1739:
[----:B------:R-:W-:Y:S01]  /*2540*/  ISETP.NE.AND P0, PT, R27, RZ, PT ;  /* 0x000000ff1b00720c */ /* 0x000fe20003f05270 */
[----:B------:R-:W-:Y:S01]  /*2550*/  ULDC.64 UR4, c[0x0][0x228] ;  /* 0x00008a0000047ab9 */ /* 0x000fe20000000a00 */
[--C-:B------:R-:W-:Y:S01]  /*2560*/  SHF.R.S32.HI R13, RZ, 0x1f, R26.reuse ;  /* 0x0000001fff0d7819 */ /* 0x100fe2000001141a */
[----:B------:R-:W-:Y:S01]  /*2570*/  IMAD.MOV.U32 R12, RZ, RZ, R26 ;  /* 0x000000ffff0c7224 */ /* 0x000fe200078e001a */
[----:B------:R-:W-:Y:S01]  /*2580*/  BSSY B2, `(.L_x_1730) ;  /* 0x000001e000027945 */ /* 0x000fe20003800000 */
[----:B------:R-:W-:Y:S02]  /*2590*/  IMAD R15, R25, UR4, RZ ;  /* 0x00000004190f7c24 */ /* 0x000fe4000f8e02ff */
[----:B------:R-:W-:Y:S02]  /*25a0*/  VIADD R26, R26, 0x1 ;  /* 0x000000011a1a7836 */ /* 0x000fe40000000000 */
[----:B------:R-:W-:-:S03]  /*25b0*/  IMAD.WIDE.U32 R12, R8, UR4, R12 ;  /* 0x00000004080c7c25 */ /* 0x000fc6000f8e000c */
[----:B------:R-:W-:Y:S01]  /*25c0*/  ISETP.GE.AND P2, PT, R26, R7, PT ;  /* 0x000000071a00720c */ /* 0x000fe20003f46270 */
[----:B------:R-:W-:Y:S02]  /*25d0*/  IMAD R15, R8, UR5, R15 ;  /* 0x00000005080f7c24 */ /* 0x000fe4000f8e020f */
[----:B------:R-:W-:Y:S02]  /*25e0*/  IMAD.MOV.U32 R29, RZ, RZ, R10 ;  /* 0x000000ffff1d7224 */ /* 0x000fe400078e000a */
        /* <DEDUP_REMOVED lines=12> */
[----:B------:R-:W-:Y:S02]  /*26b0*/  ISETP.NE.AND P0, PT, R27, 0x1, PT ;  /* 0x000000011b00780c */ /* 0x000fe40003f05270 */
[----:B------:R-:W-:Y:S01]  /*26c0*/  IADD3 R29, R10, 0x1, RZ ;  /* 0x000000010a1d7810 */ /* 0x000fe20007ffe0ff */
[----:B--2---:R-:W-:-:S10]  /*26d0*/  DADD R22, R22, R16 ;  /* 0x0000000016167229 */ /* 0x004fd40000000010 */
[----:B------:R-:W-:Y:S05]  /*26e0*/  @!P0 BRA `(.L_x_1731) ;  /* 0x00000000001c8947 */ /* 0x000fea0003800000 */
[----:B------:R-:W-:Y:S01]  /*26f0*/  ISETP.NE.AND P0, PT, R27, 0x2, PT ;  /* 0x000000021b00780c */ /* 0x000fe20003f05270 */
[----:B------:R-:W2:-:S12]  /*2700*/  LDG.E.64 R18, desc[UR6][R14.64+0x8] ;  /* 0x000008060e127981 */ /* 0x000e98000c1e1b00 */
[----:B------:R-:W3:Y:S01]  /*2710*/  @P0 LDG.E.64 R16, desc[UR6][R14.64+0x10] ;  /* 0x000010060e100981 */ /* 0x000ee2000c1e1b00 */
[----:B------:R-:W-:Y:S02]  /*2720*/  IMAD.MOV.U32 R29, RZ, RZ, R6 ;  /* 0x000000ffff1d7224 */ /* 0x000fe400078e0006 */
[----:B------:R-:W-:Y:S01]  /*2730*/  @P0 IMAD.MOV.U32 R29, RZ, RZ, R24 ;  /* 0x000000ffff1d0224 */ /* 0x000fe200078e0018 */
[----:B--2---:R-:W-:-:S08]  /*2740*/  DADD R22, R22, R18 ;  /* 0x0000000016167229 */ /* 0x004fd00000000012 */
[----:B---3--:R-:W-:-:S11]  /*2750*/  @P0 DADD R22, R22, R16 ;  /* 0x0000000016160229 */ /* 0x008fd60000000010 */
.L_x_1731:
[----:B------:R-:W-:Y:S05]  /*2760*/  BSYNC B2 ;  /* 0x0000000000027941 */ /* 0x000fea0003800000 */
.L_x_1730:
[----:B------:R-:W-:Y:S04]  /*2770*/  BSSY B2, `(.L_x_1732) ;  /* 0x0000060000027945 */ /* 0x000fe80003800000 */
[----:B------:R-:W-:Y:S05]  /*2780*/  @!P1 BRA `(.L_x_1733) ;  /* 0x0000000400789947 */ /* 0x000fea0003800000 */
[--C-:B------:R-:W-:Y:S01]  /*2790*/  IMAD.IADD R16, R4, 0x1, -R29.reuse ;  /* 0x0000000104107824 */ /* 0x100fe200078e0a1d */
[----:B------:R-:W-:Y:S01]  /*27a0*/  ULDC.64 UR4, c[0x0][0x230] ;  /* 0x00008c0000047ab9 */ /* 0x000fe20000000a00 */
[--C-:B------:R-:W-:Y:S01]  /*27b0*/  SHF.R.S32.HI R15, RZ, 0x1f, R29.reuse ;  /* 0x0000001fff0f7819 */ /* 0x100fe2000001141d */
[----:B------:R-:W-:Y:S01]  /*27c0*/  IMAD R13, R20, UR4, RZ ;  /* 0x00000004140d7c24 */ /* 0x000fe2000f8e02ff */
[----:B------:R-:W-:Y:S01]  /*27d0*/  BSSY B3, `(.L_x_1734) ;  /* 0x0000034000037945 */ /* 0x000fe20003800000 */
[----:B------:R-:W-:Y:S01]  /*27e0*/  IMAD.MOV.U32 R14, RZ, RZ, R29 ;  /* 0x000000ffff0e7224 */ /* 0x000fe200078e001d */
[----:B------:R-:W-:Y:S01]  /*27f0*/  ISETP.GT.AND P3, PT, R16, 0xc, PT ;  /* 0x0000000c1000780c */ /* 0x000fe20003f64270 */
        /* <DEDUP_REMOVED lines=10> */
.L_x_1736:
[----:B------:R-:W2:Y:S04]  /*28a0*/  LDG.E.64 R18, desc[UR6][R12.64] ;  /* 0x000000060c127981 */ /* 0x000ea8000c1e1b00 */
[----:B------:R-:W3:Y:S04]  /*28b0*/  LDG.E.64 R16, desc[UR6][R12.64+0x8] ;  /* 0x000008060c107981 */ /* 0x000ee8000c1e1b00 */
[----:B------:R-:W4:Y:S04]  /*28c0*/  LDG.E.64 R14, desc[UR6][R12.64+0x10] ;  /* 0x000010060c0e7981 */ /* 0x000f28000c1e1b00 */
[----:B------:R-:W5:Y:S01]  /*28d0*/  LDG.E.64 R20, desc[UR6][R12.64+0x18] ;  /* 0x000018060c147981 */ /* 0x000f62000c1e1b00 */
[----:B--2---:R-:W-:-:S03]  /*28e0*/  DADD R18, R18, R22 ;  /* 0x0000000012127229 */ /* 0x004fc60000000016 */
[----:B------:R-:W2:Y:S05]  /*28f0*/  LDG.E.64 R22, desc[UR6][R12.64+0x38] ;  /* 0x000038060c167981 */ /* 0x000eaa000c1e1b00 */
[----:B---3--:R-:W-:Y:S02]  /*2900*/  DADD R16, R18, R16 ;  /* 0x0000000012107229 */ /* 0x008fe40000000010 */
[----:B------:R-:W3:Y:S06]  /*2910*/  LDG.E.64 R18, desc[UR6][R12.64+0x20] ;  /* 0x000020060c127981 */ /* 0x000eec000c1e1b00 */
[----:B----4-:R-:W-:-:S02]  /*2920*/  DADD R14, R16, R14 ;  /* 0x00000000100e7229 */ /* 0x010fc4000000000e */
[----:B------:R-:W4:Y:S06]  /*2930*/  LDG.E.64 R16, desc[UR6][R12.64+0x28] ;  /* 0x000028060c107981 */ /* 0x000f2c000c1e1b00 */
[----:B-----5:R-:W-:Y:S02]  /*2940*/  DADD R20, R14, R20 ;  /* 0x000000000e147229 */ /* 0x020fe40000000014 */
[----:B------:R-:W5:Y:S06]  /*2950*/  LDG.E.64 R14, desc[UR6][R12.64+0x30] ;  /* 0x000030060c0e7981 */ /* 0x000f6c000c1e1b00 */
[----:B---3--:R-:W-:-:S02]  /*2960*/  DADD R18, R20, R18 ;  /* 0x0000000014127229 */ /* 0x008fc40000000012 */
[----:B------:R-:W3:Y:S06]  /*2970*/  LDG.E.64 R20, desc[UR6][R12.64+0x40] ;  /* 0x000040060c147981 */ /* 0x000eec000c1e1b00 */
[----:B----4-:R-:W-:Y:S02]  /*2980*/  DADD R16, R18, R16 ;  /* 0x0000000012107229 */ /* 0x010fe40000000010 */
[----:B------:R-:W4:Y:S06]  /*2990*/  LDG.E.64 R18, desc[UR6][R12.64+0x58] ;  /* 0x000058060c127981 */ /* 0x000f2c000c1e1b00 */
[----:B-----5:R-:W-:Y:S01]  /*29a0*/  DADD R16, R16, R14 ;  /* 0x0000000010107229 */ /* 0x020fe2000000000e */
[----:B------:R-:W5:Y:S07]  /*29b0*/  LDG.E.64 R14, desc[UR6][R12.64+0x48] ;  /* 0x000048060c0e7981 */ /* 0x000f6e000c1e1b00 */
[----:B--2---:R-:W-:-:S02]  /*29c0*/  DADD R22, R16, R22 ;  /* 0x0000000010167229 */ /* 0x004fc40000000016 */
[----:B------:R-:W2:Y:S06]  /*29d0*/  LDG.E.64 R16, desc[UR6][R12.64+0x50] ;  /* 0x000050060c107981 */ /* 0x000eac000c1e1b00 */
[----:B---3--:R-:W-:Y:S02]  /*29e0*/  DADD R20, R22, R20 ;  /* 0x0000000016147229 */ /* 0x008fe40000000014 */
[----:B------:R0:W3:Y:S06]  /*29f0*/  LDG.E.64 R22, desc[UR6][R12.64+0x78] ;  /* 0x000078060c167981 */ /* 0x0000ec000c1e1b00 */
[----:B-----5:R-:W-:Y:S01]  /*2a00*/  DADD R20, R20, R14 ;  /* 0x0000000014147229 */ /* 0x020fe2000000000e */
[----:B------:R-:W5:Y:S07]  /*2a10*/  LDG.E.64 R14, desc[UR6][R12.64+0x60] ;  /* 0x000060060c0e7981 */ /* 0x000f6e000c1e1b00 */
[----:B--2---:R-:W-:Y:S01]  /*2a20*/  DADD R20, R20, R16 ;  /* 0x0000000014147229 */ /* 0x004fe20000000010 */
[----:B------:R-:W2:Y:S07]  /*2a30*/  LDG.E.64 R16, desc[UR6][R12.64+0x68] ;  /* 0x000068060c107981 */ /* 0x000eae000c1e1b00 */
[----:B----4-:R-:W-:-:S02]  /*2a40*/  DADD R18, R20, R18 ;  /* 0x0000000014127229 */ /* 0x010fc40000000012 */
[----:B------:R-:W4:Y:S01]  /*2a50*/  LDG.E.64 R20, desc[UR6][R12.64+0x70] ;  /* 0x000070060c147981 */ /* 0x000f22000c1e1b00 */
[----:B------:R-:W-:-:S05]  /*2a60*/  VIADD R29, R29, 0x10 ;  /* 0x000000101d1d7836 */ /* 0x000fca0000000000 */
[----:B------:R-:W-:Y:S01]  /*2a70*/  ISETP.GE.AND P3, PT, R29, R28, PT ;  /* 0x0000001c1d00720c */ /* 0x000fe20003f66270 */
[----:B-----5:R-:W-:-:S08]  /*2a80*/  DADD R14, R18, R14 ;  /* 0x00000000120e7229 */ /* 0x020fd0000000000e */
[----:B--2---:R-:W-:Y:S01]  /*2a90*/  DADD R14, R14, R16 ;  /* 0x000000000e0e7229 */ /* 0x004fe20000000010 */
[----:B------:R-:W-:-:S07]  /*2aa0*/  IADD3 R16, P4, R12, 0x80, RZ ;  /* 0x000000800c107810 */ /* 0x000fce0007f9e0ff */
[----:B----4-:R-:W-:Y:S01]  /*2ab0*/  DADD R14, R14, R20 ;  /* 0x000000000e0e7229 */ /* 0x010fe20000000014 */
[----:B------:R-:W-:Y:S02]  /*2ac0*/  IMAD.X R17, RZ, RZ, R13, P4 ;  /* 0x000000ffff117224 */ /* 0x000fe400020e060d */
[----:B0-----:R-:W-:Y:S02]  /*2ad0*/  IMAD.MOV.U32 R12, RZ, RZ, R16 ;  /* 0x000000ffff0c7224 */ /* 0x001fe400078e0010 */
[----:B------:R-:W-:-:S03]  /*2ae0*/  IMAD.MOV.U32 R13, RZ, RZ, R17 ;  /* 0x000000ffff0d7224 */ /* 0x000fc600078e0011 */
[----:B---3--:R-:W-:Y:S01]  /*2af0*/  DADD R22, R14, R22 ;  /* 0x000000000e167229 */ /* 0x008fe20000000016 */
[----:B------:R-:W-:Y:S10]  /*2b00*/  @!P3 BRA `(.L_x_1736) ;  /* 0xfffffffc0064b947 */ /* 0x000ff4000383ffff */
.L_x_1735:
[----:B------:R-:W-:Y:S05]  /*2b10*/  BSYNC B3 ;  /* 0x0000000000037941 */ /* 0x000fea0003800000 */
.L_x_1734:
[----:B------:R-:W-:Y:S01]  /*2b20*/  IMAD.IADD R14, R4, 0x1, -R29 ;  /* 0x00000001040e7824 */ /* 0x000fe200078e0a1d */
[----:B------:R-:W-:Y:S04]  /*2b30*/  BSSY B3, `(.L_x_1737) ;  /* 0x0000019000037945 */ /* 0x000fe80003800000 */
[----:B------:R-:W-:-:S13]  /*2b40*/  ISETP.GT.AND P3, PT, R14, 0x4, PT ;  /* 0x000000040e00780c */ /* 0x000fda0003f64270 */
[----:B------:R-:W-:Y:S05]  /*2b50*/  @!P3 BRA `(.L_x_1738) ;  /* 0x000000000058b947 */ /* 0x000fea0003800000 */
        /* <DEDUP_REMOVED lines=11> */
[----:B------:R-:W5:Y:S01]  /*2c10*/  LDG.E.64 R14, desc[UR6][R12.64+0x30] ;  /* 0x000030060c0e7981 */ /* 0x000f62000c1e1b00 */
[----:B------:R-:W-:Y:S01]  /*2c20*/  PLOP3.LUT P0, PT, PT, PT, PT, 0x8, 0x0 ;  /* 0x000000000000781c */ /* 0x000fe20003f0e170 */
[----:B------:R-:W-:-:S04]  /*2c30*/  VIADD R29, R29, 0x8 ;  /* 0x000000081d1d7836 */ /* 0x000fc80000000000 */
[----:B---3--:R-:W-:-:S08]  /*2c40*/  DADD R18, R20, R18 ;  /* 0x0000000014127229 */ /* 0x008fd00000000012 */
[----:B----4-:R-:W-:-:S08]  /*2c50*/  DADD R16, R18, R16 ;  /* 0x0000000012107229 */ /* 0x010fd00000000010 */
[----:B-----5:R-:W-:Y:S01]  /*2c60*/  DADD R14, R16, R14 ;  /* 0x00000000100e7229 */ /* 0x020fe2000000000e */
[----:B------:R-:W-:-:S04]  /*2c70*/  IADD3 R16, P3, R12, 0x40, RZ ;  /* 0x000000400c107810 */ /* 0x000fc80007f7e0ff */
[----:B------:R-:W-:-:S03]  /*2c80*/  IADD3.X R17, RZ, R13, RZ, P3, !PT ;  /* 0x0000000dff117210 */ /* 0x000fc60001ffe4ff */
[----:B--2---:R-:W-:Y:S01]  /*2c90*/  DADD R22, R14, R22 ;  /* 0x000000000e167229 */ /* 0x004fe20000000016 */
[----:B------:R-:W-:Y:S02]  /*2ca0*/  IMAD.MOV.U32 R12, RZ, RZ, R16 ;  /* 0x000000ffff0c7224 */ /* 0x000fe400078e0010 */
[----:B------:R-:W-:-:S08]  /*2cb0*/  IMAD.MOV.U32 R13, RZ, RZ, R17 ;  /* 0x000000ffff0d7224 */ /* 0x000fd000078e0011 */
.L_x_1738:
[----:B------:R-:W-:Y:S05]  /*2cc0*/  BSYNC B3 ;  /* 0x0000000000037941 */ /* 0x000fea0003800000 */
.L_x_1737:
[----:B------:R-:W-:-:S13]  /*2cd0*/  ISETP.LT.OR P0, PT, R29, R4, P0 ;  /* 0x000000041d00720c */ /* 0x000fda0000701670 */
[----:B------:R-:W-:Y:S05]  /*2ce0*/  @!P0 BRA `(.L_x_1733) ;  /* 0x0000000000208947 */ /* 0x000fea0003800000 */
        /* <DEDUP_REMOVED lines=8> */
.L_x_1733:
[----:B------:R-:W-:Y:S05]  /*2d70*/  BSYNC B2 ;  /* 0x0000000000027941 */ /* 0x000fea0003800000 */
.L_x_1732:
[----:B------:R-:W-:Y:S05]  /*2d80*/  @!P2 BRA `(.L_x_1739) ;  /* 0xfffffff400eca947 */ /* 0x000fea000383ffff */
[----:B------:R-:W-:Y:S05]  /*2d90*/  BSYNC B0 ;  /* 0x0000000000007941 */ /* 0x000fea0003800000 */
.L_x_1729:
[----:B------:R-:W-:Y:S01]  /*2da0*/  ULDC.S8 UR4, c[0x0][0x26d] ;  /* 0x00009b4000047ab9 */ /* 0x000fe20000000200 */
[----:B------:R-:W-:Y:S01]  /*2db0*/  IMAD.IADD R4, R4, 0x1, -R10 ;  /* 0x0000000104047824 */ /* 0x000fe200078e0a0a */
[----:B------:R-:W-:Y:S01]  /*2dc0*/  ISETP.NE.AND P0, PT, RZ, UR4, PT ;  /* 0x00000004ff007c0c */ /* 0x000fe2000bf05270 */
[----:B------:R-:W-:Y:S01]  /*2dd0*/  IMAD.IADD R7, R7, 0x1, -R2 ;  /* 0x0000000107077824 */ /* 0x000fe200078e0a02 */
[----:B------:R-:W-:Y:S01]  /*2de0*/  HFMA2.MMA R6, -RZ, RZ, 0, 5.9604644775390625e-08 ;  /* 0x00000001ff067435 */ /* 0x000fe200000001ff */
[----:B------:R-:W-:Y:S01]  /*2df0*/  FSETP.GEU.AND P1, PT, |R23|, 6.5827683646048100446e-37, PT ;  /* 0x036000001700780b */ /* 0x000fe20003f2e200 */
[----:B------:R-:W-:Y:S01]  /*2e00*/  BSSY B0, `(.L_x_1740) ;  /* 0x0000018000007945 */ /* 0x000fe20003800000 */
[----:B------:R-:W-:-:S08]  /*2e10*/  IMAD R8, R4, R7, RZ ;  /* 0x0000000704087224 */ /* 0x000fd000078e02ff */
        /* <DEDUP_REMOVED lines=19> */
[----:B------:R-:W-:Y:S05]  /*2f50*/  CALL.REL.NOINC `($__internal_26_$__cuda_sm20_div_rn_f64_full) ;  /* 0x0000000000607944 */ /* 0x000fea0003c00000 */
[----:B------:R-:W-:Y:S01]  /*2f60*/  IMAD.MOV.U32 R6, RZ, RZ, R8 ;  /* 0x000000ffff067224 */ /* 0x000fe200078e0008 */
[----:B------:R-:W-:-:S07]  /*2f70*/  MOV R7, R9 ;  /* 0x0000000900077202 */ /* 0x000fce0000000f00 */
.L_x_1741:
[----:B------:R-:W-:Y:S05]  /*2f80*/  BSYNC B0 ;  /* 0x0000000000007941 */ /* 0x000fea0003800000 */
.L_x_1740:
[----:B------:R-:W-:Y:S01]  /*2f90*/  SHF.R.S64 R8, RZ, 0x1d, R0 ;  /* 0x0000001dff087819 */ /* 0x000fe20000001000 */
[----:B------:R-:W-:-:S03]  /*2fa0*/  ULDC.64 UR4, c[0x0][0x260] ;  /* 0x0000980000047ab9 */ /* 0x000fc60000000a00 */
[----:B------:R-:W-:-:S04]  /*2fb0*/  IADD3 R8, P0, R8, UR4, RZ ;  /* 0x0000000408087c10 */ /* 0x000fc8000ff1e0ff */
[----:B------:R-:W-:-:S05]  /*2fc0*/  LEA.HI.X.SX32 R9, R0, UR5, 0x3, P0 ;  /* 0x0000000500097c11 */ /* 0x000fca00080f1eff */
[----:B------:R1:W-:Y:S01]  /*2fd0*/  STG.E.64 desc[UR6][R8.64], R6 ;  /* 0x0000000608007986 */ /* 0x0003e2000c101b06 */
[----:B------:R-:W-:Y:S05]  /*2fe0*/  BRA `(.L_x_1742) ;  /* 0x0000000000147947 */ /* 0x000fea0003800000 */
.L_x_1728:
[----:B------:R-:W-:Y:S01]  /*2ff0*/  SHF.R.S64 R6, RZ, 0x1d, R0 ;  /* 0x0000001dff067819 */ /* 0x000fe20000001000 */
[----:B------:R-:W-:-:S03]  /*3000*/  ULDC.64 UR4, c[0x0][0x260] ;  /* 0x0000980000047ab9 */ /* 0x000fc60000000a00 */
[----:B------:R-:W-:-:S04]  /*3010*/  IADD3 R6, P0, R6, UR4, RZ ;  /* 0x0000000406067c10 */ /* 0x000fc8000ff1e0ff */
[----:B------:R-:W-:-:S05]  /*3020*/  LEA.HI.X.SX32 R7, R0, UR5, 0x3, P0 ;  /* 0x0000000500077c11 */ /* 0x000fca00080f1eff */
[----:B------:R0:W-:Y:S04]  /*3030*/  STG.E.64 desc[UR6][R6.64], RZ ;  /* 0x000000ff06007986 */ /* 0x0001e8000c101b06 */
.L_x_1742:
[----:B------:R-:W-:Y:S05]  /*3040*/  BSYNC B1 ;  /* 0x0000000000017941 */ /* 0x000fea0003800000 */
.L_x_1727:
        /* <DEDUP_REMOVED lines=9> */
        .weak           $__internal_26_$__cuda_sm20_div_rn_f64_full
        .type           $__internal_26_$__cuda_sm20_div_rn_f64_full,@function
        .size           $__internal_26_$__cuda_sm20_div_rn_f64_full,($__internal_27_$__cuda_sm20_div_s64 - $__internal_26_$__cuda_sm20_div_rn_f64_full)
$__internal_26_$__cuda_sm20_div_rn_f64_full:
[C---:B------:R-:W-:Y:S01]  /*30e0*/  FSETP.GEU.AND P0, PT, |R11|.reuse, 1.469367938527859385e-39, PT ;  /* 0x001000000b00780b */ /* 0x040fe20003f0e200 */
[--C-:B------:R-:W-:Y:S01]  /*30f0*/  IMAD.MOV.U32 R10, RZ, RZ, R6.reuse ;  /* 0x000000ffff0a7224 */ /* 0x100fe200078e0006 */
[----:B------:R-:W-:Y:S01]  /*3100*/  LOP3.LUT R8, R11, 0x800fffff, RZ, 0xc0, !PT ;  /* 0x800fffff0b087812 */ /* 0x000fe200078ec0ff */
[----:B------:R-:W-:Y:S01]  /*3110*/  IMAD.MOV.U32 R16, RZ, RZ, 0x1 ;  /* 0x00000001ff107424 */ /* 0x000fe200078e00ff */
[C---:B------:R-:W-:Y:S01]  /*3120*/  FSETP.GEU.AND P2, PT, |R13|.reuse, 1.469367938527859385e-39, PT ;  /* 0x001000000d00780b */ /* 0x040fe20003f4e200 */
[----:B------:R-:W-:Y:S01]  /*3130*/  IMAD.MOV.U32 R14, RZ, RZ, 0x1ca00000 ;  /* 0x1ca00000ff0e7424 */ /* 0x000fe200078e00ff */
[----:B------:R-:W-:Y:S01]  /*3140*/  LOP3.LUT R9, R8, 0x3ff00000, RZ, 0xfc, !PT ;  /* 0x3ff0000008097812 */ /* 0x000fe200078efcff */
[----:B------:R-:W-:Y:S01]  /*3150*/  IMAD.MOV.U32 R8, RZ, RZ, R6 ;  /* 0x000000ffff087224 */ /* 0x000fe200078e0006 */
[----:B------:R-:W-:Y:S01]  /*3160*/  LOP3.LUT R4, R13, 0x7ff00000, RZ, 0xc0, !PT ;  /* 0x7ff000000d047812 */ /* 0x000fe200078ec0ff */
[----:B------:R-:W-:Y:S01]  /*3170*/  BSSY B2, `(.L_x_1743) ;  /* 0x0000050000027945 */ /* 0x000fe20003800000 */
[----:B------:R-:W-:-:S03]  /*3180*/  LOP3.LUT R15, R11, 0x7ff00000, RZ, 0xc0, !PT ;  /* 0x7ff000000b0f7812 */ /* 0x000fc600078ec0ff */
[----:B------:R-:W-:Y:S01]  /*3190*/  @!P0 DMUL R8, R10, 8.98846567431157953865e+307 ;  /* 0x7fe000000a088828 */ /* 0x000fe20000000000 */
[C---:B------:R-:W-:Y:S01]  /*31a0*/  ISETP.GE.U32.AND P1, PT, R4.reuse, R15, PT ;  /* 0x0000000f0400720c */ /* 0x040fe20003f26070 */
[----:B------:R-:W-:Y:S02]  /*31b0*/  IMAD.MOV.U32 R23, RZ, RZ, R4 ;  /* 0x000000ffff177224 */ /* 0x000fe400078e0004 */
[----:B------:R-:W-:Y:S01]  /*31c0*/  @!P2 LOP3.LUT R19, R11, 0x7ff00000, RZ, 0xc0, !PT ;  /* 0x7ff000000b13a812 */ /* 0x000fe200078ec0ff */
[----:B------:R-:W-:Y:S01]  /*31d0*/  IMAD.MOV.U32 R22, RZ, RZ, R15 ;  /* 0x000000ffff167224 */ /* 0x000fe200078e000f */
[----:B------:R-:W0:Y:S02]  /*31e0*/  MUFU.RCP64H R17, R9 ;  /* 0x0000000900117308 */ /* 0x000e240000001800 */
[----:B------:R-:W-:Y:S02]  /*31f0*/  @!P2 ISETP.GE.U32.AND P3, PT, R4, R19, PT ;  /* 0x000000130400a20c */ /* 0x000fe40003f66070 */
[----:B------:R-:W-:-:S02]  /*3200*/  @!P0 LOP3.LUT R22, R9, 0x7ff00000, RZ, 0xc0, !PT ;  /* 0x7ff0000009168812 */ /* 0x000fc400078ec0ff */
[----:B------:R-:W-:-:S03]  /*3210*/  @!P2 SEL R19, R14, 0x63400000, !P3 ;  /* 0x634000000e13a807 */ /* 0x000fc60005800000 */
[----:B------:R-:W-:Y:S01]  /*3220*/  VIADD R24, R22, 0xffffffff ;  /* 0xffffffff16187836 */ /* 0x000fe20000000000 */
[----:B------:R-:W-:-:S04]  /*3230*/  @!P2 LOP3.LUT R20, R19, 0x80000000, R13, 0xf8, !PT ;  /* 0x800000001314a812 */ /* 0x000fc800078ef80d */
[----:B------:R-:W-:Y:S01]  /*3240*/  @!P2 LOP3.LUT R21, R20, 0x100000, RZ, 0xfc, !PT ;  /* 0x001000001415a812 */ /* 0x000fe200078efcff */
[----:B------:R-:W-:Y:S01]  /*3250*/  @!P2 IMAD.MOV.U32 R20, RZ, RZ, RZ ;  /* 0x000000ffff14a224 */ /* 0x000fe200078e00ff */
[----:B0-----:R-:W-:-:S08]  /*3260*/  DFMA R6, R16, -R8, 1 ;  /* 0x3ff000001006742b */ /* 0x001fd00000000808 */
[----:B------:R-:W-:-:S08]  /*3270*/  DFMA R6, R6, R6, R6 ;  /* 0x000000060606722b */ /* 0x000fd00000000006 */
[----:B------:R-:W-:Y:S01]  /*3280*/  DFMA R16, R16, R6, R16 ;  /* 0x000000061010722b */ /* 0x000fe20000000010 */
[----:B------:R-:W-:Y:S02]  /*3290*/  SEL R7, R14, 0x63400000, !P1 ;  /* 0x634000000e077807 */ /* 0x000fe40004800000 */
[----:B------:R-:W-:Y:S02]  /*32a0*/  MOV R6, R12 ;  /* 0x0000000c00067202 */ /* 0x000fe40000000f00 */
[----:B------:R-:W-:-:S03]  /*32b0*/  LOP3.LUT R7, R7, 0x800fffff, R13, 0xf8, !PT ;  /* 0x800fffff07077812 */ /* 0x000fc600078ef80d */
[----:B------:R-:W-:-:S03]  /*32c0*/  DFMA R18, R16, -R8, 1 ;  /* 0x3ff000001012742b */ /* 0x000fc60000000808 */
[----:B------:R-:W-:-:S05]  /*32d0*/  @!P2 DFMA R6, R6, 2, -R20 ;  /* 0x400000000606a82b */ /* 0x000fca0000000814 */
[----:B------:R-:W-:-:S05]  /*32e0*/  DFMA R16, R16, R18, R16 ;  /* 0x000000121010722b */ /* 0x000fca0000000010 */
[----:B------:R-:W-:-:S03]  /*32f0*/  @!P2 LOP3.LUT R23, R7, 0x7ff00000, RZ, 0xc0, !PT ;  /* 0x7ff000000717a812 */ /* 0x000fc600078ec0ff */
[----:B------:R-:W-:Y:S02]  /*3300*/  DMUL R18, R16, R6 ;  /* 0x0000000610127228 */ /* 0x000fe40000000000 */
[----:B------:R-:W-:-:S05]  /*3310*/  VIADD R15, R23, 0xffffffff ;  /* 0xffffffff170f7836 */ /* 0x000fca0000000000 */
[----:B------:R-:W-:Y:S01]  /*3320*/  ISETP.GT.U32.AND P0, PT, R15, 0x7feffffe, PT ;  /* 0x7feffffe0f00780c */ /* 0x000fe20003f04070 */
[----:B------:R-:W-:-:S03]  /*3330*/  DFMA R20, R18, -R8, R6 ;  /* 0x800000081214722b */ /* 0x000fc60000000006 */
[----:B------:R-:W-:-:S05]  /*3340*/  ISETP.GT.U32.OR P0, PT, R24, 0x7feffffe, P0 ;  /* 0x7feffffe1800780c */ /* 0x000fca0000704470 */
[----:B------:R-:W-:-:S08]  /*3350*/  DFMA R16, R16, R20, R18 ;  /* 0x000000141010722b */ /* 0x000fd00000000012 */
[----:B------:R-:W-:Y:S05]  /*3360*/  @P0 BRA `(.L_x_1744) ;  /* 0x00000000006c0947 */ /* 0x000fea0003800000 */
[----:B------:R-:W-:-:S04]  /*3370*/  LOP3.LUT R13, R11, 0x7ff00000, RZ, 0xc0, !PT ;  /* 0x7ff000000b0d7812 */ /* 0x000fc800078ec0ff */
[CC--:B------:R-:W-:Y:S02]  /*3380*/  VIADDMNMX R12, R4.reuse, -R13.reuse, 0xb9600000, !PT ;  /* 0xb9600000040c7446 */ /* 0x0c0fe4000780090d */
[----:B------:R-:W-:Y:S02]  /*3390*/  ISETP.GE.U32.AND P0, PT, R4, R13, PT ;  /* 0x0000000d0400720c */ /* 0x000fe40003f06070 */
[----:B------:R-:W-:Y:S02]  /*33a0*/  VIMNMX R12, R12, 0x46a00000, PT ;  /* 0x46a000000c0c7848 */ /* 0x000fe40003fe0100 */
[----:B------:R-:W-:-:S04]  /*33b0*/  SEL R13, R14, 0x63400000, !P0 ;  /* 0x634000000e0d7807 */ /* 0x000fc80004000000 */
[----:B------:R-:W-:Y:S01]  /*33c0*/  IADD3 R4, -R13, R12, RZ ;  /* 0x0000000c0d047210 */ /* 0x000fe20007ffe1ff */
[----:B------:R-:W-:-:S04]  /*33d0*/  IMAD.MOV.U32 R12, RZ, RZ, RZ ;  /* 0x000000ffff0c7224 */ /* 0x000fc800078e00ff */
        /* <DEDUP_REMOVED lines=20> */
.L_x_1744:
        /* <DEDUP_REMOVED lines=16> */
.L_x_1747:
[----:B------:R-:W-:Y:S02]  /*3620*/  LOP3.LUT R15, R11, 0x80000, RZ, 0xfc, !PT ;  /* 0x000800000b0f7812 */ /* 0x000fe400078efcff */
[----:B------:R-:W-:Y:S01]  /*3630*/  MOV R14, R10 ;  /* 0x0000000a000e7202 */ /* 0x000fe20000000f00 */
[----:B------:R-:W-:Y:S06]  /*3640*/  BRA `(.L_x_1745) ;  /* 0x0000000000087947 */ /* 0x000fec0003800000 */
.L_x_1746:
[----:B------:R-:W-:Y:S01]  /*3650*/  LOP3.LUT R15, R13, 0x80000, RZ, 0xfc, !PT ;  /* 0x000800000d0f7812 */ /* 0x000fe200078efcff */
[----:B------:R-:W-:-:S07]  /*3660*/  IMAD.MOV.U32 R14, RZ, RZ, R12 ;  /* 0x000000ffff0e7224 */ /* 0x000fce00078e000c */
.L_x_1745:
[----:B------:R-:W-:Y:S05]  /*3670*/  BSYNC B2 ;  /* 0x0000000000027941 */ /* 0x000fea0003800000 */
.L_x_1743:
[----:B------:R-:W-:Y:S01]  /*3680*/  IMAD.MOV.U32 R6, RZ, RZ, R2 ;  /* 0x000000ffff067224 */ /* 0x000fe200078e0002 */
[----:B------:R-:W-:Y:S01]  /*3690*/  MOV R7, 0x0 ;  /* 0x0000000000077802 */ /* 0x000fe20000000f00 */
[----:B------:R-:W-:Y:S02]  /*36a0*/  IMAD.MOV.U32 R8, RZ, RZ, R14 ;  /* 0x000000ffff087224 */ /* 0x000fe400078e000e */
[----:B------:R-:W-:Y:S01]  /*36b0*/  IMAD.MOV.U32 R9, RZ, RZ, R15 ;  /* 0x000000ffff097224 */ /* 0x000fe200078e000f */
[----:B------:R-:W-:Y:S06]  /*36c0*/  RET.REL.NODEC R6 `(_ZN2at6native49_GLOBAL__N__3489678a_16_AveragePool2d_cu_fb80407625avg_pool2d_out_cuda_frameIddEEviPKT_lllliiiiiiiPS3_ibb) ;  /* 0xffffffc8064c7950 */ /* 0x000fec0003c3ffff */
        .weak           $__internal_27_$__cuda_sm20_div_s64
        .type           $__internal_27_$__cuda_sm20_div_s64,@function
        .size           $__internal_27_$__cuda_sm20_div_s64,(.L_x_1856 - $__internal_27_$__cuda_sm20_div_s64)
$__internal_27_$__cuda_sm20_div_s64:
        /* <DEDUP_REMOVED lines=38> */
[----:B------:R-:W-:Y:S01]  /*3930*/  IMAD.X R13, R12, 0x1, R19, P0 ;  /* 0x000000010c0d7824 */ /* 0x000fe200000e0613 */
[----:B------:R-:W-:-:S03]  /*3940*/  SEL R19, R18, R7, !P3 ;  /* 0x0000000712137207 */ /* 0x000fc60005800000 */
        /* <DEDUP_REMOVED lines=14> */
[----:B------:R-:W-:-:S04]  /*3a30*/  IMAD R12, R21, R10, R13 ;  /* 0x0000000a150c7224 */ /* 0x000fc800078e020d */
[----:B------:R-:W-:Y:S01]  /*3a40*/  IMAD.X R19, R19, 0x1, ~R12, P1 ;  /* 0x0000000113137824 */ /* 0x000fe200008e0e0c */
[----:B------:R-:W-:Y:S02]  /*3a50*/  IADD3 R13, P1, R25, -R10, RZ ;  /* 0x8000000a190d7210 */ /* 0x000fe40007f3e0ff */
[----:B------:R-:W-:Y:S02]  /*3a60*/  IADD3 R12, P2, R23, 0x1, RZ ;  /* 0x00000001170c7810 */ /* 0x000fe40007f5e0ff */
[C---:B------:R-:W-:Y:S01]  /*3a70*/  ISETP.GE.U32.AND.EX P0, PT, R19.reuse, R11, PT, P0 ;  /* 0x0000000b1300720c */ /* 0x040fe20003f06100 */
[----:B------:R-:W-:Y:S02]  /*3a80*/  IMAD.X R17, R19, 0x1, ~R11, P1 ;  /* 0x0000000113117824 */ /* 0x000fe400008e0e0b */
[----:B------:R-:W-:Y:S01]  /*3a90*/  IMAD.X R16, RZ, RZ, R21, P2 ;  /* 0x000000ffff107224 */ /* 0x000fe200010e0615 */
[----:B------:R-:W-:Y:S02]  /*3aa0*/  SEL R13, R13, R25, P0 ;  /* 0x000000190d0d7207 */ /* 0x000fe40000000000 */
[----:B------:R-:W-:-:S02]  /*3ab0*/  SEL R17, R17, R19, P0 ;  /* 0x0000001311117207 */ /* 0x000fc40000000000 */
[----:B------:R-:W-:Y:S02]  /*3ac0*/  SEL R23, R12, R23, P0 ;  /* 0x000000170c177207 */ /* 0x000fe40000000000 */
[----:B------:R-:W-:Y:S02]  /*3ad0*/  ISETP.GE.U32.AND P1, PT, R13, R10, PT ;  /* 0x0000000a0d00720c */ /* 0x000fe40003f26070 */
[----:B------:R-:W-:Y:S02]  /*3ae0*/  SEL R12, R16, R21, P0 ;  /* 0x00000015100c7207 */ /* 0x000fe40000000000 */
[----:B------:R-:W-:Y:S02]  /*3af0*/  IADD3 R10, P2, R23, 0x1, RZ ;  /* 0x00000001170a7810 */ /* 0x000fe40007f5e0ff */
[----:B------:R-:W-:Y:S02]  /*3b00*/  ISETP.GE.U32.AND.EX P0, PT, R17, R11, PT, P1 ;  /* 0x0000000b1100720c */ /* 0x000fe40003f06110 */
[----:B------:R-:W-:-:S02]  /*3b10*/  IADD3.X R11, RZ, R12, RZ, P2, !PT ;  /* 0x0000000cff0b7210 */ /* 0x000fc400017fe4ff */
[----:B------:R-:W-:Y:S02]  /*3b20*/  SEL R10, R10, R23, P0 ;  /* 0x000000170a0a7207 */ /* 0x000fe40000000000 */
[----:B------:R-:W-:Y:S02]  /*3b30*/  LOP3.LUT R13, R4, R7, RZ, 0x3c, !PT ;  /* 0x00000007040d7212 */ /* 0x000fe400078e3cff */
[----:B------:R-:W-:Y:S02]  /*3b40*/  SEL R11, R11, R12, P0 ;  /* 0x0000000c0b0b7207 */ /* 0x000fe40000000000 */
[----:B------:R-:W-:Y:S02]  /*3b50*/  IADD3 R7, P2, RZ, -R10, RZ ;  /* 0x8000000aff077210 */ /* 0x000fe40007f5e0ff */
[----:B------:R-:W-:Y:S02]  /*3b60*/  ISETP.NE.U32.AND P0, PT, R6, RZ, PT ;  /* 0x000000ff0600720c */ /* 0x000fe40003f05070 */
[----:B------:R-:W-:Y:S01]  /*3b70*/  ISETP.GE.AND P1, PT, R13, RZ, PT ;  /* 0x000000ff0d00720c */ /* 0x000fe20003f26270 */
[----:B------:R-:W-:Y:S01]  /*3b80*/  IMAD.X R6, RZ, RZ, ~R11, P2 ;  /* 0x000000ffff067224 */ /* 0x000fe200010e0e0b */
[----:B------:R-:W-:-:S02]  /*3b90*/  ISETP.NE.AND.EX P0, PT, R4, RZ, PT, P0 ;  /* 0x000000ff0400720c */ /* 0x000fc40003f05300 */
[----:B------:R-:W-:Y:S01]  /*3ba0*/  SEL R4, R7, R10, !P1 ;  /* 0x0000000a07047207 */ /* 0x000fe20004800000 */
[----:B------:R-:W-:Y:S01]  /*3bb0*/  IMAD.MOV.U32 R7, RZ, RZ, 0x0 ;  /* 0x00000000ff077424 */ /* 0x000fe200078e00ff */
[----:B------:R-:W-:Y:S01]  /*3bc0*/  SEL R11, R6, R11, !P1 ;  /* 0x0000000b060b7207 */ /* 0x000fe20004800000 */
[----:B------:R-:W-:Y:S01]  /*3bd0*/  IMAD.MOV.U32 R6, RZ, RZ, R2 ;  /* 0x000000ffff067224 */ /* 0x000fe200078e0002 */
[----:B------:R-:W-:Y:S02]  /*3be0*/  SEL R4, R4, 0xffffffff, P0 ;  /* 0xffffffff04047807 */ /* 0x000fe40000000000 */
[----:B------:R-:W-:Y:S01]  /*3bf0*/  SEL R11, R11, 0xffffffff, P0 ;  /* 0xffffffff0b0b7807 */ /* 0x000fe20000000000 */
[----:B------:R-:W-:Y:S06]  /*3c00*/  RET.REL.NODEC R6 `(_ZN2at6native49_GLOBAL__N__3489678a_16_AveragePool2d_cu_fb80407625avg_pool2d_out_cuda_frameIddEEviPKT_lllliiiiiiiPS3_ibb) ;  /* 0xffffffc006fc7950 */ /* 0x000fec0003c3ffff */
.L_x_1748:
        /* <DEDUP_REMOVED lines=15> */
.L_x_1856:


//--------------------- .text._ZN2at6native49_GLOBAL__N__3489678a_16_AveragePool2d_cu_fb80407630avg_pool2d_out_cuda_frame_nhwcIddEEviPKT_llliiiiiiiiPS3_ibb --------------------------
	.section	.text._ZN2at6native49_GLOBAL__N__3489678a_16_AveragePool2d_cu_fb80407630avg_pool2d_out_cuda_frame_nhwcIddEEviPKT_llliiiiiiiiPS3_ibb,"ax",@progbits
	.align	128
.text._ZN2at6native49_GLOBAL__N__3489678a_16_AveragePool2d_cu_fb80407630avg_pool2d_out_cuda_frame_nhwcIddEEviPKT_llliiiiiiiiPS3_ibb:
        .type           _ZN2at6native49_GLOBAL__N__3489678a_16_AveragePool2d_cu_fb80407630avg_pool2d_out_cuda_frame_nhwcIddEEviPKT_llliiiiiiiiPS3_ibb,@function
        .size           _ZN2at6native49_GLOBAL__N__3489678a_16_AveragePool2d_cu_fb80407630avg_pool2d_out_cuda_frame_nhwcIddEEviPKT_llliiiiiiiiPS3_ibb,(.L_x_1859 - _ZN2at6native49_GLOBAL__N__3489678a_16_AveragePool2d_cu_fb80407630avg_pool2d_out_cuda_frame_nhwcIddEEviPKT_llliiiiiiiiPS3_ibb)
        .other          _ZN2at6native49_GLOBAL__N__3489678a_16_AveragePool2d_cu_fb80407630avg_pool2d_out_cuda_frame_nhwcIddEEviPKT_llliiiiiiiiPS3_ibb,@"STO_CUDA_ENTRY STV_DEFAULT"
_ZN2at6native49_GLOBAL__N__3489678a_16_AveragePool2d_cu_fb80407630avg_pool2d_out_cuda_frame_nhwcIddEEviPKT_llliiiiiiiiPS3_ibb:
        /* <DEDUP_REMOVED lines=24> */
.L_x_1775:
        /* <DEDUP_REMOVED lines=11> */
[----:B------:R-:W-:Y:S05]  /*0230*/  CALL.REL.NOINC `($__internal_29_$__cuda_sm20_div_s64) ;  /* 0x0000003c00847944 */ /* 0x000fea0003c00000 */
[--C-:B------:R-:W-:Y:S01]  /*0240*/  IMAD.MOV R5, RZ, RZ, -R29.reuse ;  /* 0x000000ffff057224 */ /* 0x100fe200078e0a1d */
[----:B------:R-:W-:Y:S01]  /*0250*/  ULDC UR6, c[0x0][0x220] ;  /* 0x0000880000067ab9 */ /* 0x000fe20000000800 */
[----:B------:R-:W-:Y:S02]  /*0260*/  IMAD.MOV.U32 R14, RZ, RZ, R29 ;  /* 0x000000ffff0e7224 */ /* 0x000fe400078e001d */
[----:B------:R-:W-:Y:S02]  /*0270*/  IMAD R30, R5, UR6, R0 ;  /* 0x00000006051e7c24 */ /* 0x000fe4000f8e0200 */
[----:B------:R-:W-:Y:S01]  /*0280*/  IMAD.MOV.U32 R15, RZ, RZ, R8 ;  /* 0x000000ffff0f7224 */ /* 0x000fe200078e0008 */
[----:B------:R-:W-:Y:S06]  /*0290*/  BRA `(.L_x_1752) ;  /* 0x0000000000587947 */ /* 0x000fec0003800000 */
.L_x_1751:
        /* <DEDUP_REMOVED lines=22> */
.L_x_1752:
[----:B------:R-:W-:Y:S05]  /*0400*/  BSYNC B0 ;  /* 0x0000000000007941 */ /* 0x000fea0003800000 */
.L_x_1750:
        /* <DEDUP_REMOVED lines=8> */
[----:B------:R-:W-:Y:S01]  /*0490*/  MOV R5, 0x4d0 ;  /* 0x000004d000057802 */ /* 0x000fe20000000f00 */
[----:B------:R-:W-:Y:S02]  /*04a0*/  IMAD.MOV.U32 R8, RZ, RZ, R15 ;  /* 0x000000ffff087224 */ /* 0x000fe400078e000f */
        /* <DEDUP_REMOVED lines=8> */
.L_x_1754:
        /* <DEDUP_REMOVED lines=21> */
[----:B------:R-:W-:Y:S02]  /*0680*/  IMAD R18, R5, UR6, R14 ;  /* 0x0000000605127c24 */ /* 0x000fe4000f8e020e */
[----:B------:R-:W-:-:S07]  /*0690*/  IMAD.MOV.U32 R14, RZ, RZ, R7 ;  /* 0x000000ffff0e7224 */ /* 0x000fce00078e0007 */
.L_x_1755:
[----:B------:R-:W-:Y:S05]  /*06a0*/  BSYNC B0 ;  /* 0x0000000000007941 */ /* 0x000fea0003800000 */
.L_x_1753:
[----:B------:R-:W-:Y:S01]  /*06b0*/  SHF.R.S32.HI R6, RZ, 0x1f, R4 ;  /* 0x0000001fff067819 */ /* 0x000fe20000011404 */
[----:B------:R-:W-:Y:S03]  /*06c0*/  BSSY B0, `(.L_x_1756) ;  /* 0x0000023000007945 */ /* 0x000fe60003800000 */
        /* <DEDUP_REMOVED lines=9> */
[----:B------:R-:W-:Y:S01]  /*0760*/  IMAD.MOV R15, RZ, RZ, -R29 ;  /* 0x000000ffff0f7224 */ /* 0x000fe200078e0a1d */
[----:B------:R-:W-:-:S03]  /*0770*/  ULDC UR6, c[0x0][0x238] ;  /* 0x00008e0000067ab9 */ /* 0x000fc60000000800 */
[----:B------:R-:W-:Y:S01]  /*0780*/  IMAD R15, R15, UR6, R14 ;  /* 0x000000060f0f7c24 */ /* 0x000fe2000f8e020e */
[----:B------:R-:W-:Y:S06]  /*0790*/  BRA `(.L_x_1758) ;  /* 0x0000000000547947 */ /* 0x000fec0003800000 */
.L_x_1757:
        /* <DEDUP_REMOVED lines=21> */
.L_x_1758:
[----:B------:R-:W-:Y:S05]  /*08f0*/  BSYNC B0 ;  /* 0x0000000000007941 */ /* 0x000fea0003800000 */
.L_x_1756:
        /* <DEDUP_REMOVED lines=29> */
[----:B------:R-:W-:Y:S01]  /*0ad0*/  BSSY B1, `(.L_x_1761) ;  /* 0x0000121000017945 */ /* 0x000fe20003800000 */
[----:B------:R-:W-:Y:S02]  /*0ae0*/  LOP3.LUT R12, RZ, R12, RZ, 0x33, !PT ;  /* 0x0000000cff0c7212 */ /* 0x000fe400078e33ff */
[----:B------:R-:W-:Y:S02]  /*0af0*/  CS2R R24, SRZ ;  /* 0x0000000000187805 */ /* 0x000fe4000001ff00 */
[----:B------:R-:W-:Y:S01]  /*0b00*/  IADD3 R14, R10, 0x2, RZ ;  /* 0x000000020a0e7810 */ /* 0x000fe20007ffe0ff */
[----:B------:R-:W-:-:S04]  /*0b10*/  VIADD R7, R7, UR6 ;  /* 0x0000000607077c36 */ /* 0x000fc80008000000 */
[----:B------:R-:W-:Y:S02]  /*0b20*/  IMAD R5, R5, R18, R7 ;  /* 0x0000001205057224 */ /* 0x000fe400078e0207 */
[----:B------:R-:W-:Y:S01]  /*0b30*/  IMAD.MOV.U32 R7, RZ, RZ, R15 ;  /* 0x000000ffff077224 */ /* 0x000fe200078e000f */
[----:B------:R-:W-:Y:S02]  /*0b40*/  SHF.R.S32.HI R15, RZ, 0x1f, R14 ;  /* 0x0000001fff0f7819 */ /* 0x000fe4000001140e */
        /* <DEDUP_REMOVED lines=8> */
[----:B------:R-:W-:-:S02]  /*0bd0*/  SHF.R.S32.HI R6, RZ, 0x1f, R30 ;  /* 0x0000001fff067819 */ /* 0x000fc4000001141e */
[----:B------:R-:W-:-:S09]  /*0be0*/  LOP3.LUT R4, R4, 0x3, RZ, 0xc0, !PT ;  /* 0x0000000304047812 */ /* 0x000fd200078ec0ff */
.L_x_1771:
        /* <DEDUP_REMOVED lines=11> */
[----:B------:R-:W-:Y:S02]  /*0ca0*/  IMAD.MOV.U32 R32, RZ, RZ, R10 ;  /* 0x000000ffff207224 */ /* 0x000fe400078e000a */
[----:B------:R-:W-:Y:S01]  /*0cb0*/  IMAD.IADD R31, R17, 0x1, R31 ;  /* 0x00000001111f7824 */ /* 0x000fe200078e021f */
[----:B------:R-:W-:Y:S06]  /*0cc0*/  @!P0 BRA `(.L_x_1763) ;  /* 0x0000000000b08947 */ /* 0x000fec0003800000 */
[----:B------:R-:W0:Y:S01]  /*0cd0*/  LDC.64 R22, c[0x0][0x230] ;  /* 0x00008c00ff167b82 */ /* 0x000e220000000a00 */
[----:B------:R-:W-:Y:S01]  /*0ce0*/  SHF.R.S32.HI R11, RZ, 0x1f, R10 ;  /* 0x0000001fff0b7819 */ /* 0x000fe2000001140a */
[----:B------:R-:W-:-:S06]  /*0cf0*/  IMAD.MOV.U32 R26, RZ, RZ, R30 ;  /* 0x000000ffff1a7224 */ /* 0x000fcc00078e001e */
        /* <DEDUP_REMOVED lines=8> */
[----:B------:R-:W-:Y:S02]  /*0d80*/  IMAD.MOV.U32 R27, RZ, RZ, R6 ;  /* 0x000000ffff1b7224 */ /* 0x000fe400078e0006 */
[----:B------:R-:W-:-:S04]  /*0d90*/  IMAD.WIDE.U32 R34, R34, R18, R26 ;  /* 0x0000001222227225 */ /* 0x000fc800078e001a */
[----:B------:R-:W-:Y:S01]  /*0da0*/  IMAD.IADD R33, R35, 0x1, R33 ;  /* 0x0000000123217824 */ /* 0x000fe200078e0221 */
[----:B0-----:R-:W-:-:S04]  /*0db0*/  LEA R32, P0, R34, R20, 0x3 ;  /* 0x0000001422207211 */ /* 0x001fc800078018ff */
[----:B------:R-:W-:-:S06]  /*0dc0*/  LEA.HI.X R33, R34, R21, R33, 0x3, P0 ;  /* 0x0000001522217211 */ /* 0x000fcc00000f1c21 */
[----:B------:R-:W2:Y:S01]  /*0dd0*/  LDG.E.64 R32, desc[UR8][R32.64] ;  /* 0x0000000820207981 */ /* 0x000ea2000c1e1b00 */
[----:B------:R-:W-:Y:S01]  /*0de0*/  ISETP.NE.AND P0, PT, R4, 0x1, PT ;  /* 0x000000010400780c */ /* 0x000fe20003f05270 */
[----:B--2---:R-:W-:Y:S01]  /*0df0*/  DADD R24, R24, R32 ;  /* 0x0000000018187229 */ /* 0x004fe20000000020 */
[----:B------:R-:W-:-:S11]  /*0e00*/  IMAD.MOV.U32 R32, RZ, RZ, R12 ;  /* 0x000000ffff207224 */ /* 0x000fd600078e000c */
[----:B------:R-:W-:Y:S05]  /*0e10*/  @!P0 BRA `(.L_x_1763) ;  /* 0x00000000005c8947 */ /* 0x000fea0003800000 */
[----:B------:R-:W-:Y:S01]  /*0e20*/  ISETP.NE.AND P0, PT, R4, 0x2, PT ;  /* 0x000000020400780c */ /* 0x000fe20003f05270 */
[----:B------:R-:W-:-:S04]  /*0e30*/  IMAD.WIDE.U32 R32, R16, R22, R12 ;  /* 0x0000001610207225 */ /* 0x000fc800078e000c */
[----:B------:R-:W-:-:S08]  /*0e40*/  IMAD.IADD R33, R23, 0x1, R33 ;  /* 0x0000000117217824 */ /* 0x000fd000078e0221 */
[----:B------:R-:W-:-:S04]  /*0e50*/  @P0 IMAD.WIDE.U32 R34, R16, R22, R14 ;  /* 0x0000001610220225 */ /* 0x000fc800078e000e */
[-C--:B------:R-:W-:Y:S02]  /*0e60*/  IMAD R22, R33, R18.reuse, RZ ;  /* 0x0000001221167224 */ /* 0x080fe400078e02ff */
[----:B------:R-:W-:Y:S02]  /*0e70*/  @P0 IMAD.IADD R23, R23, 0x1, R35 ;  /* 0x0000000117170824 */ /* 0x000fe400078e0223 */
[C---:B------:R-:W-:Y:S02]  /*0e80*/  IMAD R22, R32.reuse, R19, R22 ;  /* 0x0000001320167224 */ /* 0x040fe400078e0216 */
[----:B------:R-:W-:-:S04]  /*0e90*/  IMAD.WIDE.U32 R32, R32, R18, R26 ;  /* 0x0000001220207225 */ /* 0x000fc800078e001a */
[-C--:B------:R-:W-:Y:S02]  /*0ea0*/  @P0 IMAD R23, R23, R18.reuse, RZ ;  /* 0x0000001217170224 */ /* 0x080fe400078e02ff */
[----:B------:R-:W-:Y:S01]  /*0eb0*/  @P0 IMAD.WIDE.U32 R26, R34, R18, R26 ;  /* 0x00000012221a0225 */ /* 0x000fe200078e001a */
[----:B------:R-:W-:-:S03]  /*0ec0*/  LEA R18, P3, R32, R20, 0x3 ;  /* 0x0000001420127211 */ /* 0x000fc600078618ff */
[----:B------:R-:W-:Y:S02]  /*0ed0*/  IMAD.IADD R22, R33, 0x1, R22 ;  /* 0x0000000121167824 */ /* 0x000fe400078e0216 */
[----:B------:R-:W-:-:S03]  /*0ee0*/  @P0 IMAD R23, R34, R19, R23 ;  /* 0x0000001322170224 */ /* 0x000fc600078e0217 */
[----:B------:R-:W-:Y:S02]  /*0ef0*/  LEA.HI.X R19, R32, R21, R22, 0x3, P3 ;  /* 0x0000001520137211 */ /* 0x000fe400018f1c16 */
[C---:B------:R-:W-:Y:S02]  /*0f00*/  @P0 LEA R20, P3, R26.reuse, R20, 0x3 ;  /* 0x000000141a140211 */ /* 0x040fe400078618ff */
[----:B------:R-:W-:Y:S02]  /*0f10*/  @P0 IADD3 R22, R27, R23, RZ ;  /* 0x000000171b160210 */ /* 0x000fe40007ffe0ff */
[----:B------:R-:W2:Y:S02]  /*0f20*/  LDG.E.64 R18, desc[UR8][R18.64] ;  /* 0x0000000812127981 */ /* 0x000ea4000c1e1b00 */
[----:B------:R-:W-:-:S06]  /*0f30*/  @P0 LEA.HI.X R21, R26, R21, R22, 0x3, P3 ;  /* 0x000000151a150211 */ /* 0x000fcc00018f1c16 */
[----:B------:R-:W3:Y:S01]  /*0f40*/  @P0 LDG.E.64 R20, desc[UR8][R20.64] ;  /* 0x0000000814140981 */ /* 0x000ee2000c1e1b00 */
[----:B------:R-:W-:Y:S02]  /*0f50*/  IMAD.MOV.U32 R32, RZ, RZ, R14 ;  /* 0x000000ffff207224 */ /* 0x000fe400078e000e */
[----:B------:R-:W-:Y:S01]  /*0f60*/  @P0 IMAD.MOV.U32 R32, RZ, RZ, R5 ;  /* 0x000000ffff200224 */ /* 0x000fe200078e0005 */
[----:B--2---:R-:W-:-:S08]  /*0f70*/  DADD R24, R24, R18 ;  /* 0x0000000018187229 */ /* 0x004fd00000000012 */
[----:B---3--:R-:W-:-:S11]  /*0f80*/  @P0 DADD R24, R24, R20 ;  /* 0x0000000018180229 */ /* 0x008fd60000000014 */
.L_x_1763:
[----:B------:R-:W-:Y:S05]  /*0f90*/  BSYNC B2 ;  /* 0x0000000000027941 */ /* 0x000fea0003800000 */
.L_x_1762:
        /* <DEDUP_REMOVED lines=9> */
.L_x_1768:
[----:B------:R-:W-:Y:S01]  /*1030*/  ULDC.64 UR10, c[0x0][0x230] ;  /* 0x00008c00000a7ab9 */ /* 0x000fe20000000a00 */
[--C-:B------:R-:W-:Y:S01]  /*1040*/  SHF.R.S32.HI R19, RZ, 0x1f, R32.reuse ;  /* 0x0000001fff137819 */ /* 0x100fe20000011420 */
[----:B------:R-:W-:Y:S01]  /*1050*/  IMAD R21, R31, UR10, RZ ;  /* 0x0000000a1f157c24 */ /* 0x000fe2000f8e02ff */
[----:B------:R-:W-:Y:S01]  /*1060*/  ULDC.64 UR12, c[0x0][0x220] ;  /* 0x00008800000c7ab9 */ /* 0x000fe20000000a00 */
[----:B------:R-:W-:Y:S01]  /*1070*/  IMAD.MOV.U32 R18, RZ, RZ, R32 ;  /* 0x000000ffff127224 */ /* 0x000fe200078e0020 */
[----:B------:R-:W-:Y:S01]  /*1080*/  ULDC.64 UR14, c[0x0][0x218] ;  /* 0x00008600000e7ab9 */ /* 0x000fe20000000a00 */
[C---:B------:R-:W-:Y:S02]  /*1090*/  IMAD R26, R16.reuse, UR11, R21 ;  /* 0x0000000b101a7c24 */ /* 0x040fe4000f8e0215 */
[----:B------:R-:W-:-:S04]  /*10a0*/  IMAD.WIDE.U32 R22, R16, UR10, R18 ;  /* 0x0000000a10167c25 */ /* 0x000fc8000f8e0012 */
[----:B------:R-:W-:Y:S02]  /*10b0*/  IMAD.IADD R18, R26, 0x1, R23 ;  /* 0x000000011a127824 */ /* 0x000fe400078e0217 */
[----:B------:R-:W-:Y:S02]  /*10c0*/  IMAD.MOV.U32 R19, RZ, RZ, R6 ;  /* 0x000000ffff137224 */ /* 0x000fe400078e0006 */
[----:B------:R-:W-:Y:S02]  /*10d0*/  IMAD R21, R18, UR12, RZ ;  /* 0x0000000c12157c24 */ /* 0x000fe4000f8e02ff */
[----:B------:R-:W-:Y:S02]  /*10e0*/  IMAD.MOV.U32 R18, RZ, RZ, R30 ;  /* 0x000000ffff127224 */ /* 0x000fe400078e001e */
[C---:B------:R-:W-:Y:S02]  /*10f0*/  IMAD R21, R22.reuse, UR13, R21 ;  /* 0x0000000d16157c24 */ /* 0x040fe4000f8e0215 */
[----:B------:R-:W-:-:S04]  /*1100*/  IMAD.WIDE.U32 R22, R22, UR12, R18 ;  /* 0x0000000c16167c25 */ /* 0x000fc8000f8e0012 */
[----:B------:R-:W-:Y:S01]  /*1110*/  IMAD.IADD R21, R23, 0x1, R21 ;  /* 0x0000000117157824 */ /* 0x000fe200078e0215 */
[----:B------:R-:W-:-:S04]  /*1120*/  LEA R20, P3, R22, UR14, 0x3 ;  /* 0x0000000e16147c11 */ /* 0x000fc8000f8618ff */
[----:B------:R-:W-:-:S05]  /*1130*/  LEA.HI.X R21, R22, UR15, R21, 0x3, P3 ;  /* 0x0000000f16157c11 */ /* 0x000fca00098f1c15 */
[----:B------:R0:W2:Y:S02]  /*1140*/  LDG.E.64 R22, desc[UR8][R20.64] ;  /* 0x0000000814167981 */ /* 0x0000a4000c1e1b00 */
[----:B0-----:R-:W-:-:S04]  /*1150*/  IADD3 R20, P3, R20, UR4, RZ ;  /* 0x0000000414147c10 */ /* 0x001fc8000ff7e0ff */
[----:B------:R-:W-:-:S05]  /*1160*/  IADD3.X R21, R21, UR7, RZ, P3, !PT ;  /* 0x0000000715157c10 */ /* 0x000fca0009ffe4ff */
[----:B------:R0:W3:Y:S02]  /*1170*/  LDG.E.64 R34, desc[UR8][R20.64] ;  /* 0x0000000814227981 */ /* 0x0000e4000c1e1b00 */
[----:B0-----:R-:W-:-:S04]  /*1180*/  IADD3 R20, P3, R20, UR4, RZ ;  /* 0x0000000414147c10 */ /* 0x001fc8000ff7e0ff */
[----:B------:R-:W-:Y:S01]  /*1190*/  IADD3.X R21, R21, UR7, RZ, P3, !PT ;  /* 0x0000000715157c10 */ /* 0x000fe20009ffe4ff */
[----:B--2---:R-:W-:-:S04]  /*11a0*/  DADD R22, R22, R24 ;  /* 0x0000000016167229 */ /* 0x004fc80000000018 */
[----:B------:R-:W2:Y:S04]  /*11b0*/  LDG.E.64 R24, desc[UR8][R20.64] ;  /* 0x0000000814187981 */ /* 0x000ea8000c1e1b00 */
[----:B---3--:R-:W-:Y:S01]  /*11c0*/  DADD R34, R22, R34 ;  /* 0x0000000016227229 */ /* 0x008fe20000000022 */
[----:B------:R-:W-:-:S05]  /*11d0*/  VIADD R22, R32, 0x4 ;  /* 0x0000000420167836 */ /* 0x000fca0000000000 */
[----:B------:R-:W-:-:S03]  /*11e0*/  SHF.R.S32.HI R23, RZ, 0x1f, R22 ;  /* 0x0000001fff177819 */ /* 0x000fc60000011416 */
[----:B------:R-:W-:-:S04]  /*11f0*/  IMAD.WIDE.U32 R22, R16, UR10, R22 ;  /* 0x0000000a10167c25 */ /* 0x000fc8000f8e0016 */
[----:B------:R-:W-:-:S04]  /*1200*/  IMAD.IADD R23, R26, 0x1, R23 ;  /* 0x000000011a177824 */ /* 0x000fc800078e0217 */
[----:B------:R-:W-:-:S04]  /*1210*/  IMAD R23, R23, UR12, RZ ;  /* 0x0000000c17177c24 */ /* 0x000fc8000f8e02ff */
[----:B------:R-:W-:Y:S01]  /*1220*/  IMAD R27, R22, UR13, R23 ;  /* 0x0000000d161b7c24 */ /* 0x000fe2000f8e0217 */
[----:B--2---:R-:W-:Y:S01]  /*1230*/  DADD R24, R34, R24 ;  /* 0x0000000022187229 */ /* 0x004fe20000000018 */
[----:B------:R-:W-:-:S04]  /*1240*/  IADD3 R34, P3, R20, UR4, RZ ;  /* 0x0000000414227c10 */ /* 0x000fc8000ff7e0ff */
[----:B------:R-:W-:Y:S01]  /*1250*/  IADD3.X R35, R21, UR7, RZ, P3, !PT ;  /* 0x0000000715237c10 */ /* 0x000fe20009ffe4ff */
[----:B------:R-:W-:-:S04]  /*1260*/  IMAD.WIDE.U32 R20, R22, UR12, R18 ;  /* 0x0000000c16147c25 */ /* 0x000fc8000f8e0012 */
[----:B------:R0:W2:Y:S01]  /*1270*/  LDG.E.64 R22, desc[UR8][R34.64] ;  /* 0x0000000822167981 */ /* 0x0000a2000c1e1b00 */
[----:B------:R-:W-:Y:S01]  /*1280*/  IMAD.IADD R21, R21, 0x1, R27 ;  /* 0x0000000115157824 */ /* 0x000fe200078e021b */
[----:B0-----:R-:W-:-:S04]  /*1290*/  LEA R34, P3, R20, UR14, 0x3 ;  /* 0x0000000e14227c11 */ /* 0x001fc8000f8618ff */
[----:B------:R-:W-:-:S05]  /*12a0*/  LEA.HI.X R35, R20, UR15, R21, 0x3, P3 ;  /* 0x0000000f14237c11 */ /* 0x000fca00098f1c15 */
[----:B------:R0:W3:Y:S02]  /*12b0*/  LDG.E.64 R20, desc[UR8][R34.64] ;  /* 0x0000000822147981 */ /* 0x0000e4000c1e1b00 */
[----:B0-----:R-:W-:-:S04]  /*12c0*/  IADD3 R34, P3, R34, UR4, RZ ;  /* 0x0000000422227c10 */ /* 0x001fc8000ff7e0ff */
[----:B------:R-:W-:Y:S01]  /*12d0*/  IADD3.X R35, R35, UR7, RZ, P3, !PT ;  /* 0x0000000723237c10 */ /* 0x000fe20009ffe4ff */
[----:B--2---:R-:W-:-:S04]  /*12e0*/  DADD R22, R24, R22 ;  /* 0x0000000018167229 */ /* 0x004fc80000000016 */
[----:B------:R0:W2:Y:S02]  /*12f0*/  LDG.E.64 R24, desc[UR8][R34.64] ;  /* 0x0000000822187981 */ /* 0x0000a4000c1e1b00 */
[----:B0-----:R-:W-:-:S04]  /*1300*/  IADD3 R34, P3, R34, UR4, RZ ;  /* 0x0000000422227c10 */ /* 0x001fc8000ff7e0ff */
[----:B------:R-:W-:Y:S01]  /*1310*/  IADD3.X R35, R35, UR7, RZ, P3, !PT ;  /* 0x0000000723237c10 */ /* 0x000fe20009ffe4ff */
[----:B---3--:R-:W-:-:S04]  /*1320*/  DADD R20, R22, R20 ;  /* 0x0000000016147229 */ /* 0x008fc80000000014 */
[----:B------:R0:W3:Y:S02]  /*1330*/  LDG.E.64 R22, desc[UR8][R34.64] ;  /* 0x0000000822167981 */ /* 0x0000e4000c1e1b00 */
[----:B0-----:R-:W-:-:S04]  /*1340*/  IADD3 R34, P3, R34, UR4, RZ ;  /* 0x0000000422227c10 */ /* 0x001fc8000ff7e0ff */
[----:B------:R-:W-:-:S06]  /*1350*/  IADD3.X R35, R35, UR7, RZ, P3, !PT ;  /* 0x0000000723237c10 */ /* 0x000fcc0009ffe4ff */
[----:B------:R-:W4:Y:S01]  /*1360*/  LDG.E.64 R34, desc[UR8][R34.64] ;  /* 0x0000000822227981 */ /* 0x000f22000c1e1b00 */
[----:B--2---:R-:W-:Y:S01]  /*1370*/  DADD R24, R20, R24 ;  /* 0x0000000014187229 */ /* 0x004fe20000000018 */
[----:B------:R-:W-:-:S04]  /*1380*/  IADD3 R20, R32, 0x8, RZ ;  /* 0x0000000820147810 */ /* 0x000fc80007ffe0ff */
[----:B------:R-:W-:-:S03]  /*1390*/  SHF.R.S32.HI R21, RZ, 0x1f, R20 ;  /* 0x0000001fff157819 */ /* 0x000fc60000011414 */
[----:B------:R-:W-:-:S04]  /*13a0*/  IMAD.WIDE.U32 R20, R16, UR10, R20 ;  /* 0x0000000a10147c25 */ /* 0x000fc8000f8e0014 */
[----:B------:R-:W-:-:S04]  /*13b0*/  IMAD.IADD R21, R26, 0x1, R21 ;  /* 0x000000011a157824 */ /* 0x000fc800078e0215 */
[----:B------:R-:W-:Y:S01]  /*13c0*/  IMAD R21, R21, UR12, RZ ;  /* 0x0000000c15157c24 */ /* 0x000fe2000f8e02ff */
[----:B---3--:R-:W-:-:S03]  /*13d0*/  DADD R22, R24, R22 ;  /* 0x0000000018167229 */ /* 0x008fc60000000016 */
[C---:B------:R-:W-:Y:S02]  /*13e0*/  IMAD R25, R20.reuse, UR13, R21 ;  /* 0x0000000d14197c24 */ /* 0x040fe4000f8e0215 */
[----:B------:R-:W-:-:S04]  /*13f0*/  IMAD.WIDE.U32 R20, R20, UR12, R18 ;  /* 0x0000000c14147c25 */ /* 0x000fc8000f8e0012 */
[----:B------:R-:W-:Y:S01]  /*1400*/  IMAD.IADD R21, R21, 0x1, R25 ;  /* 0x0000000115157824 */ /* 0x000fe200078e0219 */
[----:B------:R-:W-:-:S04]  /*1410*/  LEA R24, P3, R20, UR14, 0x3 ;  /* 0x0000000e14187c11 */ /* 0x000fc8000f8618ff */
[----:B------:R-:W-:-:S05]  /*1420*/  LEA.HI.X R25, R20, UR15, R21, 0x3, P3 ;  /* 0x0000000f14197c11 */ /* 0x000fca00098f1c15 */
[----:B------:R0:W2:Y:S01]  /*1430*/  LDG.E.64 R20, desc[UR8][R24.64] ;  /* 0x0000000818147981 */ /* 0x0000a2000c1e1b00 */
[----:B----4-:R-:W-:Y:S01]  /*1440*/  DADD R34, R22, R34 ;  /* 0x0000000016227229 */ /* 0x010fe20000000022 */
[----:B0-----:R-:W-:-:S04]  /*1450*/  IADD3 R24, P3, R24, UR4, RZ ;  /* 0x0000000418187c10 */ /* 0x001fc8000ff7e0ff */
[----:B------:R-:W-:-:S05]  /*1460*/  IADD3.X R25, R25, UR7, RZ, P3, !PT ;  /* 0x0000000719197c10 */ /* 0x000fca0009ffe4ff */
[----:B------:R0:W3:Y:S02]  /*1470*/  LDG.E.64 R22, desc[UR8][R24.64] ;  /* 0x0000000818167981 */ /* 0x0000e4000c1e1b00 */
[----:B0-----:R-:W-:-:S04]  /*1480*/  IADD3 R24, P3, R24, UR4, RZ ;  /* 0x0000000418187c10 */ /* 0x001fc8000ff7e0ff */
[----:B------:R-:W-:-:S05]  /*1490*/  IADD3.X R25, R25, UR7, RZ, P3, !PT ;  /* 0x0000000719197c10 */ /* 0x000fca0009ffe4ff */
[----:B------:R0:W4:Y:S01]  /*14a0*/  LDG.E.64 R36, desc[UR8][R24.64] ;  /* 0x0000000818247981 */ /* 0x000122000c1e1b00 */
[----:B--2---:R-:W-:-:S08]  /*14b0*/  DADD R20, R34, R20 ;  /* 0x0000000022147229 */ /* 0x004fd00000000014 */
[----:B---3--:R-:W-:Y:S01]  /*14c0*/  DADD R22, R20, R22 ;  /* 0x0000000014167229 */ /* 0x008fe20000000016 */
[----:B------:R-:W-:-:S05]  /*14d0*/  VIADD R20, R32, 0xc ;  /* 0x0000000c20147836 */ /* 0x000fca0000000000 */
[----:B------:R-:W-:-:S03]  /*14e0*/  SHF.R.S32.HI R21, RZ, 0x1f, R20 ;  /* 0x0000001fff157819 */ /* 0x000fc60000011414 */
[----:B------:R-:W-:-:S04]  /*14f0*/  IMAD.WIDE.U32 R20, R16, UR10, R20 ;  /* 0x0000000a10147c25 */ /* 0x000fc8000f8e0014 */
[----:B------:R-:W-:Y:S01]  /*1500*/  IMAD.IADD R26, R26, 0x1, R21 ;  /* 0x000000011a1a7824 */ /* 0x000fe200078e0215 */
[----:B------:R-:W-:-:S03]  /*1510*/  IADD3 R34, P3, R24, UR4, RZ ;  /* 0x0000000418227c10 */ /* 0x000fc6000ff7e0ff */
[----:B------:R-:W-:Y:S01]  /*1520*/  IMAD R21, R26, UR12, RZ ;  /* 0x0000000c1a157c24 */ /* 0x000fe2000f8e02ff */
[----:B------:R-:W-:Y:S01]  /*1530*/  IADD3.X R35, R25, UR7, RZ, P3, !PT ;  /* 0x0000000719237c10 */ /* 0x000fe20009ffe4ff */
[----:B------:R-:W-:-:S04]  /*1540*/  IMAD.WIDE.U32 R18, R20, UR12, R18 ;  /* 0x0000000c14127c25 */ /* 0x000fc8000f8e0012 */
[----:B------:R-:W-:Y:S01]  /*1550*/  IMAD R21, R20, UR13, R21 ;  /* 0x0000000d14157c24 */ /* 0x000fe2000f8e0215 */
[----:B------:R-:W-:Y:S01]  /*1560*/  LEA R20, P3, R18, UR14, 0x3 ;  /* 0x0000000e12147c11 */ /* 0x000fe2000f8618ff */
[----:B------:R-:W2:Y:S02]  /*1570*/  LDG.E.64 R34, desc[UR8][R34.64] ;  /* 0x0000000822227981 */ /* 0x000ea4000c1e1b00 */
[----:B------:R-:W-:-:S05]  /*1580*/  IMAD.IADD R19, R19, 0x1, R21 ;  /* 0x0000000113137824 */ /* 0x000fca00078e0215 */
[----:B------:R-:W-:Y:S02]  /*1590*/  LEA.HI.X R21, R18, UR15, R19, 0x3, P3 ;  /* 0x0000000f12157c11 */ /* 0x000fe400098f1c13 */
[----:B0-----:R-:W-:-:S03]  /*15a0*/  IADD3 R24, P3, R20, UR4, RZ ;  /* 0x0000000414187c10 */ /* 0x001fc6000ff7e0ff */
[----:B------:R0:W3:Y:S01]  /*15b0*/  LDG.E.64 R18, desc[UR8][R20.64] ;  /* 0x0000000814127981 */ /* 0x0000e2000c1e1b00 */
[----:B------:R-:W-:Y:S01]  /*15c0*/  IADD3.X R25, R21, UR7, RZ, P3, !PT ;  /* 0x0000000715197c10 */ /* 0x000fe20009ffe4ff */
[----:B----4-:R-:W-:-:S04]  /*15d0*/  DADD R36, R22, R36 ;  /* 0x0000000016247229 */ /* 0x010fc80000000024 */
[----:B------:R1:W4:Y:S01]  /*15e0*/  LDG.E.64 R22, desc[UR8][R24.64] ;  /* 0x0000000818167981 */ /* 0x000322000c1e1b00 */
[----:B0-----:R-:W-:-:S04]  /*15f0*/  IADD3 R20, P3, R24, UR4, RZ ;  /* 0x0000000418147c10 */ /* 0x001fc8000ff7e0ff */
[----:B------:R-:W-:Y:S02]  /*1600*/  IADD3.X R21, R25, UR7, RZ, P3, !PT ;  /* 0x0000000719157c10 */ /* 0x000fe40009ffe4ff */
[----:B-1----:R-:W-:-:S03]  /*1610*/  IADD3 R24, P3, R20, UR4, RZ ;  /* 0x0000000414187c10 */ /* 0x002fc6000ff7e0ff */
[----:B------:R-:W5:Y:S01]  /*1620*/  LDG.E.64 R26, desc[UR8][R20.64] ;  /* 0x00000008141a7981 */ /* 0x000f62000c1e1b00 */
[----:B------:R-:W-:-:S06]  /*1630*/  IADD3.X R25, R21, UR7, RZ, P3, !PT ;  /* 0x0000000715197c10 */ /* 0x000fcc0009ffe4ff */
[----:B------:R-:W5:Y:S01]  /*1640*/  LDG.E.64 R24, desc[UR8][R24.64] ;  /* 0x0000000818187981 */ /* 0x000f62000c1e1b00 */
[----:B------:R-:W-:-:S05]  /*1650*/  VIADD R32, R32, 0x10 ;  /* 0x0000001020207836 */ /* 0x000fca0000000000 */
[----:B------:R-:W-:Y:S01]  /*1660*/  ISETP.GE.AND P3, PT, R32, R33, PT ;  /* 0x000000212000720c */ /* 0x000fe20003f66270 */
[----:B--2---:R-:W-:-:S08]  /*1670*/  DADD R34, R36, R34 ;  /* 0x0000000024227229 */ /* 0x004fd00000000022 */
[----:B---3--:R-:W-:-:S08]  /*1680*/  DADD R18, R34, R18 ;  /* 0x0000000022127229 */ /* 0x008fd00000000012 */
[----:B----4-:R-:W-:-:S08]  /*1690*/  DADD R18, R18, R22 ;  /* 0x0000000012127229 */ /* 0x010fd00000000016 */
[----:B-----5:R-:W-:-:S08]  /*16a0*/  DADD R18, R18, R26 ;  /* 0x0000000012127229 */ /* 0x020fd0000000001a */
[----:B------:R-:W-:Y:S01]  /*16b0*/  DADD R24, R18, R24 ;  /* 0x0000000012187229 */ /* 0x000fe20000000018 */
[----:B------:R-:W-:Y:S10]  /*16c0*/  @!P3 BRA `(.L_x_1768) ;  /* 0xfffffff80058b947 */ /* 0x000ff4000383ffff */
.L_x_1767:
[----:B------:R-:W-:Y:S05]  /*16d0*/  BSYNC B3 ;  /* 0x0000000000037941 */ /* 0x000fea0003800000 */
.L_x_1766:
        /* <DEDUP_REMOVED lines=21> */
[----:B------:R0:W2:Y:S01]  /*1830*/  LDG.E.64 R34, desc[UR8][R20.64] ;  /* 0x0000000814227981 */ /* 0x0000a2000c1e1b00 */
[----:B------:R-:W-:-:S04]  /*1840*/  IADD3 R22, P0, R20, UR4, RZ ;  /* 0x0000000414167c10 */ /* 0x000fc8000ff1e0ff */
[----:B------:R-:W-:Y:S02]  /*1850*/  IADD3.X R23, R21, UR7, RZ, P0, !PT ;  /* 0x0000000715177c10 */ /* 0x000fe400087fe4ff */
[----:B0-----:R-:W-:-:S03]  /*1860*/  IADD3 R20, P0, R22, UR4, RZ ;  /* 0x0000000416147c10 */ /* 0x001fc6000ff1e0ff */
[----:B------:R-:W3:Y:S01]  /*1870*/  LDG.E.64 R26, desc[UR8][R22.64] ;  /* 0x00000008161a7981 */ /* 0x000ee2000c1e1b00 */
[----:B------:R-:W-:-:S05]  /*1880*/  IADD3.X R21, R23, UR7, RZ, P0, !PT ;  /* 0x0000000717157c10 */ /* 0x000fca00087fe4ff */
[----:B------:R0:W4:Y:S01]  /*1890*/  LDG.E.64 R22, desc[UR8][R20.64] ;  /* 0x0000000814167981 */ /* 0x000122000c1e1b00 */
[----:B--2---:R-:W-:Y:S01]  /*18a0*/  DADD R34, R24, R34 ;  /* 0x0000000018227229 */ /* 0x004fe20000000022 */
[----:B------:R-:W-:-:S04]  /*18b0*/  IADD3 R24, R32, 0x4, RZ ;  /* 0x0000000420187810 */ /* 0x000fc80007ffe0ff */
[----:B------:R-:W-:-:S03]  /*18c0*/  SHF.R.S32.HI R25, RZ, 0x1f, R24 ;  /* 0x0000001fff197819 */ /* 0x000fc60000011418 */
[----:B------:R-:W-:-:S04]  /*18d0*/  IMAD.WIDE.U32 R24, R16, UR10, R24 ;  /* 0x0000000a10187c25 */ /* 0x000fc8000f8e0018 */
[----:B------:R-:W-:Y:S02]  /*18e0*/  IMAD.IADD R33, R33, 0x1, R25 ;  /* 0x0000000121217824 */ /* 0x000fe400078e0219 */
[----:B------:R-:W-:-:S04]  /*18f0*/  IMAD.WIDE.U32 R18, R24, UR12, R18 ;  /* 0x0000000c18127c25 */ /* 0x000fc8000f8e0012 */
[----:B------:R-:W-:-:S04]  /*1900*/  IMAD R33, R33, UR12, RZ ;  /* 0x0000000c21217c24 */ /* 0x000fc8000f8e02ff */
[----:B------:R-:W-:Y:S01]  /*1910*/  IMAD R33, R24, UR13, R33 ;  /* 0x0000000d18217c24 */ /* 0x000fe2000f8e0221 */
[----:B------:R-:W-:-:S03]  /*1920*/  IADD3 R24, P0, R20, UR4, RZ ;  /* 0x0000000414187c10 */ /* 0x000fc6000ff1e0ff */
[----:B------:R-:W-:Y:S01]  /*1930*/  IMAD.IADD R19, R19, 0x1, R33 ;  /* 0x0000000113137824 */ /* 0x000fe200078e0221 */
[----:B------:R-:W-:Y:S02]  /*1940*/  IADD3.X R25, R21, UR7, RZ, P0, !PT ;  /* 0x0000000715197c10 */ /* 0x000fe400087fe4ff */
[----:B0-----:R-:W-:-:S04]  /*1950*/  LEA R20, P0, R18, UR14, 0x3 ;  /* 0x0000000e12147c11 */ /* 0x001fc8000f8018ff */
[----:B------:R-:W-:Y:S02]  /*1960*/  LEA.HI.X R21, R18, UR15, R19, 0x3, P0 ;  /* 0x0000000f12157c11 */ /* 0x000fe400080f1c13 */
[----:B------:R0:W2:Y:S01]  /*1970*/  LDG.E.64 R18, desc[UR8][R24.64] ;  /* 0x0000000818127981 */ /* 0x0000a2000c1e1b00 */
[----:B---3--:R-:W-:-:S03]  /*1980*/  DADD R34, R34, R26 ;  /* 0x0000000022227229 */ /* 0x008fc6000000001a */
[----:B------:R1:W3:Y:S01]  /*1990*/  LDG.E.64 R26, desc[UR8][R20.64] ;  /* 0x00000008141a7981 */ /* 0x0002e2000c1e1b00 */
[----:B0-----:R-:W-:-:S04]  /*19a0*/  IADD3 R24, P0, R20, UR4, RZ ;  /* 0x0000000414187c10 */ /* 0x001fc8000ff1e0ff */
[----:B------:R-:W-:Y:S01]  /*19b0*/  IADD3.X R25, R21, UR7, RZ, P0, !PT ;  /* 0x0000000715197c10 */ /* 0x000fe200087fe4ff */
[----:B----4-:R-:W-:Y:S01]  /*19c0*/  DADD R34, R34, R22 ;  /* 0x0000000022227229 */ /* 0x010fe20000000016 */
[----:B-1----:R-:W-:-:S03]  /*19d0*/  IADD3 R20, P0, R24, UR4, RZ ;  /* 0x0000000418147c10 */ /* 0x002fc6000ff1e0ff */
[----:B------:R0:W4:Y:S01]  /*19e0*/  LDG.E.64 R22, desc[UR8][R24.64] ;  /* 0x0000000818167981 */ /* 0x000122000c1e1b00 */
[----:B------:R-:W-:-:S05]  /*19f0*/  IADD3.X R21, R25, UR7, RZ, P0, !PT ;  /* 0x0000000719157c10 */ /* 0x000fca00087fe4ff */
[----:B------:R-:W5:Y:S01]  /*1a00*/  LDG.E.64 R36, desc[UR8][R20.64] ;  /* 0x0000000814247981 */ /* 0x000f62000c1e1b00 */
[----:B0-----:R-:W-:-:S04]  /*1a10*/  IADD3 R24, P0, R20, UR4, RZ ;  /* 0x0000000414187c10 */ /* 0x001fc8000ff1e0ff */
[----:B------:R-:W-:-:S06]  /*1a20*/  IADD3.X R25, R21, UR7, RZ, P0, !PT ;  /* 0x0000000715197c10 */ /* 0x000fcc00087fe4ff */
[----:B------:R-:W5:Y:S01]  /*1a30*/  LDG.E.64 R24, desc[UR8][R24.64] ;  /* 0x0000000818187981 */ /* 0x000f62000c1e1b00 */
[----:B------:R-:W-:Y:S01]  /*1a40*/  PLOP3.LUT P0, PT, PT, PT, PT, 0x8, 0x0 ;  /* 0x000000000000781c */ /* 0x000fe20003f0e170 */
[----:B------:R-:W-:Y:S01]  /*1a50*/  VIADD R32, R32, 0x8 ;  /* 0x0000000820207836 */ /* 0x000fe20000000000 */
[----:B--2---:R-:W-:-:S08]  /*1a60*/  DADD R18, R34, R18 ;  /* 0x0000000022127229 */ /* 0x004fd00000000012 */
[----:B---3--:R-:W-:-:S08]  /*1a70*/  DADD R18, R18, R26 ;  /* 0x0000000012127229 */ /* 0x008fd0000000001a */
[----:B----4-:R-:W-:-:S08]  /*1a80*/  DADD R18, R18, R22 ;  /* 0x0000000012127229 */ /* 0x010fd00000000016 */
[----:B-----5:R-:W-:-:S08]  /*1a90*/  DADD R18, R18, R36 ;  /* 0x0000000012127229 */ /* 0x020fd00000000024 */
[----:B------:R-:W-:-:S11]  /*1aa0*/  DADD R24, R18, R24 ;  /* 0x0000000012187229 */ /* 0x000fd60000000018 */
.L_x_1770:
[----:B------:R-:W-:Y:S05]  /*1ab0*/  BSYNC B3 ;  /* 0x0000000000037941 */ /* 0x000fea0003800000 */
.L_x_1769:
        /* <DEDUP_REMOVED lines=11> */
[----:B------:R-:W-:Y:S02]  /*1b70*/  IMAD R19, R16, UR10, RZ ;  /* 0x0000000a10137c24 */ /* 0x000fe4000f8e02ff */
[----:B------:R-:W-:-:S04]  /*1b80*/  IMAD.WIDE.U32 R16, R18, UR10, R30 ;  /* 0x0000000a12107c25 */ /* 0x000fc8000f8e001e */
[----:B------:R-:W-:Y:S01]  /*1b90*/  IMAD R19, R18, UR11, R19 ;  /* 0x0000000b12137c24 */ /* 0x000fe2000f8e0213 */
[----:B------:R-:W-:Y:S02]  /*1ba0*/  ULDC.64 UR10, c[0x0][0x218] ;  /* 0x00008600000a7ab9 */ /* 0x000fe40000000a00 */
[----:B------:R-:W-:Y:S01]  /*1bb0*/  LEA R18, P0, R16, UR10, 0x3 ;  /* 0x0000000a10127c11 */ /* 0x000fe2000f8018ff */
[----:B------:R-:W-:-:S05]  /*1bc0*/  IMAD.IADD R17, R17, 0x1, R19 ;  /* 0x0000000111117824 */ /* 0x000fca00078e0213 */
[----:B------:R-:W-:Y:S02]  /*1bd0*/  LEA.HI.X R19, R16, UR11, R17, 0x3, P0 ;  /* 0x0000000b10137c11 */ /* 0x000fe400080f1c11 */
[----:B------:R-:W-:-:S03]  /*1be0*/  IADD3 R16, P0, R18, UR4, RZ ;  /* 0x0000000412107c10 */ /* 0x000fc6000ff1e0ff */
[----:B------:R0:W2:Y:S01]  /*1bf0*/  LDG.E.64 R26, desc[UR8][R18.64] ;  /* 0x00000008121a7981 */ /* 0x0000a2000c1e1b00 */
[----:B------:R-:W-:-:S05]  /*1c00*/  IADD3.X R17, R19, UR7, RZ, P0, !PT ;  /* 0x0000000713117c10 */ /* 0x000fca00087fe4ff */
[----:B------:R1:W3:Y:S01]  /*1c10*/  LDG.E.64 R22, desc[UR8][R16.64] ;  /* 0x0000000810167981 */ /* 0x0002e2000c1e1b00 */
[----:B0-----:R-:W-:-:S04]  /*1c20*/  IADD3 R18, P0, R16, UR4, RZ ;  /* 0x0000000410127c10 */ /* 0x001fc8000ff1e0ff */
[----:B------:R-:W-:Y:S02]  /*1c30*/  IADD3.X R19, R17, UR7, RZ, P0, !PT ;  /* 0x0000000711137c10 */ /* 0x000fe400087fe4ff */
[----:B-1----:R-:W-:-:S03]  /*1c40*/  IADD3 R16, P0, R18, UR4, RZ ;  /* 0x0000000412107c10 */ /* 0x002fc6000ff1e0ff */
[----:B------:R-:W4:Y:S01]  /*1c50*/  LDG.E.64 R20, desc[UR8][R18.64] ;  /* 0x0000000812147981 */ /* 0x000f22000c1e1b00 */
[----:B------:R-:W-:-:S06]  /*1c60*/  IADD3.X R17, R19, UR7, RZ, P0, !PT ;  /* 0x0000000713117c10 */ /* 0x000fcc00087fe4ff */
[----:B------:R-:W5:Y:S01]  /*1c70*/  LDG.E.64 R16, desc[UR8][R16.64] ;  /* 0x0000000810107981 */ /* 0x000f62000c1e1b00 */
[----:B--2---:R-:W-:-:S08]  /*1c80*/  DADD R26, R24, R26 ;  /* 0x00000000181a7229 */ /* 0x004fd0000000001a */
[----:B---3--:R-:W-:-:S08]  /*1c90*/  DADD R22, R26, R22 ;  /* 0x000000001a167229 */ /* 0x008fd00000000016 */
[----:B----4-:R-:W-:-:S08]  /*1ca0*/  DADD R20, R22, R20 ;  /* 0x0000000016147229 */ /* 0x010fd00000000014 */
[----:B-----5:R-:W-:-:S11]  /*1cb0*/  DADD R24, R20, R16 ;  /* 0x0000000014187229 */ /* 0x020fd60000000010 */
.L_x_1765:
[----:B------:R-:W-:Y:S05]  /*1cc0*/  BSYNC B2 ;  /* 0x0000000000027941 */ /* 0x000fea0003800000 */
.L_x_1764:
[----:B------:R-:W-:Y:S05]  /*1cd0*/  @!P2 BRA `(.L_x_1771) ;  /* 0xffffffec00c4a947 */ /* 0x000fea000383ffff */
[----:B------:R-:W-:Y:S05]  /*1ce0*/  BSYNC B1 ;  /* 0x0000000000017941 */ /* 0x000fea0003800000 */
.L_x_1761:
        /* <DEDUP_REMOVED lines=24> */
[----:B------:R-:W-:Y:S05]  /*1e70*/  CALL.REL.NOINC `($__internal_28_$__cuda_sm20_div_rn_f64_full) ;  /* 0x0000001800fc7944 */ /* 0x000fea0003c00000 */
.L_x_1773:
[----:B------:R-:W-:Y:S05]  /*1e80*/  BSYNC B1 ;  /* 0x0000000000017941 */ /* 0x000fea0003800000 */
.L_x_1772:
[----:B------:R-:W-:Y:S01]  /*1e90*/  ULDC.64 UR10, c[0x0][0x258] ;  /* 0x00009600000a7ab9 */ /* 0x000fe20000000a00 */
[----:B------:R-:W-:Y:S02]  /*1ea0*/  SHF.R.S32.HI R7, RZ, 0x1f, R0 ;  /* 0x0000001fff077819 */ /* 0x000fe40000011400 */
[----:B------:R-:W-:-:S04]  /*1eb0*/  LEA R6, P0, R0, UR10, 0x3 ;  /* 0x0000000a00067c11 */ /* 0x000fc8000f8018ff */
[----:B------:R-:W-:-:S05]  /*1ec0*/  LEA.HI.X R7, R0, UR11, R7, 0x3, P0 ;  /* 0x0000000b00077c11 */ /* 0x000fca00080f1c07 */
[----:B------:R0:W-:Y:S01]  /*1ed0*/  STG.E.64 desc[UR8][R6.64], R4 ;  /* 0x0000000406007986 */ /* 0x0001e2000c101b08 */
[----:B------:R-:W-:Y:S05]  /*1ee0*/  BRA `(.L_x_1774) ;  /* 0x0000000000147947 */ /* 0x000fea0003800000 */
.L_x_1760:
[----:B------:R-:W-:Y:S01]  /*1ef0*/  ULDC.64 UR10, c[0x0][0x258] ;  /* 0x00009600000a7ab9 */ /* 0x000fe20000000a00 */
[----:B------:R-:W-:Y:S02]  /*1f00*/  SHF.R.S32.HI R5, RZ, 0x1f, R0 ;  /* 0x0000001fff057819 */ /* 0x000fe40000011400 */
[----:B------:R-:W-:-:S04]  /*1f10*/  LEA R4, P0, R0, UR10, 0x3 ;  /* 0x0000000a00047c11 */ /* 0x000fc8000f8018ff */
[----:B------:R-:W-:-:S05]  /*1f20*/  LEA.HI.X R5, R0, UR11, R5, 0x3, P0 ;  /* 0x0000000b00057c11 */ /* 0x000fca00080f1c05 */
[----:B------:R1:W-:Y:S04]  /*1f30*/  STG.E.64 desc[UR8][R4.64], RZ ;  /* 0x000000ff04007986 */ /* 0x0003e8000c101b08 */
.L_x_1774:
[----:B------:R-:W-:Y:S05]  /*1f40*/  BSYNC B0 ;  /* 0x0000000000007941 */ /* 0x000fea0003800000 */
.L_x_1759:
        /* <DEDUP_REMOVED lines=8> */
.L_x_1749:
[----:B------:R-:W-:Y:S02]  /*1fd0*/  USHF.L.U64.HI UR5, UR6, 0x3, UR7 ;  /* 0x0000000306057899 */ /* 0x000fe40008010207 */
[----:B------:R-:W-:-:S12]  /*1fe0*/  USHF.L.U32 UR4, UR6, 0x3, URZ ;  /* 0x0000000306047899 */ /* 0x000fd8000800063f */
.L_x_1801:
        /* <DEDUP_REMOVED lines=18> */
.L_x_1777:
        /* <DEDUP_REMOVED lines=22> */
.L_x_1778:
[----:B------:R-:W-:Y:S05]  /*2270*/  BSYNC B0 ;  /* 0x0000000000007941 */ /* 0x000fea0003800000 */
.L_x_1776:
        /* <DEDUP_REMOVED lines=18> */
.L_x_1780:
        /* <DEDUP_REMOVED lines=22> */
[----:B------:R-:W-:-:S07]  /*2500*/  IMAD.MOV.U32 R14, RZ, RZ, R5 ;  /* 0x000000ffff0e7224 */ /* 0x000fce00078e0005 */
.L_x_1781:
[----:B------:R-:W-:Y:S05]  /*2510*/  BSYNC B0 ;  /* 0x0000000000007941 */ /* 0x000fea0003800000 */
.L_x_1779:
        /* <DEDUP_REMOVED lines=14> */
[----:B------:R-:W-:Y:S01]  /*2600*/  IMAD R15, R15, UR6, R14 ;  /* 0x000000060f0f7c24 */ /* 0x000fe2000f8e020e */
[----:B------:R-:W-:Y:S06]  /*2610*/  BRA `(.L_x_1784) ;  /* 0x0000000000547947 */ /* 0x000fec0003800000 */
.L_x_1783:
[----:B------:R-:W-:Y:S01]  /*2620*/  ULDC UR6, c[0x0][0x238] ;  /* 0x00008e0000067ab9 */ /* 0x000fe20000000800 */
[----:B------:R-:W-:Y:S01]  /*2630*/  HFMA2.MMA R6, -RZ, RZ, 0, 0 ;  /* 0x00000000ff067435 */ /* 0x000fe200000001ff */
        /* <DEDUP_REMOVED lines=19> */
.L_x_1784:
[----:B------:R-:W-:Y:S05]  /*2770*/  BSYNC B0 ;  /* 0x0000000000007941 */ /* 0x000fea0003800000 */
.L_x_1782:
        /* <DEDUP_REMOVED lines=13> */
[----:B------:R-:W-:Y:S01]  /*2850*/  VIMNMX R8, RZ, R12, !PT ;  /* 0x0000000cff087248 */ /* 0x000fe20007fe0100 */
[----:B--2---:R-:W-:Y:S01]  /*2860*/  IMAD.IADD R13, R16, 0x1, R11 ;  /* 0x00000001100d7824 */ /* 0x004fe200078e020b */
[----:B------:R-:W-:Y:S01]  /*2870*/  VIMNMX R7, R7, UR6, PT ;  /* 0x0000000607077c48 */ /* 0x000fe2000bfe0100 */
[----:B------:R-:W-:-:S03]  /*2880*/  ULDC UR6, c[0x0][0x230] ;  /* 0x00008c0000067ab9 */ /* 0x000fc60000000800 */
[----:B------:R-:W-:Y:S02]  /*2890*/  VIADDMNMX R30, R12, UR7, R13, PT ;  /* 0x000000070c1e7c46 */ /* 0x000fe4000b80010d */
[----:B------:R-:W-:Y:S02]  /*28a0*/  ISETP.GT.AND P0, PT, R7, R6, PT ;  /* 0x000000060700720c */ /* 0x000fe40003f04270 */
[----:B------:R-:W-:-:S04]  /*28b0*/  VIMNMX R30, R30, UR6, PT ;  /* 0x000000061e1e7c48 */ /* 0x000fc8000bfe0100 */
[----:B------:R-:W-:-:S13]  /*28c0*/  ISETP.LE.OR P0, PT, R30, R8, !P0 ;  /* 0x000000081e00720c */ /* 0x000fda0004703670 */
[----:B------:R-:W-:Y:S05]  /*28d0*/  @P0 BRA `(.L_x_1786) ;  /* 0x00000010002c0947 */ /* 0x000fea0003800000 */
[----:B------:R-:W-:Y:S01]  /*28e0*/  ULDC UR6, c[0x0][0x244] ;  /* 0x0000910000067ab9 */ /* 0x000fe20000000800 */
[----:B------:R-:W0:Y:S01]  /*28f0*/  LDC.64 R14, c[0x0][0x218] ;  /* 0x00008600ff0e7b82 */ /* 0x000e220000000a00 */
[----:B------:R-:W-:Y:S01]  /*2900*/  ULOP3.LUT UR6, URZ, UR6, URZ, 0x33, !UPT ;  /* 0x000000063f067292 */ /* 0x000fe2000f8e333f */
[----:B------:R-:W-:Y:S01]  /*2910*/  IMAD.MOV R10, RZ, RZ, -R19 ;  /* 0x000000ffff0a7224 */ /* 0x000fe200078e0a13 */
[----:B------:R-:W-:Y:S01]  /*2920*/  LOP3.LUT R16, RZ, R16, RZ, 0x33, !PT ;  /* 0x00000010ff107212 */ /* 0x000fe200078e33ff */
[----:B------:R-:W-:Y:S01]  /*2930*/  BSSY B1, `(.L_x_1787) ;  /* 0x00000e4000017945 */ /* 0x000fe20003800000 */
[----:B------:R-:W-:Y:S01]  /*2940*/  IADD3 R31, R8, 0x3, RZ ;  /* 0x00000003081f7810 */ /* 0x000fe20007ffe0ff */
[----:B------:R-:W-:Y:S01]  /*2950*/  IMAD.MOV.U32 R32, RZ, RZ, R6 ;  /* 0x000000ffff207224 */ /* 0x000fe200078e0006 */
[----:B------:R-:W-:Y:S01]  /*2960*/  CS2R R20, SRZ ;  /* 0x0000000000147805 */ /* 0x000fe2000001ff00 */
[----:B------:R-:W-:Y:S01]  /*2970*/  VIADD R12, R11, UR6 ;  /* 0x000000060b0c7c36 */ /* 0x000fe20008000000 */
[----:B------:R-:W-:-:S03]  /*2980*/  LOP3.LUT R11, RZ, R13, RZ, 0x33, !PT ;  /* 0x0000000dff0b7212 */ /* 0x000fc600078e33ff */
[----:B------:R-:W-:-:S05]  /*2990*/  IMAD R10, R9, R10, R12 ;  /* 0x0000000a090a7224 */ /* 0x000fca00078e020c */
[----:B------:R-:W-:Y:S02]  /*29a0*/  VIMNMX3 R11, R10, R11, R16, !PT ;  /* 0x0000000b0a0b720f */ /* 0x000fe40007800110 */
[----:B------:R-:W-:Y:S02]  /*29b0*/  LOP3.LUT R10, RZ, R8, RZ, 0x33, !PT ;  /* 0x00000008ff0a7212 */ /* 0x000fe400078e33ff */
[----:B------:R-:W-:-:S03]  /*29c0*/  IADD3 R12, -R11, -0x2, -R8 ;  /* 0xfffffffe0b0c7810 */ /* 0x000fc60007ffe908 */
[----:B------:R-:W-:Y:S01]  /*29d0*/  IMAD.IADD R34, R10, 0x1, -R11 ;  /* 0x000000010a227824 */ /* 0x000fe200078e0a0b */
[----:B------:R-:W-:Y:S01]  /*29e0*/  ISETP.GE.U32.AND P1, PT, R12, 0x3, PT ;  /* 0x000000030c00780c */ /* 0x000fe20003f26070 */
[C---:B------:R-:W-:Y:S02]  /*29f0*/  VIADD R10, R8.reuse, 0x1 ;  /* 0x00000001080a7836 */ /* 0x040fe40000000000 */
[----:B------:R-:W-:Y:S01]  /*2a00*/  VIADD R12, R8, 0x2 ;  /* 0x00000002080c7836 */ /* 0x000fe20000000000 */
[----:B------:R-:W-:Y:S01]  /*2a10*/  LOP3.LUT R34, R34, 0x3, RZ, 0xc0, !PT ;  /* 0x0000000322227812 */ /* 0x000fe200078ec0ff */
[----:B0-----:R-:W-:Y:S01]  /*2a20*/  IMAD.WIDE R14, R4, 0x8, R14 ;  /* 0x00000008040e7825 */ /* 0x001fe200078e020e */
[----:B------:R-:W-:Y:S02]  /*2a30*/  SHF.R.S32.HI R11, RZ, 0x1f, R10 ;  /* 0x0000001fff0b7819 */ /* 0x000fe4000001140a */
[----:B------:R-:W-:-:S07]  /*2a40*/  SHF.R.S32.HI R13, RZ, 0x1f, R12 ;  /* 0x0000001fff0d7819 */ /* 0x000fce000001140c */
.L_x_1797:
        /* <DEDUP_REMOVED lines=15> */
[----:B------:R-:W-:-:S07]  /*2b40*/  SHF.R.S32.HI R9, RZ, 0x1f, R8 ;  /* 0x0000001fff097819 */ /* 0x000fce0000011408 */
[----:B------:R-:W1:Y:S08]  /*2b50*/  LDC.64 R26, c[0x0][0x220] ;  /* 0x00008800ff1a7b82 */ /* 0x000e700000000a00 */
[----:B------:R-:W2:Y:S01]  /*2b60*/  LDC.64 R24, c[0x0][0x218] ;  /* 0x00008600ff187b82 */ /* 0x000ea20000000a00 */
[-C--:B0-----:R-:W-:Y:S02]  /*2b70*/  IMAD R35, R33, R28.reuse, RZ ;  /* 0x0000001c21237224 */ /* 0x081fe400078e02ff */
[----:B------:R-:W-:-:S04]  /*2b80*/  IMAD.WIDE.U32 R36, R16, R28, R8 ;  /* 0x0000001c10247225 */ /* 0x000fc800078e0008 */
[----:B------:R-:W-:-:S04]  /*2b90*/  IMAD R35, R16, R29, R35 ;  /* 0x0000001d10237224 */ /* 0x000fc800078e0223 */
[----:B------:R-:W-:-:S04]  /*2ba0*/  IMAD.IADD R19, R37, 0x1, R35 ;  /* 0x0000000125137824 */ /* 0x000fc800078e0223 */
[----:B-1----:R-:W-:Y:S01]  /*2bb0*/  IMAD R18, R19, R26, RZ ;  /* 0x0000001a13127224 */ /* 0x002fe200078e02ff */
[----:B------:R-:W-:-:S03]  /*2bc0*/  SHF.R.S32.HI R19, RZ, 0x1f, R4 ;  /* 0x0000001fff137819 */ /* 0x000fc60000011404 */
[----:B------:R-:W-:Y:S02]  /*2bd0*/  IMAD R23, R36, R27, R18 ;  /* 0x0000001b24177224 */ /* 0x000fe400078e0212 */
[----:B------:R-:W-:-:S04]  /*2be0*/  IMAD.MOV.U32 R18, RZ, RZ, R4 ;  /* 0x000000ffff127224 */ /* 0x000fc800078e0004 */
[----:B------:R-:W-:-:S04]  /*2bf0*/  IMAD.WIDE.U32 R36, R36, R26, R18 ;  /* 0x0000001a24247225 */ /* 0x000fc800078e0012 */
[----:B------:R-:W-:Y:S01]  /*2c00*/  IMAD.IADD R23, R37, 0x1, R23 ;  /* 0x0000000125177824 */ /* 0x000fe200078e0217 */
[----:B--2---:R-:W-:-:S04]  /*2c10*/  LEA R22, P0, R36, R24, 0x3 ;  /* 0x0000001824167211 */ /* 0x004fc800078018ff */
        /* <DEDUP_REMOVED lines=8> */
[----:B------:R-:W-:Y:S02]  /*2ca0*/  IMAD.IADD R23, R35, 0x1, R23 ;  /* 0x0000000123177824 */ /* 0x000fe400078e0217 */
[----:B------:R-:W-:-:S04]  /*2cb0*/  IMAD.WIDE.U32 R36, R22, R26, R18 ;  /* 0x0000001a16247225 */ /* 0x000fc800078e0012 */
[----:B------:R-:W-:Y:S02]  /*2cc0*/  IMAD R23, R23, R26, RZ ;  /* 0x0000001a17177224 */ /* 0x000fe400078e02ff */
[----:B------:R-:W-:-:S04]  /*2cd0*/  @P0 IMAD.WIDE.U32 R28, R16, R28, R12 ;  /* 0x0000001c101c0225 */ /* 0x000fc800078e000c */
[----:B------:R-:W-:Y:S02]  /*2ce0*/  @P0 IMAD.IADD R29, R35, 0x1, R29 ;  /* 0x00000001231d0824 */ /* 0x000fe400078e021d */
[----:B------:R-:W-:Y:S01]  /*2cf0*/  IMAD R23, R22, R27, R23 ;  /* 0x0000001b16177224 */ /* 0x000fe200078e0217 */
[----:B------:R-:W-:Y:S01]  /*2d00*/  LEA R22, P3, R36, R24, 0x3 ;  /* 0x0000001824167211 */ /* 0x000fe200078618ff */
[-C--:B------:R-:W-:Y:S02]  /*2d10*/  @P0 IMAD R29, R29, R26.reuse, RZ ;  /* 0x0000001a1d1d0224 */ /* 0x080fe400078e02ff */
[----:B------:R-:W-:Y:S02]  /*2d20*/  IMAD.IADD R23, R37, 0x1, R23 ;  /* 0x0000000125177824 */ /* 0x000fe400078e0217 */
[----:B------:R-:W-:-:S03]  /*2d30*/  @P0 IMAD.WIDE.U32 R18, R28, R26, R18 ;  /* 0x0000001a1c120225 */ /* 0x000fc600078e0012 */
[----:B------:R-:W-:Y:S01]  /*2d40*/  LEA.HI.X R23, R36, R25, R23, 0x3, P3 ;  /* 0x0000001924177211 */ /* 0x000fe200018f1c17 */
[----:B------:R-:W-:Y:S01]  /*2d50*/  @P0 IMAD R29, R28, R27, R29 ;  /* 0x0000001b1c1d0224 */ /* 0x000fe200078e021d */
[----:B------:R-:W-:-:S04]  /*2d60*/  @P0 LEA R24, P3, R18, R24, 0x3 ;  /* 0x0000001812180211 */ /* 0x000fc800078618ff */
[----:B------:R-:W-:Y:S01]  /*2d70*/  @P0 IADD3 R19, R19, R29, RZ ;  /* 0x0000001d13130210 */ /* 0x000fe20007ffe0ff */
[----:B------:R-:W2:Y:S03]  /*2d80*/  LDG.E.64 R22, desc[UR8][R22.64] ;  /* 0x0000000816167981 */ /* 0x000ea6000c1e1b00 */
[----:B------:R-:W-:-:S06]  /*2d90*/  @P0 LEA.HI.X R25, R18, R25, R19, 0x3, P3 ;  /* 0x0000001912190211 */ /* 0x000fcc00018f1c13 */
[----:B------:R-:W3:Y:S01]  /*2da0*/  @P0 LDG.E.64 R24, desc[UR8][R24.64] ;  /* 0x0000000818180981 */ /* 0x000ee2000c1e1b00 */
[----:B--2---:R-:W-:Y:S01]  /*2db0*/  DADD R20, R20, R22 ;  /* 0x0000000014147229 */ /* 0x004fe20000000016 */
[----:B------:R-:W-:Y:S02]  /*2dc0*/  IMAD.MOV.U32 R22, RZ, RZ, R12 ;  /* 0x000000ffff167224 */ /* 0x000fe400078e000c */
[----:B------:R-:W-:-:S05]  /*2dd0*/  @P0 IMAD.MOV.U32 R22, RZ, RZ, R31 ;  /* 0x000000ffff160224 */ /* 0x000fca00078e001f */
[----:B---3--:R-:W-:-:S11]  /*2de0*/  @P0 DADD R20, R20, R24 ;  /* 0x0000000014140229 */ /* 0x008fd60000000018 */
.L_x_1789:
[----:B------:R-:W-:Y:S05]  /*2df0*/  BSYNC B2 ;  /* 0x0000000000027941 */ /* 0x000fea0003800000 */
.L_x_1788:
[----:B------:R-:W-:Y:S04]  /*2e00*/  BSSY B2, `(.L_x_1790) ;  /* 0x0000095000027945 */ /* 0x000fe80003800000 */
[----:B------:R-:W-:Y:S05]  /*2e10*/  @!P1 BRA `(.L_x_1791) ;  /* 0x00000008004c9947 */ /* 0x000fea0003800000 */
[----:B------:R-:W-:Y:S01]  /*2e20*/  ULDC.64 UR6, c[0x0][0x230] ;  /* 0x00008c0000067ab9 */ /* 0x000fe20000000a00 */
[--C-:B------:R-:W-:Y:S01]  /*2e30*/  SHF.R.S32.HI R19, RZ, 0x1f, R22.reuse ;  /* 0x0000001fff137819 */ /* 0x100fe20000011416 */
[----:B------:R-:W-:Y:S01]  /*2e40*/  IMAD R33, R33, UR6, RZ ;  /* 0x0000000621217c24 */ /* 0x000fe2000f8e02ff */
[----:B------:R-:W-:Y:S01]  /*2e50*/  BSSY B3, `(.L_x_1792) ;  /* 0x0000056000037945 */ /* 0x000fe20003800000 */
[----:B------:R-:W-:Y:S01]  /*2e60*/  IMAD.MOV.U32 R18, RZ, RZ, R22 ;  /* 0x000000ffff127224 */ /* 0x000fe200078e0016 */
[----:B------:R-:W-:Y:S01]  /*2e70*/  PLOP3.LUT P0, PT, PT, PT, PT, 0x80, 0x0 ;  /* 0x000000000000781c */ /* 0x000fe20003f0f070 */
[C---:B------:R-:W-:Y:S02]  /*2e80*/  IMAD R33, R16.reuse, UR7, R33 ;  /* 0x0000000710217c24 */ /* 0x040fe4000f8e0221 */
[----:B------:R-:W-:Y:S01]  /*2e90*/  IMAD.WIDE.U32 R18, R16, UR6, R18 ;  /* 0x0000000610127c25 */ /* 0x000fe2000f8e0012 */
[----:B------:R-:W-:-:S03]  /*2ea0*/  ULDC.64 UR6, c[0x0][0x220] ;  /* 0x0000880000067ab9 */ /* 0x000fc60000000a00 */
[----:B------:R-:W-:Y:S02]  /*2eb0*/  IMAD.IADD R23, R30, 0x1, -R22 ;  /* 0x000000011e177824 */ /* 0x000fe400078e0a16 */
[----:B------:R-:W-:-:S03]  /*2ec0*/  IMAD.IADD R16, R33, 0x1, R19 ;  /* 0x0000000121107824 */ /* 0x000fc600078e0213 */
[----:B------:R-:W-:Y:S01]  /*2ed0*/  ISETP.GT.AND P3, PT, R23, 0xc, PT ;  /* 0x0000000c1700780c */ /* 0x000fe20003f64270 */
[----:B------:R-:W-:Y:S02]  /*2ee0*/  IMAD R19, R16, UR6, RZ ;  /* 0x0000000610137c24 */ /* 0x000fe4000f8e02ff */
[----:B------:R-:W-:-:S04]  /*2ef0*/  IMAD.WIDE.U32 R16, R18, UR6, RZ ;  /* 0x0000000612107c25 */ /* 0x000fc8000f8e00ff */
[----:B------:R-:W-:Y:S01]  /*2f00*/  IMAD R19, R18, UR7, R19 ;  /* 0x0000000712137c24 */ /* 0x000fe2000f8e0213 */
[----:B------:R-:W-:-:S03]  /*2f10*/  LEA R24, P4, R16, R14, 0x3 ;  /* 0x0000000e10187211 */ /* 0x000fc600078818ff */
[----:B------:R-:W-:-:S05]  /*2f20*/  IMAD.IADD R17, R17, 0x1, R19 ;  /* 0x0000000111117824 */ /* 0x000fca00078e0213 */
[----:B------:R-:W-:Y:S01]  /*2f30*/  LEA.HI.X R17, R16, R15, R17, 0x3, P4 ;  /* 0x0000000f10117211 */ /* 0x000fe200020f1c11 */
[----:B------:R-:W-:Y:S06]  /*2f40*/  @!P3 BRA `(.L_x_1793) ;  /* 0x000000040018b947 */ /* 0x000fec0003800000 */
[----:B------:R-:W-:Y:S01]  /*2f50*/  PLOP3.LUT P0, PT, PT, PT, PT, 0x8, 0x0 ;  /* 0x000000000000781c */ /* 0x000fe20003f0e170 */
[----:B------:R-:W-:-:S12]  /*2f60*/  VIADD R23, R30, 0xfffffff4 ;  /* 0xfffffff41e177836 */ /* 0x000fd80000000000 */
.L_x_1794:
[----:B------:R-:W-:-:S05]  /*2f70*/  IMAD.MOV.U32 R16, RZ, RZ, R24 ;  /* 0x000000ffff107224 */ /* 0x000fca00078e0018 */
[----:B------:R0:W2:Y:S01]  /*2f80*/  LDG.E.64 R36, desc[UR8][R16.64] ;  /* 0x0000000810247981 */ /* 0x0000a2000c1e1b00 */
[----:B------:R-:W-:-:S04]  /*2f90*/  IADD3 R18, P3, R24, UR4, RZ ;  /* 0x0000000418127c10 */ /* 0x000fc8000ff7e0ff */
[----:B------:R-:W-:Y:S02]  /*2fa0*/  IADD3.X R19, R17, UR5, RZ, P3, !PT ;  /* 0x0000000511137c10 */ /* 0x000fe40009ffe4ff */
[----:B0-----:R-:W-:-:S03]  /*2fb0*/  IADD3 R16, P3, R18, UR4, RZ ;  /* 0x0000000412107c10 */ /* 0x001fc6000ff7e0ff */
[----:B------:R-:W3:Y:S01]  /*2fc0*/  LDG.E.64 R26, desc[UR8][R18.64] ;  /* 0x00000008121a7981 */ /* 0x000ee2000c1e1b00 */
[----:B------:R-:W-:Y:S02]  /*2fd0*/  IADD3.X R17, R19, UR5, RZ, P3, !PT ;  /* 0x0000000513117c10 */ /* 0x000fe40009ffe4ff */
[----:B------:R-:W-:-:S03]  /*2fe0*/  IADD3 R28, P3, R16, UR4, RZ ;  /* 0x00000004101c7c10 */ /* 0x000fc6000ff7e0ff */
[----:B------:R0:W4:Y:S01]  /*2ff0*/  LDG.E.64 R24, desc[UR8][R16.64] ;  /* 0x0000000810187981 */ /* 0x000122000c1e1b00 */
[----:B------:R-:W-:-:S05]  /*3000*/  IADD3.X R29, R17, UR5, RZ, P3, !PT ;  /* 0x00000005111d7c10 */ /* 0x000fca0009ffe4ff */
[----:B------:R-:W5:Y:S01]  /*3010*/  LDG.E.64 R18, desc[UR8][R28.64] ;  /* 0x000000081c127981 */ /* 0x000f62000c1e1b00 */
[----:B0-----:R-:W-:-:S04]  /*3020*/  IADD3 R16, P3, R28, UR4, RZ ;  /* 0x000000041c107c10 */ /* 0x001fc8000ff7e0ff */
[----:B------:R-:W-:-:S05]  /*3030*/  IADD3.X R17, R29, UR5, RZ, P3, !PT ;  /* 0x000000051d117c10 */ /* 0x000fca0009ffe4ff */
[----:B------:R-:W5:Y:S01]  /*3040*/  LDG.E.64 R28, desc[UR8][R16.64] ;  /* 0x00000008101c7981 */ /* 0x000f62000c1e1b00 */
[----:B--2---:R-:W-:Y:S01]  /*3050*/  DADD R36, R36, R20 ;  /* 0x0000000024247229 */ /* 0x004fe20000000014 */
[----:B------:R-:W-:-:S04]  /*3060*/  IADD3 R20, P3, R16, UR4, RZ ;  /* 0x0000000410147c10 */ /* 0x000fc8000ff7e0ff */
[----:B------:R-:W-:-:S05]  /*3070*/  IADD3.X R21, R17, UR5, RZ, P3, !PT ;  /* 0x0000000511157c10 */ /* 0x000fca0009ffe4ff */
[----:B------:R0:W2:Y:S01]  /*3080*/  LDG.E.64 R16, desc[UR8][R20.64] ;  /* 0x0000000814107981 */ /* 0x0000a2000c1e1b00 */
[----:B---3--:R-:W-:Y:S01]  /*3090*/  DADD R36, R36, R26 ;  /* 0x0000000024247229 */ /* 0x008fe2000000001a */
[----:B0-----:R-:W-:-:S07]  /*30a0*/  IADD3 R20, P3, R20, UR4, RZ ;  /* 0x0000000414147c10 */ /* 0x001fce000ff7e0ff */
[----:B----4-:R-:W-:Y:S01]  /*30b0*/  DADD R36, R36, R24 ;  /* 0x0000000024247229 */ /* 0x010fe20000000018 */
[----:B------:R-:W-:Y:S02]  /*30c0*/  IADD3.X R21, R21, UR5, RZ, P3, !PT ;  /* 0x0000000515157c10 */ /* 0x000fe40009ffe4ff */
[----:B------:R-:W-:-:S03]  /*30d0*/  IADD3 R24, P3, R20, UR4, RZ ;  /* 0x0000000414187c10 */ /* 0x000fc6000ff7e0ff */
[----:B------:R-:W3:Y:S01]  /*30e0*/  LDG.E.64 R26, desc[UR8][R20.64] ;  /* 0x00000008141a7981 */ /* 0x000ee2000c1e1b00 */
[----:B------:R-:W-:Y:S01]  /*30f0*/  IADD3.X R25, R21, UR5, RZ, P3, !PT ;  /* 0x0000000515197c10 */ /* 0x000fe20009ffe4ff */
[----:B-----5:R-:W-:Y:S01]  /*3100*/  DADD R36, R36, R18 ;  /* 0x0000000024247229 */ /* 0x020fe20000000012 */
[----:B------:R-:W-:-:S03]  /*3110*/  IADD3 R18, P3, R24, UR4, RZ ;  /* 0x0000000418127c10 */ /* 0x000fc6000ff7e0ff */
[----:B------:R0:W4:Y:S01]  /*3120*/  LDG.E.64 R20, desc[UR8][R24.64] ;  /* 0x0000000818147981 */ /* 0x000122000c1e1b00 */
[----:B------:R-:W-:-:S03]  /*3130*/  IADD3.X R19, R25, UR5, RZ, P3, !PT ;  /* 0x0000000519137c10 */ /* 0x000fc60009ffe4ff */
[----:B------:R-:W-:Y:S02]  /*3140*/  DADD R36, R36, R28 ;  /* 0x0000000024247229 */ /* 0x000fe4000000001c */
        /* <DEDUP_REMOVED lines=9> */
[----:B0-----:R-:W-:-:S04]  /*31e0*/  IADD3 R16, P3, R16, UR4, RZ ;  /* 0x0000000410107c10 */ /* 0x001fc8000ff7e0ff */
[----:B------:R-:W-:-:S03]  /*31f0*/  IADD3.X R17, R17, UR5, RZ, P3, !PT ;  /* 0x0000000511117c10 */ /* 0x000fc60009ffe4ff */
[----:B----4-:R-:W-:Y:S02]  /*3200*/  DADD R36, R36, R20 ;  /* 0x0000000024247229 */ /* 0x010fe40000000014 */
[----:B------:R0:W3:Y:S01]  /*3210*/  LDG.E.64 R26, desc[UR8][R16.64] ;  /* 0x00000008101a7981 */ /* 0x0000e2000c1e1b00 */
[----:B------:R-:W-:-:S04]  /*3220*/  IADD3 R20, P3, R16, UR4, RZ ;  /* 0x0000000410147c10 */ /* 0x000fc8000ff7e0ff */
[----:B------:R-:W-:Y:S01]  /*3230*/  IADD3.X R21, R17, UR5, RZ, P3, !PT ;  /* 0x0000000511157c10 */ /* 0x000fe20009ffe4ff */
[----:B-----5:R-:W-:Y:S01]  /*3240*/  DADD R36, R36, R28 ;  /* 0x0000000024247229 */ /* 0x020fe2000000001c */
[----:B0-----:R-:W-:-:S03]  /*3250*/  IADD3 R16, P3, R20, UR4, RZ ;  /* 0x0000000414107c10 */ /* 0x001fc6000ff7e0ff */
[----:B------:R-:W4:Y:S01]  /*3260*/  LDG.E.64 R28, desc[UR8][R20.64] ;  /* 0x00000008141c7981 */ /* 0x000f22000c1e1b00 */
[----:B------:R-:W-:-:S03]  /*3270*/  IADD3.X R17, R21, UR5, RZ, P3, !PT ;  /* 0x0000000515117c10 */ /* 0x000fc60009ffe4ff */
[----:B------:R-:W-:Y:S01]  /*3280*/  DADD R36, R36, R18 ;  /* 0x0000000024247229 */ /* 0x000fe20000000012 */
[----:B------:R-:W-:Y:S01]  /*3290*/  IADD3 R18, P3, R16, UR4, RZ ;  /* 0x0000000410127c10 */ /* 0x000fe2000ff7e0ff */
[----:B------:R0:W5:Y:S03]  /*32a0*/  LDG.E.64 R20, desc[UR8][R16.64] ;  /* 0x0000000810147981 */ /* 0x000166000c1e1b00 */
[----:B------:R-:W-:Y:S02]  /*32b0*/  IADD3.X R19, R17, UR5, RZ, P3, !PT ;  /* 0x0000000511137c10 */ /* 0x000fe40009ffe4ff */
[----:B0-----:R-:W-:-:S04]  /*32c0*/  IADD3 R16, P3, R18, UR4, RZ ;  /* 0x0000000412107c10 */ /* 0x001fc8000ff7e0ff */
[----:B------:R-:W-:Y:S01]  /*32d0*/  IADD3.X R17, R19, UR5, RZ, P3, !PT ;  /* 0x0000000513117c10 */ /* 0x000fe20009ffe4ff */
[----:B--2---:R-:W-:Y:S01]  /*32e0*/  DADD R36, R36, R24 ;  /* 0x0000000024247229 */ /* 0x004fe20000000018 */
[----:B------:R-:W2:Y:S04]  /*32f0*/  LDG.E.64 R24, desc[UR8][R18.64] ;  /* 0x0000000812187981 */ /* 0x000ea8000c1e1b00 */
[----:B------:R0:W2:Y:S03]  /*3300*/  LDG.E.64 R18, desc[UR8][R16.64] ;  /* 0x0000000810127981 */ /* 0x0000a6000c1e1b00 */
[----:B---3--:R-:W-:Y:S01]  /*3310*/  DADD R26, R36, R26 ;  /* 0x00000000241a7229 */ /* 0x008fe2000000001a */
[----:B------:R-:W-:-:S07]  /*3320*/  VIADD R22, R22, 0x10 ;  /* 0x0000001016167836 */ /* 0x000fce0000000000 */
[----:B----4-:R-:W-:Y:S01]  /*3330*/  DADD R26, R26, R28 ;  /* 0x000000001a1a7229 */ /* 0x010fe2000000001c */
[----:B------:R-:W-:-:S07]  /*3340*/  ISETP.GE.AND P3, PT, R22, R23, PT ;  /* 0x000000171600720c */ /* 0x000fce0003f66270 */
[----:B-----5:R-:W-:-:S08]  /*3350*/  DADD R20, R26, R20 ;  /* 0x000000001a147229 */ /* 0x020fd00000000014 */
[----:B--2---:R-:W-:Y:S01]  /*3360*/  DADD R20, R20, R24 ;  /* 0x0000000014147229 */ /* 0x004fe20000000018 */
[----:B------:R-:W-:-:S04]  /*3370*/  IADD3 R24, P4, R16, UR4, RZ ;  /* 0x0000000410187c10 */ /* 0x000fc8000ff9e0ff */
[----:B0-----:R-:W-:-:S03]  /*3380*/  IADD3.X R17, R17, UR5, RZ, P4, !PT ;  /* 0x0000000511117c10 */ /* 0x001fc6000a7fe4ff */
[----:B------:R-:W-:Y:S01]  /*3390*/  DADD R20, R20, R18 ;  /* 0x0000000014147229 */ /* 0x000fe20000000012 */
[----:B------:R-:W-:Y:S10]  /*33a0*/  @!P3 BRA `(.L_x_1794) ;  /* 0xfffffff800f0b947 */ /* 0x000ff4000383ffff */
.L_x_1793:
[----:B------:R-:W-:Y:S05]  /*33b0*/  BSYNC B3 ;  /* 0x0000000000037941 */ /* 0x000fea0003800000 */
.L_x_1792:
[----:B------:R-:W-:Y:S01]  /*33c0*/  IMAD.IADD R16, R30, 0x1, -R22 ;  /* 0x000000011e107824 */ /* 0x000fe200078e0a16 */
[----:B------:R-:W-:Y:S04]  /*33d0*/  BSSY B3, `(.L_x_1795) ;  /* 0x0000026000037945 */ /* 0x000fe80003800000 */
[----:B------:R-:W-:-:S13]  /*33e0*/  ISETP.GT.AND P3, PT, R16, 0x4, PT ;  /* 0x000000041000780c */ /* 0x000fda0003f64270 */
[----:B------:R-:W-:Y:S05]  /*33f0*/  @!P3 BRA `(.L_x_1796) ;  /* 0x00000000008cb947 */ /* 0x000fea0003800000 */
[----:B------:R-:W-:Y:S01]  /*3400*/  IMAD.MOV.U32 R25, RZ, RZ, R17 ;  /* 0x000000ffff197224 */ /* 0x000fe200078e0011 */
[----:B------:R-:W-:-:S04]  /*3410*/  IADD3 R16, P0, R24, UR4, RZ ;  /* 0x0000000418107c10 */ /* 0x000fc8000ff1e0ff */
[----:B------:R-:W2:Y:S01]  /*3420*/  LDG.E.64 R28, desc[UR8][R24.64] ;  /* 0x00000008181c7981 */ /* 0x000ea2000c1e1b00 */
[----:B------:R-:W-:-:S05]  /*3430*/  IADD3.X R17, R17, UR5, RZ, P0, !PT ;  /* 0x0000000511117c10 */ /* 0x000fca00087fe4ff */
[----:B------:R0:W3:Y:S02]  /*3440*/  LDG.E.64 R38, desc[UR8][R16.64] ;  /* 0x0000000810267981 */ /* 0x0000e4000c1e1b00 */
[----:B0-----:R-:W-:-:S04]  /*3450*/  IADD3 R16, P0, R16, UR4, RZ ;  /* 0x0000000410107c10 */ /* 0x001fc8000ff1e0ff */
[----:B------:R-:W-:Y:S02]  /*3460*/  IADD3.X R17, R17, UR5, RZ, P0, !PT ;  /* 0x0000000511117c10 */ /* 0x000fe400087fe4ff */
[----:B------:R-:W-:-:S03]  /*3470*/  IADD3 R18, P0, R16, UR4, RZ ;  /* 0x0000000410127c10 */ /* 0x000fc6000ff1e0ff */
[----:B------:R-:W4:Y:S01]  /*3480*/  LDG.E.64 R24, desc[UR8][R16.64] ;  /* 0x0000000810187981 */ /* 0x000f22000c1e1b00 */
[----:B------:R-:W-:Y:S02]  /*3490*/  IADD3.X R19, R17, UR5, RZ, P0, !PT ;  /* 0x0000000511137c10 */ /* 0x000fe400087fe4ff */
[----:B------:R-:W-:-:S04]  /*34a0*/  IADD3 R26, P0, R18, UR4, RZ ;  /* 0x00000004121a7c10 */ /* 0x000fc8000ff1e0ff */
[----:B------:R-:W-:Y:S01]  /*34b0*/  IADD3.X R27, R19, UR5, RZ, P0, !PT ;  /* 0x00000005131b7c10 */ /* 0x000fe200087fe4ff */
[----:B------:R0:W5:Y:S04]  /*34c0*/  LDG.E.64 R16, desc[UR8][R18.64] ;  /* 0x0000000812107981 */ /* 0x000168000c1e1b00 */
[----:B------:R-:W5:Y:S01]  /*34d0*/  LDG.E.64 R36, desc[UR8][R26.64] ;  /* 0x000000081a247981 */ /* 0x000f62000c1e1b00 */
[----:B0-----:R-:W-:-:S04]  /*34e0*/  IADD3 R18, P0, R26, UR4, RZ ;  /* 0x000000041a127c10 */ /* 0x001fc8000ff1e0ff */
[----:B------:R-:W-:Y:S01]  /*34f0*/  IADD3.X R19, R27, UR5, RZ, P0, !PT ;  /* 0x000000051b137c10 */ /* 0x000fe200087fe4ff */
[----:B--2---:R-:W-:-:S04]  /*3500*/  DADD R20, R20, R28 ;  /* 0x0000000014147229 */ /* 0x004fc8000000001c */
[----:B------:R0:W2:Y:S04]  /*3510*/  LDG.E.64 R28, desc[UR8][R18.64] ;  /* 0x00000008121c7981 */ /* 0x0000a8000c1e1b00 */
[----:B---3--:R-:W-:Y:S01]  /*3520*/  DADD R38, R20, R38 ;  /* 0x0000000014267229 */ /* 0x008fe20000000026 */
[----:B------:R-:W-:-:S04]  /*3530*/  IADD3 R20, P0, R18, UR4, RZ ;  /* 0x0000000412147c10 */ /* 0x000fc8000ff1e0ff */
[----:B------:R-:W-:Y:S02]  /*3540*/  IADD3.X R21, R19, UR5, RZ, P0, !PT ;  /* 0x0000000513157c10 */ /* 0x000fe400087fe4ff */
[----:B0-----:R-:W-:-:S03]  /*3550*/  IADD3 R18, P0, R20, UR4, RZ ;  /* 0x0000000414127c10 */ /* 0x001fc6000ff1e0ff */
[----:B------:R-:W3:Y:S01]  /*3560*/  LDG.E.64 R26, desc[UR8][R20.64] ;  /* 0x00000008141a7981 */ /* 0x000ee2000c1e1b00 */
[----:B------:R-:W-:-:S05]  /*3570*/  IADD3.X R19, R21, UR5, RZ, P0, !PT ;  /* 0x0000000515137c10 */ /* 0x000fca00087fe4ff */
[----:B------:R-:W3:Y:S01]  /*3580*/  LDG.E.64 R20, desc[UR8][R18.64] ;  /* 0x0000000812147981 */ /* 0x000ee2000c1e1b00 */
[----:B----4-:R-:W-:-:S08]  /*3590*/  DADD R24, R38, R24 ;  /* 0x0000000026187229 */ /* 0x010fd00000000018 */
[----:B-----5:R-:W-:-:S08]  /*35a0*/  DADD R16, R24, R16 ;  /* 0x0000000018107229 */ /* 0x020fd00000000010 */
[----:B------:R-:W-:Y:S01]  /*35b0*/  DADD R16, R16, R36 ;  /* 0x0000000010107229 */ /* 0x000fe20000000024 */
[----:B------:R-:W-:Y:S01]  /*35c0*/  IADD3 R24, P3, R18, UR4, RZ ;  /* 0x0000000412187c10 */ /* 0x000fe2000ff7e0ff */
[----:B------:R-:W-:Y:S01]  /*35d0*/  VIADD R22, R22, 0x8 ;  /* 0x0000000816167836 */ /* 0x000fe20000000000 */
[----:B------:R-:W-:-:S05]  /*35e0*/  PLOP3.LUT P0, PT, PT, PT, PT, 0x8, 0x0 ;  /* 0x000000000000781c */ /* 0x000fca0003f0e170 */
[----:B--2---:R-:W-:-:S08]  /*35f0*/  DADD R16, R16, R28 ;  /* 0x0000000010107229 */ /* 0x004fd0000000001c */
[----:B---3--:R-:W-:Y:S01]  /*3600*/  DADD R26, R16, R26 ;  /* 0x00000000101a7229 */ /* 0x008fe2000000001a */
[----:B------:R-:W-:-:S07]  /*3610*/  IADD3.X R17, R19, UR5, RZ, P3, !PT ;  /* 0x0000000513117c10 */ /* 0x000fce0009ffe4ff */
[----:B------:R-:W-:-:S11]  /*3620*/  DADD R20, R26, R20 ;  /* 0x000000001a147229 */ /* 0x000fd60000000014 */
.L_x_1796:
[----:B------:R-:W-:Y:S05]  /*3630*/  BSYNC B3 ;  /* 0x0000000000037941 */ /* 0x000fea0003800000 */
.L_x_1795:
[----:B------:R-:W-:-:S13]  /*3640*/  ISETP.LT.OR P0, PT, R22, R30, P0 ;  /* 0x0000001e1600720c */ /* 0x000fda0000701670 */
[----:B------:R-:W-:Y:S05]  /*3650*/  @!P0 BRA `(.L_x_1791) ;  /* 0x00000000003c8947 */ /* 0x000fea0003800000 */
[----:B------:R-:W-:Y:S02]  /*3660*/  MOV R25, R17 ;  /* 0x0000001100197202 */ /* 0x000fe40000000f00 */
[----:B------:R-:W-:-:S03]  /*3670*/  IADD3 R16, P0, R24, UR4, RZ ;  /* 0x0000000418107c10 */ /* 0x000fc6000ff1e0ff */
[----:B------:R-:W2:Y:S01]  /*3680*/  LDG.E.64 R18, desc[UR8][R24.64] ;  /* 0x0000000818127981 */ /* 0x000ea2000c1e1b00 */
[----:B------:R-:W-:Y:S02]  /*3690*/  IADD3.X R17, R17, UR5, RZ, P0, !PT ;  /* 0x0000000511117c10 */ /* 0x000fe400087fe4ff */
[----:B------:R-:W-:-:S04]  /*36a0*/  IADD3 R22, P0, R16, UR4, RZ ;  /* 0x0000000410167c10 */ /* 0x000fc8000ff1e0ff */
[----:B------:R-:W-:Y:S01]  /*36b0*/  IADD3.X R23, R17, UR5, RZ, P0, !PT ;  /* 0x0000000511177c10 */ /* 0x000fe200087fe4ff */
[----:B------:R0:W3:Y:S04]  /*36c0*/  LDG.E.64 R24, desc[UR8][R16.64] ;  /* 0x0000000810187981 */ /* 0x0000e8000c1e1b00 */
[----:B------:R-:W4:Y:S01]  /*36d0*/  LDG.E.64 R26, desc[UR8][R22.64] ;  /* 0x00000008161a7981 */ /* 0x000f22000c1e1b00 */
[----:B0-----:R-:W-:-:S04]  /*36e0*/  IADD3 R16, P0, R22, UR4, RZ ;  /* 0x0000000416107c10 */ /* 0x001fc8000ff1e0ff */
[----:B------:R-:W-:-:S06]  /*36f0*/  IADD3.X R17, R23, UR5, RZ, P0, !PT ;  /* 0x0000000517117c10 */ /* 0x000fcc00087fe4ff */
[----:B------:R-:W5:Y:S01]  /*3700*/  LDG.E.64 R16, desc[UR8][R16.64] ;  /* 0x0000000810107981 */ /* 0x000f62000c1e1b00 */
[----:B--2---:R-:W-:-:S08]  /*3710*/  DADD R18, R20, R18 ;  /* 0x0000000014127229 */ /* 0x004fd00000000012 */
[----:B---3--:R-:W-:-:S08]  /*3720*/  DADD R18, R18, R24 ;  /* 0x0000000012127229 */ /* 0x008fd00000000018 */
[----:B----4-:R-:W-:-:S08]  /*3730*/  DADD R18, R18, R26 ;  /* 0x0000000012127229 */ /* 0x010fd0000000001a */
[----:B-----5:R-:W-:-:S11]  /*3740*/  DADD R20, R18, R16 ;  /* 0x0000000012147229 */ /* 0x020fd60000000010 */
.L_x_1791:
[----:B------:R-:W-:Y:S05]  /*3750*/  BSYNC B2 ;  /* 0x0000000000027941 */ /* 0x000fea0003800000 */
.L_x_1790:
[----:B------:R-:W-:Y:S05]  /*3760*/  @!P2 BRA `(.L_x_1797) ;  /* 0xfffffff000b8a947 */ /* 0x000fea000383ffff */
[----:B------:R-:W-:Y:S05]  /*3770*/  BSYNC B1 ;  /* 0x0000000000017941 */ /* 0x000fea0003800000 */
.L_x_1787:
[----:B------:R-:W-:Y:S01]  /*3780*/  ULDC.S8 UR6, c[0x0][0x265] ;  /* 0x0000994000067ab9 */ /* 0x000fe20000000200 */
[----:B------:R-:W-:Y:S01]  /*3790*/  IMAD.IADD R8, R30, 0x1, -R8 ;  /* 0x000000011e087824 */ /* 0x000fe200078e0a08 */
[----:B------:R-:W-:Y:S01]  /*37a0*/  ISETP.NE.AND P0, PT, RZ, UR6, PT ;  /* 0x00000006ff007c0c */ /* 0x000fe2000bf05270 */
[----:B------:R-:W-:Y:S01]  /*37b0*/  IMAD.IADD R7, R7, 0x1, -R6 ;  /* 0x0000000107077824 */ /* 0x000fe200078e0a06 */
[----:B------:R-:W-:Y:S01]  /*37c0*/  FSETP.GEU.AND P1, PT, |R21|, 6.5827683646048100446e-37, PT ;  /* 0x036000001500780b */ /* 0x000fe20003f2e200 */
[----:B------:R-:W-:Y:S01]  /*37d0*/  IMAD.MOV.U32 R4, RZ, RZ, 0x1 ;  /* 0x00000001ff047424 */ /* 0x000fe200078e00ff */
        /* <DEDUP_REMOVED lines=19> */
[----:B------:R-:W-:Y:S05]  /*3910*/  CALL.REL.NOINC `($__internal_28_$__cuda_sm20_div_rn_f64_full) ;  /* 0x0000000000547944 */ /* 0x000fea0003c00000 */
.L_x_1799:
[----:B------:R-:W-:Y:S05]  /*3920*/  BSYNC B1 ;  /* 0x0000000000017941 */ /* 0x000fea0003800000 */
.L_x_1798:
[----:B------:R-:W-:Y:S01]  /*3930*/  ULDC.64 UR6, c[0x0][0x258] ;  /* 0x0000960000067ab9 */ /* 0x000fe20000000a00 */
[----:B------:R-:W-:Y:S02]  /*3940*/  SHF.R.S32.HI R7, RZ, 0x1f, R0 ;  /* 0x0000001fff077819 */ /* 0x000fe40000011400 */
[----:B------:R-:W-:-:S04]  /*3950*/  LEA R6, P0, R0, UR6, 0x3 ;  /* 0x0000000600067c11 */ /* 0x000fc8000f8018ff */
[----:B------:R-:W-:-:S05]  /*3960*/  LEA.HI.X R7, R0, UR7, R7, 0x3, P0 ;  /* 0x0000000700077c11 */ /* 0x000fca00080f1c07 */
[----:B------:R1:W-:Y:S01]  /*3970*/  STG.E.64 desc[UR8][R6.64], R4 ;  /* 0x0000000406007986 */ /* 0x0003e2000c101b08 */
[----:B------:R-:W-:Y:S05]  /*3980*/  BRA `(.L_x_1800) ;  /* 0x0000000000147947 */ /* 0x000fea0003800000 */
.L_x_1786:
[----:B------:R-:W-:Y:S01]  /*3990*/  ULDC.64 UR6, c[0x0][0x258] ;  /* 0x0000960000067ab9 */ /* 0x000fe20000000a00 */
[----:B------:R-:W-:Y:S02]  /*39a0*/  SHF.R.S32.HI R5, RZ, 0x1f, R0 ;  /* 0x0000001fff057819 */ /* 0x000fe40000011400 */
[----:B------:R-:W-:-:S04]  /*39b0*/  LEA R4, P0, R0, UR6, 0x3 ;  /* 0x0000000600047c11 */ /* 0x000fc8000f8018ff */
[----:B------:R-:W-:-:S05]  /*39c0*/  LEA.HI.X R5, R0, UR7, R5, 0x3, P0 ;  /* 0x0000000700057c11 */ /* 0x000fca00080f1c05 */
[----:B------:R0:W-:Y:S04]  /*39d0*/  STG.E.64 desc[UR8][R4.64], RZ ;  /* 0x000000ff04007986 */ /* 0x0001e8000c101b08 */
.L_x_1800:
[----:B------:R-:W-:Y:S05]  /*39e0*/  BSYNC B0 ;  /* 0x0000000000007941 */ /* 0x000fea0003800000 */
.L_x_1785:
        /* <DEDUP_REMOVED lines=8> */
        .weak           $__internal_28_$__cuda_sm20_div_rn_f64_full
        .type           $__internal_28_$__cuda_sm20_div_rn_f64_full,@function
        .size           $__internal_28_$__cuda_sm20_div_rn_f64_full,($__internal_29_$__cuda_sm20_div_s64 - $__internal_28_$__cuda_sm20_div_rn_f64_full)
$__internal_28_$__cuda_sm20_div_rn_f64_full:
[C---:B------:R-:W-:Y:S01]  /*3a70*/  FSETP.GEU.AND P0, PT, |R7|.reuse, 1.469367938527859385e-39, PT ;  /* 0x001000000700780b */ /* 0x040fe20003f0e200 */
[----:B------:R-:W-:Y:S01]  /*3a80*/  IMAD.MOV.U32 R9, RZ, RZ, R21 ;  /* 0x000000ffff097224 */ /* 0x000fe200078e0015 */
[C---:B------:R-:W-:Y:S01]  /*3a90*/  LOP3.LUT R4, R7.reuse, 0x800fffff, RZ, 0xc0, !PT ;  /* 0x800fffff07047812 */ /* 0x040fe200078ec0ff */
[----:B------:R-:W-:Y:S01]  /*3aa0*/  IMAD.MOV.U32 R10, RZ, RZ, 0x1 ;  /* 0x00000001ff0a7424 */ /* 0x000fe200078e00ff */
[----:B------:R-:W-:Y:S01]  /*3ab0*/  LOP3.LUT R22, R7, 0x7ff00000, RZ, 0xc0, !PT ;  /* 0x7ff0000007167812 */ /* 0x000fe200078ec0ff */
[----:B------:R-:W-:Y:S01]  /*3ac0*/  IMAD.MOV.U32 R8, RZ, RZ, R20 ;  /* 0x000000ffff087224 */ /* 0x000fe200078e0014 */
[----:B------:R-:W-:Y:S01]  /*3ad0*/  LOP3.LUT R5, R4, 0x3ff00000, RZ, 0xfc, !PT ;  /* 0x3ff0000004057812 */ /* 0x000fe200078efcff */
[----:B------:R-:W-:Y:S01]  /*3ae0*/  IMAD.MOV.U32 R4, RZ, RZ, R6 ;  /* 0x000000ffff047224 */ /* 0x000fe200078e0006 */
[C---:B------:R-:W-:Y:S01]  /*3af0*/  FSETP.GEU.AND P2, PT, |R9|.reuse, 1.469367938527859385e-39, PT ;  /* 0x001000000900780b */ /* 0x040fe20003f4e200 */
[----:B------:R-:W-:Y:S01]  /*3b00*/  BSSY B2, `(.L_x_1802) ;  /* 0x0000050000027945 */ /* 0x000fe20003800000 */
[----:B------:R-:W-:-:S03]  /*3b10*/  LOP3.LUT R13, R9, 0x7ff00000, RZ, 0xc0, !PT ;  /* 0x7ff00000090d7812 */ /* 0x000fc600078ec0ff */
[----:B------:R-:W-:Y:S01]  /*3b20*/  @!P0 DMUL R4, R6, 8.98846567431157953865e+307 ;  /* 0x7fe0000006048828 */ /* 0x000fe20000000000 */
[----:B------:R-:W-:Y:S01]  /*3b30*/  ISETP.GE.U32.AND P1, PT, R13, R22, PT ;  /* 0x000000160d00720c */ /* 0x000fe20003f26070 */
[----:B------:R-:W-:-:S04]  /*3b40*/  IMAD.MOV.U32 R23, RZ, RZ, R13 ;  /* 0x000000ffff177224 */ /* 0x000fc800078e000d */
[----:B------:R-:W0:Y:S02]  /*3b50*/  MUFU.RCP64H R11, R5 ;  /* 0x00000005000b7308 */ /* 0x000e240000001800 */
[----:B------:R-:W-:Y:S02]  /*3b60*/  @!P2 LOP3.LUT R16, R7, 0x7ff00000, RZ, 0xc0, !PT ;  /* 0x7ff000000710a812 */ /* 0x000fe400078ec0ff */
[----:B------:R-:W-:Y:S02]  /*3b70*/  @!P0 LOP3.LUT R22, R5, 0x7ff00000, RZ, 0xc0, !PT ;  /* 0x7ff0000005168812 */ /* 0x000fe400078ec0ff */
[----:B------:R-:W-:Y:S01]  /*3b80*/  @!P2 ISETP.GE.U32.AND P3, PT, R13, R16, PT ;  /* 0x000000100d00a20c */ /* 0x000fe20003f66070 */
[----:B------:R-:W-:Y:S02]  /*3b90*/  IMAD.MOV.U32 R16, RZ, RZ, 0x1ca00000 ;  /* 0x1ca00000ff107424 */ /* 0x000fe400078e00ff */
[----:B------:R-:W-:Y:S01]  /*3ba0*/  VIADD R24, R22, 0xffffffff ;  /* 0xffffffff16187836 */ /* 0x000fe20000000000 */
[----:B0-----:R-:W-:-:S08]  /*3bb0*/  DFMA R14, R10, -R4, 1 ;  /* 0x3ff000000a0e742b */ /* 0x001fd00000000804 */
[----:B------:R-:W-:-:S08]  /*3bc0*/  DFMA R14, R14, R14, R14 ;  /* 0x0000000e0e0e722b */ /* 0x000fd0000000000e */
[----:B------:R-:W-:Y:S01]  /*3bd0*/  DFMA R18, R10, R14, R10 ;  /* 0x0000000e0a12722b */ /* 0x000fe2000000000a */
[C---:B------:R-:W-:Y:S01]  /*3be0*/  @!P2 SEL R15, R16.reuse, 0x63400000, !P3 ;  /* 0x63400000100fa807 */ /* 0x040fe20005800000 */
[----:B------:R-:W-:Y:S01]  /*3bf0*/  IMAD.MOV.U32 R10, RZ, RZ, R8 ;  /* 0x000000ffff0a7224 */ /* 0x000fe200078e0008 */
[----:B------:R-:W-:Y:S02]  /*3c00*/  SEL R11, R16, 0x63400000, !P1 ;  /* 0x63400000100b7807 */ /* 0x000fe40004800000 */
[--C-:B------:R-:W-:Y:S02]  /*3c10*/  @!P2 LOP3.LUT R15, R15, 0x80000000, R9.reuse, 0xf8, !PT ;  /* 0x800000000f0fa812 */ /* 0x100fe400078ef809 */
[----:B------:R-:W-:Y:S01]  /*3c20*/  LOP3.LUT R11, R11, 0x800fffff, R9, 0xf8, !PT ;  /* 0x800fffff0b0b7812 */ /* 0x000fe200078ef809 */
[----:B------:R-:W-:Y:S01]  /*3c30*/  DFMA R20, R18, -R4, 1 ;  /* 0x3ff000001214742b */ /* 0x000fe20000000804 */
[----:B------:R-:W-:Y:S02]  /*3c40*/  @!P2 LOP3.LUT R15, R15, 0x100000, RZ, 0xfc, !PT ;  /* 0x001000000f0fa812 */ /* 0x000fe400078efcff */
[----:B------:R-:W-:-:S05]  /*3c50*/  @!P2 MOV R14, RZ ;  /* 0x000000ff000ea202 */ /* 0x000fca0000000f00 */
[----:B------:R-:W-:Y:S02]  /*3c60*/  DFMA R20, R18, R20, R18 ;  /* 0x000000141214722b */ /* 0x000fe40000000012 */
[----:B------:R-:W-:-:S08]  /*3c70*/  @!P2 DFMA R10, R10, 2, -R14 ;  /* 0x400000000a0aa82b */ /* 0x000fd0000000080e */
[----:B------:R-:W-:Y:S02]  /*3c80*/  DMUL R14, R20, R10 ;  /* 0x0000000a140e7228 */ /* 0x000fe40000000000 */
[----:B------:R-:W-:-:S05]  /*3c90*/  @!P2 LOP3.LUT R23, R11, 0x7ff00000, RZ, 0xc0, !PT ;  /* 0x7ff000000b17a812 */ /* 0x000fca00078ec0ff */
[----:B------:R-:W-:Y:S01]  /*3ca0*/  VIADD R17, R23, 0xffffffff ;  /* 0xffffffff17117836 */ /* 0x000fe20000000000 */
[----:B------:R-:W-:-:S04]  /*3cb0*/  DFMA R18, R14, -R4, R10 ;  /* 0x800000040e12722b */ /* 0x000fc8000000000a */
[----:B------:R-:W-:-:S04]  /*3cc0*/  ISETP.GT.U32.AND P0, PT, R17, 0x7feffffe, PT ;  /* 0x7feffffe1100780c */ /* 0x000fc80003f04070 */
[----:B------:R-:W-:Y:S01]  /*3cd0*/  ISETP.GT.U32.OR P0, PT, R24, 0x7feffffe, P0 ;  /* 0x7feffffe1800780c */ /* 0x000fe20000704470 */
[----:B------:R-:W-:-:S12]  /*3ce0*/  DFMA R14, R20, R18, R14 ;  /* 0x00000012140e722b */ /* 0x000fd8000000000e */
[----:B------:R-:W-:Y:S05]  /*3cf0*/  @P0 BRA `(.L_x_1803) ;  /* 0x00000000006c0947 */ /* 0x000fea0003800000 */
[----:B------:R-:W-:-:S04]  /*3d00*/  LOP3.LUT R18, R7, 0x7ff00000, RZ, 0xc0, !PT ;  /* 0x7ff0000007127812 */ /* 0x000fc800078ec0ff */
[CC--:B------:R-:W-:Y:S02]  /*3d10*/  VIADDMNMX R8, R13.reuse, -R18.reuse, 0xb9600000, !PT ;  /* 0xb96000000d087446 */ /* 0x0c0fe40007800912 */
[----:B------:R-:W-:Y:S02]  /*3d20*/  ISETP.GE.U32.AND P0, PT, R13, R18, PT ;  /* 0x000000120d00720c */ /* 0x000fe40003f06070 */
[----:B------:R-:W-:Y:S02]  /*3d30*/  VIMNMX R8, R8, 0x46a00000, PT ;  /* 0x46a0000008087848 */ /* 0x000fe40003fe0100 */
[----:B------:R-:W-:-:S05]  /*3d40*/  SEL R13, R16, 0x63400000, !P0 ;  /* 0x63400000100d7807 */ /* 0x000fca0004000000 */
[----:B------:R-:W-:Y:S02]  /*3d50*/  IMAD.IADD R13, R8, 0x1, -R13 ;  /* 0x00000001080d7824 */ /* 0x000fe400078e0a0d */
[----:B------:R-:W-:Y:S02]  /*3d60*/  IMAD.MOV.U32 R8, RZ, RZ, RZ ;  /* 0x000000ffff087224 */ /* 0x000fe400078e00ff */
        /* <DEDUP_REMOVED lines=20> */
.L_x_1803:
        /* <DEDUP_REMOVED lines=12> */
[----:B------:R-:W-:Y:S01]  /*3f70*/  @!P0 IMAD.MOV.U32 R16, RZ, RZ, RZ ;  /* 0x000000ffff108224 */ /* 0x000fe200078e00ff */
[----:B------:R-:W-:-:S03]  /*3f80*/  @P0 MOV R16, RZ ;  /* 0x000000ff00100202 */ /* 0x000fc60000000f00 */
[----:B------:R-:W-:Y:S01]  /*3f90*/  @P0 IMAD.MOV.U32 R17, RZ, RZ, R4 ;  /* 0x000000ffff110224 */ /* 0x000fe200078e0004 */
[----:B------:R-:W-:Y:S06]  /*3fa0*/  BRA `(.L_x_1804) ;  /* 0x0000000000147947 */ /* 0x000fec0003800000 */
.L_x_1806:
[----:B------:R-:W-:Y:S01]  /*3fb0*/  LOP3.LUT R17, R7, 0x80000, RZ, 0xfc, !PT ;  /* 0x0008000007117812 */ /* 0x000fe200078efcff */
[----:B------:R-:W-:Y:S01]  /*3fc0*/  IMAD.MOV.U32 R16, RZ, RZ, R6 ;  /* 0x000000ffff107224 */ /* 0x000fe200078e0006 */
[----:B------:R-:W-:Y:S06]  /*3fd0*/  BRA `(.L_x_1804) ;  /* 0x0000000000087947 */ /* 0x000fec0003800000 */
.L_x_1805:
[----:B------:R-:W-:Y:S01]  /*3fe0*/  LOP3.LUT R17, R9, 0x80000, RZ, 0xfc, !PT ;  /* 0x0008000009117812 */ /* 0x000fe200078efcff */
[----:B------:R-:W-:-:S07]  /*3ff0*/  IMAD.MOV.U32 R16, RZ, RZ, R8 ;  /* 0x000000ffff107224 */ /* 0x000fce00078e0008 */
.L_x_1804:
[----:B------:R-:W-:Y:S05]  /*4000*/  BSYNC B2 ;  /* 0x0000000000027941 */ /* 0x000fea0003800000 */
.L_x_1802:
[----:B------:R-:W-:Y:S02]  /*4010*/  IMAD.MOV.U32 R13, RZ, RZ, 0x0 ;  /* 0x00000000ff0d7424 */ /* 0x000fe400078e00ff */
[----:B------:R-:W-:Y:S02]  /*4020*/  IMAD.MOV.U32 R4, RZ, RZ, R16 ;  /* 0x000000ffff047224 */ /* 0x000fe400078e0010 */
[----:B------:R-:W-:Y:S01]  /*4030*/  IMAD.MOV.U32 R5, RZ, RZ, R17 ;  /* 0x000000ffff057224 */ /* 0x000fe200078e0011 */
[----:B------:R-:W-:Y:S06]  /*4040*/  RET.REL.NODEC R12 `(_ZN2at6native49_GLOBAL__N__3489678a_16_AveragePool2d_cu_fb80407630avg_pool2d_out_cuda_frame_nhwcIddEEviPKT_llliiiiiiiiPS3_ibb) ;  /* 0xffffffbc0cec7950 */ /* 0x000fec0003c3ffff */
        .weak           $__internal_29_$__cuda_sm20_div_s64
        .type           $__internal_29_$__cuda_sm20_div_s64,@function
        .size           $__internal_29_$__cuda_sm20_div_s64,(.L_x_1859 - $__internal_29_$__cuda_sm20_div_s64)
$__internal_29_$__cuda_sm20_div_s64:
        /* <DEDUP_REMOVED lines=34> */
[----:B------:R-:W-:Y:S01]  /*4270*/  IMAD.HI.U32 R16, P1, R21, R23, R16 ;  /* 0x0000001715107227 */ /* 0x000fe20007820010 */
[----:B------:R-:W-:-:S03]  /*4280*/  IADD3.X R17, RZ, ~R8, RZ, P4, !PT ;  /* 0x80000008ff117210 */ /* 0x000fc600027fe4ff */
[----:B------:R-:W-:Y:S01]  /*4290*/  IMAD.HI.U32 R20, R21, R20, RZ ;  /* 0x0000001415147227 */ /* 0x000fe200078e00ff */
[----:B------:R-:W-:Y:S02]  /*42a0*/  IADD3 R16, P2, R13, R16, RZ ;  /* 0x000000100d107210 */ /* 0x000fe40007f5e0ff */
[----:B------:R-:W-:Y:S01]  /*42b0*/  SEL R17, R17, R8, !P3 ;  /* 0x0000000811117207 */ /* 0x000fe20005800000 */
[----:B------:R-:W-:Y:S02]  /*42c0*/  IMAD.X R21, R20, 0x1, R21, P0 ;  /* 0x0000000114157824 */ /* 0x000fe400000e0615 */
[----:B------:R-:W-:-:S03]  /*42d0*/  IMAD.HI.U32 R12, R16, R9, RZ ;  /* 0x00000009100c7227 */ /* 0x000fc600078e00ff */
[----:B------:R-:W-:Y:S01]  /*42e0*/  IADD3.X R20, RZ, RZ, R21, P2, P1 ;  /* 0x000000ffff147210 */ /* 0x000fe200017e2415 */
[----:B------:R-:W-:Y:S02]  /*42f0*/  IMAD.MOV.U32 R13, RZ, RZ, RZ ;  /* 0x000000ffff0d7224 */ /* 0x000fe400078e00ff */
        /* <DEDUP_REMOVED lines=34> */
[----:B------:R-:W-:Y:S01]  /*4520*/  ISETP.NE.AND.EX P0, PT, R6, RZ, PT, P0 ;  /* 0x000000ff0600720c */ /* 0x000fe20003f05300 */
[----:B------:R-:W-:-:S03]  /*4530*/  IMAD.MOV.U32 R6, RZ, RZ, R5 ;  /* 0x000000ffff067224 */ /* 0x000fc600078e0005 */
[----:B------:R-:W-:Y:S01]  /*4540*/  SEL R8, R7, R8, !P1 ;  /* 0x0000000807087207 */ /* 0x000fe20004800000 */
[----:B------:R-:W-:Y:S01]  /*4550*/  IMAD.MOV.U32 R7, RZ, RZ, 0x0 ;  /* 0x00000000ff077424 */ /* 0x000fe200078e00ff */
[----:B------:R-:W-:Y:S02]  /*4560*/  SEL R29, R29, 0xffffffff, P0 ;  /* 0xffffffff1d1d7807 */ /* 0x000fe40000000000 */
[----:B------:R-:W-:Y:S01]  /*4570*/  SEL R8, R8, 0xffffffff, P0 ;  /* 0xffffffff08087807 */ /* 0x000fe20000000000 */
[----:B------:R-:W-:Y:S06]  /*4580*/  RET.REL.NODEC R6 `(_ZN2at6native49_GLOBAL__N__3489678a_16_AveragePool2d_cu_fb80407630avg_pool2d_out_cuda_frame_nhwcIddEEviPKT_llliiiiiiiiPS3_ibb) ;  /* 0xffffffb8069c7950 */ /* 0x000fec0003c3ffff */
.L_x_1807:
        /* <DEDUP_REMOVED lines=15> */
.L_x_1859:


//--------------------- .nv.shared.reserved.0     --------------------------
	.section	.nv.shared.reserved.0,"aw",@nobits
	.weak		__nv_reservedSMEM_offset_0_alias
	.size		__nv_reservedSMEM_offset_0_alias, 0, 0
	.other		__nv_reservedSMEM_offset_0_alias,@"STO_CUDA_RESERVED_SHARED STV_DEFAULT"
__nv_reservedSMEM_offset_0_alias:
	.zero		0


//--------------------- .nv.global                --------------------------
	.section	.nv.global,"aw",@nobits
.nv.global:
	.type		_ZN47_INTERNAL_3489678a_16_AveragePool2d_cu_fb8040764cuda3std3__48in_placeE,@object
	.size		_ZN47_INTERNAL_3489678a_16_AveragePool2d_cu_fb8040764cuda3std3__48in_placeE,(_ZN47_INTERNAL_3489678a_16_AveragePool2d_cu_fb8040764cuda3std6ranges3__45__cpo8distanceE - _ZN47_INTERNAL_3489678a_16_AveragePool2d_cu_fb8040764cuda3std3__48in_placeE)
_ZN47_INTERNAL_3489678a_16_AveragePool2d_cu_fb8040764cuda3std3__48in_placeE:
	.zero		1
	.type		_ZN47_INTERNAL_3489678a_16_AveragePool2d_cu_fb8040764cuda3std6ranges3__45__cpo8distanceE,@object
	.size		_ZN47_INTERNAL_3489678a_16_AveragePool2d_cu_fb8040764cuda3std6ranges3__45__cpo8distanceE,(_ZN47_INTERNAL_3489678a_16_AveragePool2d_cu_fb8040764cuda3std3__45__cpo6cbeginE - _ZN47_INTERNAL_3489678a_16_AveragePool2d_cu_fb8040764cuda3std6ranges3__45__cpo8distanceE)
_ZN47_INTERNAL_3489678a_16_AveragePool2d_cu_fb8040764cuda3std6ranges3__45__cpo8distanceE:
	.zero		1
	.type		_ZN47_INTERNAL_3489678a_16_AveragePool2d_cu_fb8040764cuda3std3__45__cpo6cbeginE,@object
	.size		_ZN47_INTERNAL_3489678a_16_AveragePool2d_cu_fb8040764cuda3std3__45__cpo6cbeginE,(_ZN47_INTERNAL_3489678a_16_AveragePool2d_cu_fb8040764cuda3std6ranges3__45__cpo7advanceE - _ZN47_INTERNAL_3489678a_16_AveragePool2d_cu_fb8040764cuda3std3__45__cpo6cbeginE)
_ZN47_INTERNAL_3489678a_16_AveragePool2d_cu_fb8040764cuda3std3__45__cpo6cbeginE:
	.zero		1
	.type		_ZN47_INTERNAL_3489678a_16_AveragePool2d_cu_fb8040764cuda3std6ranges3__45__cpo7advanceE,@object
	.size		_ZN47_INTERNAL_3489678a_16_AveragePool2d_cu_fb8040764cuda3std6ranges3__45__cpo7advanceE,(_ZN47_INTERNAL_3489678a_16_AveragePool2d_cu_fb8040764cuda3std3__45__cpo7crbeginE - _ZN47_INTERNAL_3489678a_16_AveragePool2d_cu_fb8040764cuda3std6ranges3__45__cpo7advanceE)
_ZN47_INTERNAL_3489678a_16_AveragePool2d_cu_fb8040764cuda3std6ranges3__45__cpo7advanceE:
	.zero		1
	.type		_ZN47_INTERNAL_3489678a_16_AveragePool2d_cu_fb8040764cuda3std3__45__cpo7crbeginE,@object
	.size		_ZN47_INTERNAL_3489678a_16_AveragePool2d_cu_fb8040764cuda3std3__45__cpo7crbeginE,(_ZN47_INTERNAL_3489678a_16_AveragePool2d_cu_fb8040764cuda3std6ranges3__45__cpo4dataE - _ZN47_INTERNAL_3489678a_16_AveragePool2d_cu_fb8040764cuda3std3__45__cpo7crbeginE)
_ZN47_INTERNAL_3489678a_16_AveragePool2d_cu_fb8040764cuda3std3__45__cpo7crbeginE:
	.zero		1
	.type		_ZN47_INTERNAL_3489678a_16_AveragePool2d_cu_fb8040764cuda3std6ranges3__45__cpo4dataE,@object
	.size		_ZN47_INTERNAL_3489678a_16_AveragePool2d_cu_fb8040764cuda3std6ranges3__45__cpo4dataE,(_ZN47_INTERNAL_3489678a_16_AveragePool2d_cu_fb8040764cuda3std6ranges3__45__cpo5beginE - _ZN47_INTERNAL_3489678a_16_AveragePool2d_cu_fb8040764cuda3std6ranges3__45__cpo4dataE)
_ZN47_INTERNAL_3489678a_16_AveragePool2d_cu_fb8040764cuda3std6ranges3__45__cpo4dataE:
	.zero		1
	.type		_ZN47_INTERNAL_3489678a_16_AveragePool2d_cu_fb8040764cuda3std6ranges3__45__cpo5beginE,@object
	.size		_ZN47_INTERNAL_3489678a_16_AveragePool2d_cu_fb8040764cuda3std6ranges3__45__cpo5beginE,(_ZN47_INTERNAL_3489678a_16_AveragePool2d_cu_fb8040764cuda3std3__449_GLOBAL__N__3489678a_16_AveragePool2d_cu_fb8040766ignoreE - _ZN47_INTERNAL_3489678a_16_AveragePool2d_cu_fb8040764cuda3std6ranges3__45__cpo5beginE)
_ZN47_INTERNAL_3489678a_16_AveragePool2d_cu_fb8040764cuda3std6ranges3__45__cpo5beginE:
	.zero		1
	.type		_ZN47_INTERNAL_3489678a_16_AveragePool2d_cu_fb8040764cuda3std3__449_GLOBAL__N__3489678a_16_AveragePool2d_cu_fb8040766ignoreE,@object
	.size		_ZN47_INTERNAL_3489678a_16_AveragePool2d_cu_fb8040764cuda3std3__449_GLOBAL__N__3489678a_16_AveragePool2d_cu_fb8040766ignoreE,(_ZN47_INTERNAL_3489678a_16_AveragePool2d_cu_fb8040764cuda3std6ranges3__45__cpo4sizeE - _ZN47_INTERNAL_3489678a_16_AveragePool2d_cu_fb8040764cuda3std3__449_GLOBAL__N__3489678a_16_AveragePool2d_cu_fb8040766ignoreE)
_ZN47_INTERNAL_3489678a_16_AveragePool2d_cu_fb8040764cuda3std3__449_GLOBAL__N__3489678a_16_AveragePool2d_cu_fb8040766ignoreE:
	.zero		1
	.type		_ZN47_INTERNAL_3489678a_16_AveragePool2d_cu_fb8040764cuda3std6ranges3__45__cpo4sizeE,@object
	.size		_ZN47_INTERNAL_3489678a_16_AveragePool2d_cu_fb8040764cuda3std6ranges3__45__cpo4sizeE,(_ZN47_INTERNAL_3489678a_16_AveragePool2d_cu_fb8040764cuda3std3__45__cpo5beginE - _ZN47_INTERNAL_3489678a_16_AveragePool2d_cu_fb8040764cuda3std6ranges3__45__cpo4sizeE)
_ZN47_INTERNAL_3489678a_16_AveragePool2d_cu_fb8040764cuda3std6ranges3__45__cpo4sizeE:
	.zero		1
	.type		_ZN47_INTERNAL_3489678a_16_AveragePool2d_cu_fb8040764cuda3std3__45__cpo5beginE,@object
	.size		_ZN47_INTERNAL_3489678a_16_AveragePool2d_cu_fb8040764cuda3std3__45__cpo5beginE,(_ZN47_INTERNAL_3489678a_16_AveragePool2d_cu_fb8040764cuda3std6ranges3__45__cpo6cbeginE - _ZN47_INTERNAL_3489678a_16_AveragePool2d_cu_fb8040764cuda3std3__45__cpo5beginE)
_ZN47_INTERNAL_3489678a_16_AveragePool2d_cu_fb8040764cuda3std3__45__cpo5beginE:
	.zero		1
	.type		_ZN47_INTERNAL_3489678a_16_AveragePool2d_cu_fb8040764cuda3std6ranges3__45__cpo6cbeginE,@object
	.size		_ZN47_INTERNAL_3489678a_16_AveragePool2d_cu_fb8040764cuda3std6ranges3__45__cpo6cbeginE,(_ZN47_INTERNAL_3489678a_16_AveragePool2d_cu_fb8040764cuda3std3__45__cpo6rbeginE - _ZN47_INTERNAL_3489678a_16_AveragePool2d_cu_fb8040764cuda3std6ranges3__45__cpo6cbeginE)
_ZN47_INTERNAL_3489678a_16_AveragePool2d_cu_fb8040764cuda3std6ranges3__45__cpo6cbeginE:
	.zero		1
	.type		_ZN47_INTERNAL_3489678a_16_AveragePool2d_cu_fb8040764cuda3std3__45__cpo6rbeginE,@object
	.size		_ZN47_INTERNAL_3489678a_16_AveragePool2d_cu_fb8040764cuda3std3__45__cpo6rbeginE,(_ZN47_INTERNAL_3489678a_16_AveragePool2d_cu_fb8040764cuda3std6ranges3__45__cpo4nextE - _ZN47_INTERNAL_3489678a_16_AveragePool2d_cu_fb8040764cuda3std3__45__cpo6rbeginE)
_ZN47_INTERNAL_3489678a_16_AveragePool2d_cu_fb8040764cuda3std3__45__cpo6rbeginE:
	.zero		1
	.type		_ZN47_INTERNAL_3489678a_16_AveragePool2d_cu_fb8040764cuda3std6ranges3__45__cpo4nextE,@object
	.size		_ZN47_INTERNAL_3489678a_16_AveragePool2d_cu_fb8040764cuda3std6ranges3__45__cpo4nextE,(_ZN47_INTERNAL_3489678a_16_AveragePool2d_cu_fb8040764cuda3std6ranges3__45__cpo4swapE - _ZN47_INTERNAL_3489678a_16_AveragePool2d_cu_fb8040764cuda3std6ranges3__45__cpo4nextE)
_ZN47_INTERNAL_3489678a_16_AveragePool2d_cu_fb8040764cuda3std6ranges3__45__cpo4nextE:
	.zero		1
	.type		_ZN47_INTERNAL_3489678a_16_AveragePool2d_cu_fb8040764cuda3std6ranges3__45__cpo4swapE,@object
	.size		_ZN47_INTERNAL_3489678a_16_AveragePool2d_cu_fb8040764cuda3std6ranges3__45__cpo4swapE,(_ZN47_INTERNAL_3489678a_16_AveragePool2d_cu_fb8040764cuda3std3__420unreachable_sentinelE - _ZN47_INTERNAL_3489678a_16_AveragePool2d_cu_fb8040764cuda3std6ranges3__45__cpo4swapE)
_ZN47_INTERNAL_3489678a_16_AveragePool2d_cu_fb8040764cuda3std6ranges3__45__cpo4swapE:
	.zero		1
	.type		_ZN47_INTERNAL_3489678a_16_AveragePool2d_cu_fb8040764cuda3std3__420unreachable_sentinelE,@object
	.size		_ZN47_INTERNAL_3489678a_16_AveragePool2d_cu_fb8040764cuda3std3__420unreachable_sentinelE,(_ZN47_INTERNAL_3489678a_16_AveragePool2d_cu_fb8040766thrust23THRUST_300001_SM_900_NS6system6detail10sequential3seqE - _ZN47_INTERNAL_3489678a_16_AveragePool2d_cu_fb8040764cuda3std3__420unreachable_sentinelE)
_ZN47_INTERNAL_3489678a_16_AveragePool2d_cu_fb8040764cuda3std3__420unreachable_sentinelE:
	.zero		1
	.type		_ZN47_INTERNAL_3489678a_16_AveragePool2d_cu_fb8040766thrust23THRUST_300001_SM_900_NS6system6detail10sequential3seqE,@object
	.size		_ZN47_INTERNAL_3489678a_16_AveragePool2d_cu_fb8040766thrust23THRUST_300001_SM_900_NS6system6detail10sequential3seqE,(_ZN47_INTERNAL_3489678a_16_AveragePool2d_cu_fb8040764cuda3std3__45__cpo4cendE - _ZN47_INTERNAL_3489678a_16_AveragePool2d_cu_fb8040766thrust23THRUST_300001_SM_900_NS6system6detail10sequential3seqE)
_ZN47_INTERNAL_3489678a_16_AveragePool2d_cu_fb8040766thrust23THRUST_300001_SM_900_NS6system6detail10sequential3seqE:
	.zero		1
	.type		_ZN47_INTERNAL_3489678a_16_AveragePool2d_cu_fb8040764cuda3std3__45__cpo4cendE,@object
	.size		_ZN47_INTERNAL_3489678a_16_AveragePool2d_cu_fb8040764cuda3std3__45__cpo4cendE,(_ZN47_INTERNAL_3489678a_16_AveragePool2d_cu_fb8040764cuda3std6ranges3__45__cpo9iter_swapE - _ZN47_INTERNAL_3489678a_16_AveragePool2d_cu_fb8040764cuda3std3__45__cpo4cendE)
_ZN47_INTERNAL_3489678a_16_AveragePool2d_cu_fb8040764cuda3std3__45__cpo4cendE:
	.zero		1
	.type		_ZN47_INTERNAL_3489678a_16_AveragePool2d_cu_fb8040764cuda3std6ranges3__45__cpo9iter_swapE,@object
	.size		_ZN47_INTERNAL_3489678a_16_AveragePool2d_cu_fb8040764cuda3std6ranges3__45__cpo9iter_swapE,(_ZN47_INTERNAL_3489678a_16_AveragePool2d_cu_fb8040764cuda3std3__45__cpo5crendE - _ZN47_INTERNAL_3489678a_16_AveragePool2d_cu_fb8040764cuda3std6ranges3__45__cpo9iter_swapE)
_ZN47_INTERNAL_3489678a_16_AveragePool2d_cu_fb8040764cuda3std6ranges3__45__cpo9iter_swapE:
	.zero		1
	.type		_ZN47_INTERNAL_3489678a_16_AveragePool2d_cu_fb8040764cuda3std3__45__cpo5crendE,@object
	.size		_ZN47_INTERNAL_3489678a_16_AveragePool2d_cu_fb8040764cuda3std3__45__cpo5crendE,(_ZN47_INTERNAL_3489678a_16_AveragePool2d_cu_fb8040764cuda3std6ranges3__45__cpo5cdataE - _ZN47_INTERNAL_3489678a_16_AveragePool2d_cu_fb8040764cuda3std3__45__cpo5crendE)
_ZN47_INTERNAL_3489678a_16_AveragePool2d_cu_fb8040764cuda3std3__45__cpo5crendE:
	.zero		1
	.type		_ZN47_INTERNAL_3489678a_16_AveragePool2d_cu_fb8040764cuda3std6ranges3__45__cpo5cdataE,@object
	.size		_ZN47_INTERNAL_3489678a_16_AveragePool2d_cu_fb8040764cuda3std6ranges3__45__cpo5cdataE,(_ZN47_INTERNAL_3489678a_16_AveragePool2d_cu_fb8040764cuda3std6ranges3__45__cpo3endE - _ZN47_INTERNAL_3489678a_16_AveragePool2d_cu_fb8040764cuda3std6ranges3__45__cpo5cdataE)
_ZN47_INTERNAL_3489678a_16_AveragePool2d_cu_fb8040764cuda3std6ranges3__45__cpo5cdataE:
	.zero		1
	.type		_ZN47_INTERNAL_3489678a_16_AveragePool2d_cu_fb8040764cuda3std6ranges3__45__cpo3endE,@object
	.size		_ZN47_INTERNAL_3489678a_16_AveragePool2d_cu_fb8040764cuda3std6ranges3__45__cpo3endE,(_ZN47_INTERNAL_3489678a_16_AveragePool2d_cu_fb8040764cuda3std3__419piecewise_constructE - _ZN47_INTERNAL_3489678a_16_AveragePool2d_cu_fb8040764cuda3std6ranges3__45__cpo3endE)
_ZN47_INTERNAL_3489678a_16_AveragePool2d_cu_fb8040764cuda3std6ranges3__45__cpo3endE:
	.zero		1
	.type		_ZN47_INTERNAL_3489678a_16_AveragePool2d_cu_fb8040764cuda3std3__419piecewise_constructE,@object
	.size		_ZN47_INTERNAL_3489678a_16_AveragePool2d_cu_fb8040764cuda3std3__419piecewise_constructE,(_ZN47_INTERNAL_3489678a_16_AveragePool2d_cu_fb8040764cuda3std6ranges3__45__cpo5ssizeE - _ZN47_INTERNAL_3489678a_16_AveragePool2d_cu_fb8040764cuda3std3__419piecewise_constructE)
_ZN47_INTERNAL_3489678a_16_AveragePool2d_cu_fb8040764cuda3std3__419piecewise_constructE:
	.zero		1
	.type		_ZN47_INTERNAL_3489678a_16_AveragePool2d_cu_fb8040764cuda3std6ranges3__45__cpo5ssizeE,@object
	.size		_ZN47_INTERNAL_3489678a_16_AveragePool2d_cu_fb8040764cuda3std6ranges3__45__cpo5ssizeE,(_ZN47_INTERNAL_3489678a_16_AveragePool2d_cu_fb8040764cuda3std3__45__cpo3endE - _ZN47_INTERNAL_3489678a_16_AveragePool2d_cu_fb8040764cuda3std6ranges3__45__cpo5ssizeE)
_ZN47_INTERNAL_3489678a_16_AveragePool2d_cu_fb8040764cuda3std6ranges3__45__cpo5ssizeE:
	.zero		1
	.type		_ZN47_INTERNAL_3489678a_16_AveragePool2d_cu_fb8040764cuda3std3__45__cpo3endE,@object
	.size		_ZN47_INTERNAL_3489678a_16_AveragePool2d_cu_fb8040764cuda3std3__45__cpo3endE,(_ZN47_INTERNAL_3489678a_16_AveragePool2d_cu_fb8040764cuda3std6ranges3__45__cpo4cendE - _ZN47_INTERNAL_3489678a_16_AveragePool2d_cu_fb8040764cuda3std3__45__cpo3endE)
_ZN47_INTERNAL_3489678a_16_AveragePool2d_cu_fb8040764cuda3std3__45__cpo3endE:
	.zero		1
	.type		_ZN47_INTERNAL_3489678a_16_AveragePool2d_cu_fb8040764cuda3std6ranges3__45__cpo4cendE,@object
	.size		_ZN47_INTERNAL_3489678a_16_AveragePool2d_cu_fb8040764cuda3std6ranges3__45__cpo4cendE,(_ZN47_INTERNAL_3489678a_16_AveragePool2d_cu_fb8040764cuda3std3__45__cpo4rendE - _ZN47_INTERNAL_3489678a_16_AveragePool2d_cu_fb8040764cuda3std6ranges3__45__cpo4cendE)
_ZN47_INTERNAL_3489678a_16_AveragePool2d_cu_fb8040764cuda3std6ranges3__45__cpo4cendE:
	.zero		1
	.type		_ZN47_INTERNAL_3489678a_16_AveragePool2d_cu_fb8040764cuda3std3__45__cpo4rendE,@object
	.size		_ZN47_INTERNAL_3489678a_16_AveragePool2d_cu_fb8040764cuda3std3__45__cpo4rendE,(_ZN47_INTERNAL_3489678a_16_AveragePool2d_cu_fb8040764cuda3std6ranges3__45__cpo4prevE - _ZN47_INTERNAL_3489678a_16_AveragePool2d_cu_fb8040764cuda3std3__45__cpo4rendE)
_ZN47_INTERNAL_3489678a_16_AveragePool2d_cu_fb8040764cuda3std3__45__cpo4rendE:
	.zero		1
	.type		_ZN47_INTERNAL_3489678a_16_AveragePool2d_cu_fb8040764cuda3std6ranges3__45__cpo4prevE,@object
	.size		_ZN47_INTERNAL_3489678a_16_AveragePool2d_cu_fb8040764cuda3std6ranges3__45__cpo4prevE,(_ZN47_INTERNAL_3489678a_16_AveragePool2d_cu_fb8040764cuda3std6ranges3__45__cpo9iter_moveE - _ZN47_INTERNAL_3489678a_16_AveragePool2d_cu_fb8040764cuda3std6ranges3__45__cpo4prevE)
_ZN47_INTERNAL_3489678a_16_AveragePool2d_cu_fb8040764cuda3std6ranges3__45__cpo4prevE:
	.zero		1
	.type		_ZN47_INTERNAL_3489678a_16_AveragePool2d_cu_fb8040764cuda3std6ranges3__45__cpo9iter_moveE,@object
	.size		_ZN47_INTERNAL_3489678a_16_AveragePool2d_cu_fb8040764cuda3std6ranges3__45__cpo9iter_moveE,(.L_13 - _ZN47_INTERNAL_3489678a_16_AveragePool2d_cu_fb8040764cuda3std6ranges3__45__cpo9iter_moveE)
_ZN47_INTERNAL_3489678a_16_AveragePool2d_cu_fb8040764cuda3std6ranges3__45__cpo9iter_moveE:
	.zero		1
.L_13:


//--------------------- .nv.constant0._ZN2at6native49_GLOBAL__N__3489678a_16_AveragePool2d_cu_fb80407634avg_pool2d_backward_out_cuda_frameIN3c108BFloat16EflEEvT1_PKT_llllliiiiiiPS6_ibb --------------------------
	.section	.nv.constant0._ZN2at6native49_GLOBAL__N__3489678a_16_AveragePool2d_cu_fb80407634avg_pool2d_backward_out_cuda_frameIN3c108BFloat16EflEEvT1_PKT_llllliiiiiiPS6_ibb,"a",@progbits
	.sectionflags	@""
	.align	4
.nv.constant0._ZN2at6native49_GLOBAL__N__3489678a_16_AveragePool2d_cu_fb80407634avg_pool2d_backward_out_cuda_frameIN3c108BFloat16EflEEvT1_PKT_llllliiiiiiPS6_ibb:
	.zero		622


//--------------------- .nv.constant0._ZN2at6native49_GLOBAL__N__3489678a_16_AveragePool2d_cu_fb80407639avg_pool2d_backward_out_cuda_frame_nhwcIN3c108BFloat16EflEEvT1_PKT_llliiiiiiiiPS6_ibb --------------------------
	.section	.nv.constant0._ZN2at6native49_GLOBAL__N__3489678a_16_AveragePool2d_cu_fb80407639avg_pool2d_backward_out_cuda_frame_nhwcIN3c108BFloat16EflEEvT1_PKT_llliiiiiiiiPS6_ibb,"a",@progbits
	.sectionflags	@""
	.align	4
.nv.constant0._ZN2at6native49_GLOBAL__N__3489678a_16_AveragePool2d_cu_fb80407639avg_pool2d_backward_out_cuda_frame_nhwcIN3c108BFloat16EflEEvT1_PKT_llliiiiiiiiPS6_ibb:
	.zero		614


//--------------------- .nv.constant0._ZN2at6native49_GLOBAL__N__3489678a_16_AveragePool2d_cu_fb80407634avg_pool2d_backward_out_cuda_frameIN3c108BFloat16EfiEEvT1_PKT_llllliiiiiiPS6_ibb --------------------------
	.section	.nv.constant0._ZN2at6native49_GLOBAL__N__3489678a_16_AveragePool2d_cu_fb80407634avg_pool2d_backward_out_cuda_frameIN3c108BFloat16EfiEEvT1_PKT_llllliiiiiiPS6_ibb,"a",@progbits
	.sectionflags	@""
	.align	4
.nv.constant0._ZN2at6native49_GLOBAL__N__3489678a_16_AveragePool2d_cu_fb80407634avg_pool2d_backward_out_cuda_frameIN3c108BFloat16EfiEEvT1_PKT_llllliiiiiiPS6_ibb:
	.zero		622


//--------------------- .nv.constant0._ZN2at6native49_GLOBAL__N__3489678a_16_AveragePool2d_cu_fb80407639avg_pool2d_backward_out_cuda_frame_nhwcIN3c108BFloat16EfiEEvT1_PKT_llliiiiiiiiPS6_ibb --------------------------
	.section	.nv.constant0._ZN2at6native49_GLOBAL__N__3489678a_16_AveragePool2d_cu_fb80407639avg_pool2d_backward_out_cuda_frame_nhwcIN3c108BFloat16EfiEEvT1_PKT_llliiiiiiiiPS6_ibb,"a",@progbits
	.sectionflags	@""
	.align	4
.nv.constant0._ZN2at6native49_GLOBAL__N__3489678a_16_AveragePool2d_cu_fb80407639avg_pool2d_backward_out_cuda_frame_nhwcIN3c108BFloat16EfiEEvT1_PKT_llliiiiiiiiPS6_ibb:
	.zero		614


//--------------------- .nv.constant0._ZN2at6native49_GLOBAL__N__3489678a_16_AveragePool2d_cu_fb80407634avg_pool2d_backward_out_cuda_frameIN3c104HalfEflEEvT1_PKT_llllliiiiiiPS6_ibb --------------------------
	.section	.nv.constant0._ZN2at6native49_GLOBAL__N__3489678a_16_AveragePool2d_cu_fb80407634avg_pool2d_backward_out_cuda_frameIN3c104HalfEflEEvT1_PKT_llllliiiiiiPS6_ibb,"a",@progbits
	.sectionflags	@""
	.align	4
.nv.constant0._ZN2at6native49_GLOBAL__N__3489678a_16_AveragePool2d_cu_fb80407634avg_pool2d_backward_out_cuda_frameIN3c104HalfEflEEvT1_PKT_llllliiiiiiPS6_ibb:
	.zero		622


//--------------------- .nv.constant0._ZN2at6native49_GLOBAL__N__3489678a_16_AveragePool2d_cu_fb80407639avg_pool2d_backward_out_cuda_frame_nhwcIN3c104HalfEflEEvT1_PKT_llliiiiiiiiPS6_ibb --------------------------
	.section	.nv.constant0._ZN2at6native49_GLOBAL__N__3489678a_16_AveragePool2d_cu_fb80407639avg_pool2d_backward_out_cuda_frame_nhwcIN3c104HalfEflEEvT1_PKT_llliiiiiiiiPS6_ibb,"a",@progbits
	.sectionflags	@""
	.align	4
.nv.constant0._ZN2at6native49_GLOBAL__N__3489678a_16_AveragePool2d_cu_fb80407639avg_pool2d_backward_out_cuda_frame_nhwcIN3c104HalfEflEEvT1_PKT_llliiiiiiiiPS6_ibb:
	.zero		614


//--------------------- .nv.constant0._ZN2at6native49_GLOBAL__N__3489678a_16_AveragePool2d_cu_fb80407634avg_pool2d_backward_out_cuda_frameIN3c104HalfEfiEEvT1_PKT_llllliiiiiiPS6_ibb --------------------------
	.section	.nv.constant0._ZN2at6native49_GLOBAL__N__3489678a_16_AveragePool2d_cu_fb80407634avg_pool2d_backward_out_cuda_frameIN3c104HalfEfiEEvT1_PKT_llllliiiiiiPS6_ibb,"a",@progbits
	.sectionflags	@""
	.align	4
.nv.constant0._ZN2at6native49_GLOBAL__N__3489678a_16_AveragePool2d_cu_fb80407634avg_pool2d_backward_out_cuda_frameIN3c104HalfEfiEEvT1_PKT_llllliiiiiiPS6_ibb:
	.zero		622


//--------------------- .nv.constant0._ZN2at6native49_GLOBAL__N__3489678a_16_AveragePool2d_cu_fb80407639avg_pool2d_backward_out_cuda_frame_nhwcIN3c104HalfEfiEEvT1_PKT_llliiiiiiiiPS6_ibb --------------------------
	.section	.nv.constant0._ZN2at6native49_GLOBAL__N__3489678a_16_AveragePool2d_cu_fb80407639avg_pool2d_backward_out_cuda_frame_nhwcIN3c104HalfEfiEEvT1_PKT_llliiiiiiiiPS6_ibb,"a",@progbits
	.sectionflags	@""
	.align	4
.nv.constant0._ZN2at6native49_GLOBAL__N__3489678a_16_AveragePool2d_cu_fb80407639avg_pool2d_backward_out_cuda_frame_nhwcIN3c104HalfEfiEEvT1_PKT_llliiiiiiiiPS6_ibb:
	.zero		614


//--------------------- .nv.constant0._ZN2at6native49_GLOBAL__N__3489678a_16_AveragePool2d_cu_fb80407634avg_pool2d_backward_out_cuda_frameIfflEEvT1_PKT_llllliiiiiiPS4_ibb --------------------------
	.section	.nv.constant0._ZN2at6native49_GLOBAL__N__3489678a_16_AveragePool2d_cu_fb80407634avg_pool2d_backward_out_cuda_frameIfflEEvT1_PKT_llllliiiiiiPS4_ibb,"a",@progbits
	.sectionflags	@""
	.align	4
.nv.constant0._ZN2at6native49_GLOBAL__N__3489678a_16_AveragePool2d_cu_fb80407634avg_pool2d_backward_out_cuda_frameIfflEEvT1_PKT_llllliiiiiiPS4_ibb:
	.zero		622


//--------------------- .nv.constant0._ZN2at6native49_GLOBAL__N__3489678a_16_AveragePool2d_cu_fb80407639avg_pool2d_backward_out_cuda_frame_nhwcIfflEEvT1_PKT_llliiiiiiiiPS4_ibb --------------------------
	.section	.nv.constant0._ZN2at6native49_GLOBAL__N__3489678a_16_AveragePool2d_cu_fb80407639avg_pool2d_backward_out_cuda_frame_nhwcIfflEEvT1_PKT_llliiiiiiiiPS4_ibb,"a",@progbits
	.sectionflags	@""
	.align	4
.nv.constant0._ZN2at6native49_GLOBAL__N__3489678a_16_AveragePool2d_cu_fb80407639avg_pool2d_backward_out_cuda_frame_nhwcIfflEEvT1_PKT_llliiiiiiiiPS4_ibb:
	.zero		614


//--------------------- .nv.constant0._ZN2at6native49_GLOBAL__N__3489678a_16_AveragePool2d_cu_fb80407634avg_pool2d_backward_out_cuda_frameIffiEEvT1_PKT_llllliiiiiiPS4_ibb --------------------------
	.section	.nv.constant0._ZN2at6native49_GLOBAL__N__3489678a_16_AveragePool2d_cu_fb80407634avg_pool2d_backward_out_cuda_frameIffiEEvT1_PKT_llllliiiiiiPS4_ibb,"a",@progbits
	.sectionflags	@""
	.align	4
.nv.constant0._ZN2at6native49_GLOBAL__N__3489678a_16_AveragePool2d_cu_fb80407634avg_pool2d_backward_out_cuda_frameIffiEEvT1_PKT_llllliiiiiiPS4_ibb:
	.zero		622


//--------------------- .nv.constant0._ZN2at6native49_GLOBAL__N__3489678a_16_AveragePool2d_cu_fb80407639avg_pool2d_backward_out_cuda_frame_nhwcIffiEEvT1_PKT_llliiiiiiiiPS4_ibb --------------------------
	.section	.nv.constant0._ZN2at6native49_GLOBAL__N__3489678a_16_AveragePool2d_cu_fb80407639avg_pool2d_backward_out_cuda_frame_nhwcIffiEEvT1_PKT_llliiiiiiiiPS4_ibb,"a",@progbits
	.sectionflags	@""
	.align	4
.nv.constant0._ZN2at6native49_GLOBAL__N__3489678a_16_AveragePool2d_cu_fb80407639avg_pool2d_backward_out_cuda_frame_nhwcIffiEEvT1_PKT_llliiiiiiiiPS4_ibb:
	.zero		614


//--------------------- .nv.constant0._ZN2at6native49_GLOBAL__N__3489678a_16_AveragePool2d_cu_fb80407634avg_pool2d_backward_out_cuda_frameIddlEEvT1_PKT_llllliiiiiiPS4_ibb --------------------------
	.section	.nv.constant0._ZN2at6native49_GLOBAL__N__3489678a_16_AveragePool2d_cu_fb80407634avg_pool2d_backward_out_cuda_frameIddlEEvT1_PKT_llllliiiiiiPS4_ibb,"a",@progbits
	.sectionflags	@""
	.align	4
.nv.constant0._ZN2at6native49_GLOBAL__N__3489678a_16_AveragePool2d_cu_fb80407634avg_pool2d_backward_out_cuda_frameIddlEEvT1_PKT_llllliiiiiiPS4_ibb:
	.zero		622


//--------------------- .nv.constant0._ZN2at6native49_GLOBAL__N__3489678a_16_AveragePool2d_cu_fb80407639avg_pool2d_backward_out_cuda_frame_nhwcIddlEEvT1_PKT_llliiiiiiiiPS4_ibb --------------------------
	.section	.nv.constant0._ZN2at6native49_GLOBAL__N__3489678a_16_AveragePool2d_cu_fb80407639avg_pool2d_backward_out_cuda_frame_nhwcIddlEEvT1_PKT_llliiiiiiiiPS4_ibb,"a",@progbits
	.sectionflags	@""
	.align	4
.nv.constant0._ZN2at6native49_GLOBAL__N__3489678a_16_AveragePool2d_cu_fb80407639avg_pool2d_backward_out_cuda_frame_nhwcIddlEEvT1_PKT_llliiiiiiiiPS4_ibb:
	.zero		614


//--------------------- .nv.constant0._ZN2at6native49_GLOBAL__N__3489678a_16_AveragePool2d_cu_fb80407634avg_pool2d_backward_out_cuda_frameIddiEEvT1_PKT_llllliiiiiiPS4_ibb --------------------------
	.section	.nv.constant0._ZN2at6native49_GLOBAL__N__3489678a_16_AveragePool2d_cu_fb80407634avg_pool2d_backward_out_cuda_frameIddiEEvT1_PKT_llllliiiiiiPS4_ibb,"a",@progbits
	.sectionflags	@""
	.align	4
.nv.constant0._ZN2at6native49_GLOBAL__N__3489678a_16_AveragePool2d_cu_fb80407634avg_pool2d_backward_out_cuda_frameIddiEEvT1_PKT_llllliiiiiiPS4_ibb:
	.zero		622


//--------------------- .nv.constant0._ZN2at6native49_GLOBAL__N__3489678a_16_AveragePool2d_cu_fb80407639avg_pool2d_backward_out_cuda_frame_nhwcIddiEEvT1_PKT_llliiiiiiiiPS4_ibb --------------------------
	.section	.nv.constant0._ZN2at6native49_GLOBAL__N__3489678a_16_AveragePool2d_cu_fb80407639avg_pool2d_backward_out_cuda_frame_nhwcIddiEEvT1_PKT_llliiiiiiiiPS4_ibb,"a",@progbits
	.sectionflags	@""
	.align	4
.nv.constant0._ZN2at6native49_GLOBAL__N__3489678a_16_AveragePool2d_cu_fb80407639avg_pool2d_backward_out_cuda_frame_nhwcIddiEEvT1_PKT_llliiiiiiiiPS4_ibb:
	.zero		614


//--------------------- .nv.constant0._ZN2at6native49_GLOBAL__N__3489678a_16_AveragePool2d_cu_fb80407625avg_pool2d_out_cuda_frameIN3c108BFloat16EfEEviPKT_lllliiiiiiiPS5_ibb --------------------------
	.section	.nv.constant0._ZN2at6native49_GLOBAL__N__3489678a_16_AveragePool2d_cu_fb80407625avg_pool2d_out_cuda_frameIN3c108BFloat16EfEEviPKT_lllliiiiiiiPS5_ibb,"a",@progbits
	.sectionflags	@""
	.align	4
.nv.constant0._ZN2at6native49_GLOBAL__N__3489678a_16_AveragePool2d_cu_fb80407625avg_pool2d_out_cuda_frameIN3c108BFloat16EfEEviPKT_lllliiiiiiiPS5_ibb:
	.zero		622


//--------------------- .nv.constant0._ZN2at6native49_GLOBAL__N__3489678a_16_AveragePool2d_cu_fb80407630avg_pool2d_out_cuda_frame_nhwcIN3c108BFloat16EfEEviPKT_llliiiiiiiiPS5_ibb --------------------------
	.section	.nv.constant0._ZN2at6native49_GLOBAL__N__3489678a_16_AveragePool2d_cu_fb80407630avg_pool2d_out_cuda_frame_nhwcIN3c108BFloat16EfEEviPKT_llliiiiiiiiPS5_ibb,"a",@progbits
	.sectionflags	@""
	.align	4
.nv.constant0._ZN2at6native49_GLOBAL__N__3489678a_16_AveragePool2d_cu_fb80407630avg_pool2d_out_cuda_frame_nhwcIN3c108BFloat16EfEEviPKT_llliiiiiiiiPS5_ibb:
	.zero		614


//--------------------- .nv.constant0._ZN2at6native49_GLOBAL__N__3489678a_16_AveragePool2d_cu_fb80407625avg_pool2d_out_cuda_frameIN3c104HalfEfEEviPKT_lllliiiiiiiPS5_ibb --------------------------
	.section	.nv.constant0._ZN2at6native49_GLOBAL__N__3489678a_16_AveragePool2d_cu_fb80407625avg_pool2d_out_cuda_frameIN3c104HalfEfEEviPKT_lllliiiiiiiPS5_ibb,"a",@progbits
	.sectionflags	@""
	.align	4
.nv.constant0._ZN2at6native49_GLOBAL__N__3489678a_16_AveragePool2d_cu_fb80407625avg_pool2d_out_cuda_frameIN3c104HalfEfEEviPKT_lllliiiiiiiPS5_ibb:
	.zero		622


//--------------------- .nv.constant0._ZN2at6native49_GLOBAL__N__3489678a_16_AveragePool2d_cu_fb80407630avg_pool2d_out_cuda_frame_nhwcIN3c104HalfEfEEviPKT_llliiiiiiiiPS5_ibb --------------------------
	.section	.nv.constant0._ZN2at6native49_GLOBAL__N__3489678a_16_AveragePool2d_cu_fb80407630avg_pool2d_out_cuda_frame_nhwcIN3c104HalfEfEEviPKT_llliiiiiiiiPS5_ibb,"a",@progbits
	.sectionflags	@""
	.align	4
.nv.constant0._ZN2at6native49_GLOBAL__N__3489678a_16_AveragePool2d_cu_fb80407630avg_pool2d_out_cuda_frame_nhwcIN3c104HalfEfEEviPKT_llliiiiiiiiPS5_ibb:
	.zero		614


//--------------------- .nv.constant0._ZN2at6native49_GLOBAL__N__3489678a_16_AveragePool2d_cu_fb80407625avg_pool2d_out_cuda_frameIffEEviPKT_lllliiiiiiiPS3_ibb --------------------------
	.section	.nv.constant0._ZN2at6native49_GLOBAL__N__3489678a_16_AveragePool2d_cu_fb80407625avg_pool2d_out_cuda_frameIffEEviPKT_lllliiiiiiiPS3_ibb,"a",@progbits
	.sectionflags	@""
	.align	4
.nv.constant0._ZN2at6native49_GLOBAL__N__3489678a_16_AveragePool2d_cu_fb80407625avg_pool2d_out_cuda_frameIffEEviPKT_lllliiiiiiiPS3_ibb:
	.zero		622


//--------------------- .nv.constant0._ZN2at6native49_GLOBAL__N__3489678a_16_AveragePool2d_cu_fb80407630avg_pool2d_out_cuda_frame_nhwcIffEEviPKT_llliiiiiiiiPS3_ibb --------------------------
	.section	.nv.constant0._ZN2at6native49_GLOBAL__N__3489678a_16_AveragePool2d_cu_fb80407630avg_pool2d_out_cuda_frame_nhwcIffEEviPKT_llliiiiiiiiPS3_ibb,"a",@progbits
	.sectionflags	@""
	.align	4
.nv.constant0._ZN2at6native49_GLOBAL__N__3489678a_16_AveragePool2d_cu_fb80407630avg_pool2d_out_cuda_frame_nhwcIffEEviPKT_llliiiiiiiiPS3_ibb:
	.zero		614


//--------------------- .nv.constant0._ZN2at6native49_GLOBAL__N__3489678a_16_AveragePool2d_cu_fb80407625avg_pool2d_out_cuda_frameIddEEviPKT_lllliiiiiiiPS3_ibb --------------------------
	.section	.nv.constant0._ZN2at6native49_GLOBAL__N__3489678a_16_AveragePool2d_cu_fb80407625avg_pool2d_out_cuda_frameIddEEviPKT_lllliiiiiiiPS3_ibb,"a",@progbits
	.sectionflags	@""
	.align	4
.nv.constant0._ZN2at6native49_GLOBAL__N__3489678a_16_AveragePool2d_cu_fb80407625avg_pool2d_out_cuda_frameIddEEviPKT_lllliiiiiiiPS3_ibb:
	.zero		622


//--------------------- .nv.constant0._ZN2at6native49_GLOBAL__N__3489678a_16_AveragePool2d_cu_fb80407630avg_pool2d_out_cuda_frame_nhwcIddEEviPKT_llliiiiiiiiPS3_ibb --------------------------
	.section	.nv.constant0._ZN2at6native49_GLOBAL__N__3489678a_16_AveragePool2d_cu_fb80407630avg_pool2d_out_cuda_frame_nhwcIddEEviPKT_llliiiiiiiiPS3_ibb,"a",@progbits
	.sectionflags	@""
	.align	4
.nv.constant0._ZN2at6native49_GLOBAL__N__3489678a_16_AveragePool2d_cu_fb80407630avg_pool2d_out_cuda_frame_nhwcIddEEviPKT_llliiiiiiiiPS3_ibb:
	.zero		614


//--------------------- SYMBOLS --------------------------

	.type		.nv.reservedSmem.offset0,@object
	.size		.nv.reservedSmem.offset0,0x4
